def matmul_kernel(
    a_ptr,
    b_ptr,
    c_ptr,
    M,
    N,
    K,
    stride_am,
    stride_ak,
    stride_bk,
    stride_bn,
    stride_cm,
    stride_cn,
    BLOCK_M: tl.constexpr,
    BLOCK_N: tl.constexpr,
    BLOCK_K: tl.constexpr,
    GROUP_M: tl.constexpr,
):
    pid = tl.program_id(axis=0)
    num_pid_m = tl.cdiv(M, BLOCK_M)
    num_pid_n = tl.cdiv(N, BLOCK_N)
    num_pid_in_group = GROUP_M * num_pid_n
    group_id = pid // num_pid_in_group
    first_pid_m = group_id * GROUP_M
    group_size_m = min(num_pid_m - first_pid_m, GROUP_M)
    pid_m = first_pid_m + ((pid % num_pid_in_group) % group_size_m)
    pid_n = (pid % num_pid_in_group) // group_size_m

    offs_am = (pid_m * BLOCK_M + tl.arange(0, BLOCK_M)) % M
    offs_bn = (pid_n * BLOCK_N + tl.arange(0, BLOCK_N)) % N
    offs_k = tl.arange(0, BLOCK_K)
    a_ptrs = a_ptr + offs_am[:, None] * stride_am + offs_k[None, :] * stride_ak
    b_ptrs = b_ptr + offs_k[:, None] * stride_bk + offs_bn[None, :] * stride_bn

    acc = tl.zeros((BLOCK_M, BLOCK_N), dtype=tl.float32)
    for kk in range(0, tl.cdiv(K, BLOCK_K)):
        a = tl.load(a_ptrs, mask=offs_k[None, :] < K - kk * BLOCK_K, other=0.0)
        b = tl.load(b_ptrs, mask=offs_k[:, None] < K - kk * BLOCK_K, other=0.0)
        acc = tl.dot(a, b, acc)
        a_ptrs += BLOCK_K * stride_ak
        b_ptrs += BLOCK_K * stride_bk

    c = acc.to(c_ptr.dtype.element_ty)
    offs_cm = pid_m * BLOCK_M + tl.arange(0, BLOCK_M)
    offs_cn = pid_n * BLOCK_N + tl.arange(0, BLOCK_N)
    c_ptrs = c_ptr + offs_cm[:, None] * stride_cm + offs_cn[None, :] * stride_cn
    mask = (offs_cm[:, None] < M) & (offs_cn[None, :] < N)
    tl.store(c_ptrs, c, mask=mask)

# config = {"BLOCK_K": 128, "BLOCK_M": 512, "BLOCK_N": 512, "GROUP_M": 8, "arch": "sm_90", "dtype": "fp8e4m3", "num_ctas": 1, "num_stages": 2, "num_warps": 8}
# arch = sm_90


// ===== COMPILED SASS (sm_90a) =====

	.target	sm_90a

	.elftype	@"ET_EXEC"


//--------------------- .note.nv.tkinfo           --------------------------
	.section	.note.nv.tkinfo,"",@"SHT_NOTE"
	.sectionflags	@"SHF_NOTE_NV_TKINFO"
	.tkinfo
        /*0018*/ 	.word	0x00000002
        /*0030*/ 	.string	""
        /*0030*/ 	.string	"ptxas"
        /*0030*/ 	.string	"Cuda compilation tools, release 13.0, V13.0.88"
        /*0030*/ 	.string	"Build cuda_13.0.r13.0/compiler.36424714_0"
        /*0030*/ 	.string	"-v  -suppress-debug-info  -lineinfo  -arch sm_90a "



//--------------------- .note.nv.cuinfo           --------------------------
	.section	.note.nv.cuinfo,"",@"SHT_NOTE"
	.sectionflags	@"SHF_NOTE_NV_CUINFO"
        /*0018*/ 	.short	0x0002
        /*001a*/ 	.short	0x005a
        /*001c*/ 	.short	0x0082
	.zero		2


//--------------------- .nv.info                  --------------------------
	.section	.nv.info,"",@"SHT_CUDA_INFO"
	.align	4


	//----- nvinfo : EIATTR_REGCOUNT
	.align		4
        /*0000*/ 	.byte	0x04, 0x2f
        /*0002*/ 	.short	(.L_1 - .L_0)
	.align		4
.L_0:
        /*0004*/ 	.word	index@(matmul_kernel)
        /*0008*/ 	.word	0x000000ff


	//----- nvinfo : EIATTR_FRAME_SIZE
	.align		4
.L_1:
        /*000c*/ 	.byte	0x04, 0x11
        /*000e*/ 	.short	(.L_3 - .L_2)
	.align		4
.L_2:
        /*0010*/ 	.word	index@(matmul_kernel)
        /*0014*/ 	.word	0x00002a10


	//----- nvinfo : EIATTR_MIN_STACK_SIZE
	.align		4
.L_3:
        /*0018*/ 	.byte	0x04, 0x12
        /*001a*/ 	.short	(.L_5 - .L_4)
	.align		4
.L_4:
        /*001c*/ 	.word	index@(matmul_kernel)
        /*0020*/ 	.word	0x00002a10
.L_5:


//--------------------- .nv.compat                --------------------------
	.section	.nv.compat,"",@"SHT_CUDA_COMPAT_INFO"
	.align	4
        /*0000*/ 	.byte	0x02, 0x09, 0x01, 0x00, 0x02, 0x02, 0x04, 0x00, 0x02, 0x05, 0x05, 0x00, 0x03, 0x07, 0x01, 0x01
        /*0010*/ 	.byte	0x02, 0x03, 0x00, 0x00, 0x02, 0x06, 0x01, 0x00, 0x04, 0x0b, 0x08, 0x00, 0x00, 0x00, 0x00, 0x00
        /*0020*/ 	.byte	0x00, 0x00, 0x00, 0x00


//--------------------- .nv.info.matmul_kernel    --------------------------
	.section	.nv.info.matmul_kernel,"",@"SHT_CUDA_INFO"
	.sectionflags	@""
	.align	4


	//----- nvinfo : EIATTR_CUDA_API_VERSION
	.align		4
        /*0000*/ 	.byte	0x04, 0x37
        /*0002*/ 	.short	(.L_7 - .L_6)
.L_6:
        /*0004*/ 	.word	0x00000082


	//----- nvinfo : EIATTR_KPARAM_INFO
	.align		4
.L_7:
        /*0008*/ 	.byte	0x04, 0x17
        /*000a*/ 	.short	(.L_9 - .L_8)
.L_8:
        /*000c*/ 	.word	0x00000000
        /*0010*/ 	.short	0x000d
        /*0012*/ 	.short	0x0048
        /*0014*/ 	.byte	0x00, 0xf4, 0x21, 0x00


	//----- nvinfo : EIATTR_KPARAM_INFO
	.align		4
.L_9:
        /*0018*/ 	.byte	0x04, 0x17
        /*001a*/ 	.short	(.L_11 - .L_10)
.L_10:
        /*001c*/ 	.word	0x00000000
        /*0020*/ 	.short	0x000c
        /*0022*/ 	.short	0x0040
        /*0024*/ 	.byte	0x00, 0xf4, 0x21, 0x00


	//----- nvinfo : EIATTR_KPARAM_INFO
	.align		4
.L_11:
        /*0028*/ 	.byte	0x04, 0x17
        /*002a*/ 	.short	(.L_13 - .L_12)
.L_12:
        /*002c*/ 	.word	0x00000000
        /*0030*/ 	.short	0x000b
        /*0032*/ 	.short	0x0038
        /*0034*/ 	.byte	0x00, 0xf0, 0x11, 0x00


	//----- nvinfo : EIATTR_KPARAM_INFO
	.align		4
.L_13:
        /*0038*/ 	.byte	0x04, 0x17
        /*003a*/ 	.short	(.L_15 - .L_14)
.L_14:
        /*003c*/ 	.word	0x00000000
        /*0040*/ 	.short	0x000a
        /*0042*/ 	.short	0x0034
        /*0044*/ 	.byte	0x00, 0xf0, 0x11, 0x00


	//----- nvinfo : EIATTR_KPARAM_INFO
	.align		4
.L_15:
        /*0048*/ 	.byte	0x04, 0x17
        /*004a*/ 	.short	(.L_17 - .L_16)
.L_16:
        /*004c*/ 	.word	0x00000000
        /*0050*/ 	.short	0x0009
        /*0052*/ 	.short	0x0030
        /*0054*/ 	.byte	0x00, 0xf0, 0x11, 0x00


	//----- nvinfo : EIATTR_KPARAM_INFO
	.align		4
.L_17:
        /*0058*/ 	.byte	0x04, 0x17
        /*005a*/ 	.short	(.L_19 - .L_18)
.L_18:
        /*005c*/ 	.word	0x00000000
        /*0060*/ 	.short	0x0008
        /*0062*/ 	.short	0x002c
        /*0064*/ 	.byte	0x00, 0xf0, 0x11, 0x00


	//----- nvinfo : EIATTR_KPARAM_INFO
	.align		4
.L_19:
        /*0068*/ 	.byte	0x04, 0x17
        /*006a*/ 	.short	(.L_21 - .L_20)
.L_20:
        /*006c*/ 	.word	0x00000000
        /*0070*/ 	.short	0x0007
        /*0072*/ 	.short	0x0028
        /*0074*/ 	.byte	0x00, 0xf0, 0x11, 0x00


	//----- nvinfo : EIATTR_KPARAM_INFO
	.align		4
.L_21:
        /*0078*/ 	.byte	0x04, 0x17
        /*007a*/ 	.short	(.L_23 - .L_22)
.L_22:
        /*007c*/ 	.word	0x00000000
        /*0080*/ 	.short	0x0006
        /*0082*/ 	.short	0x0024
        /*0084*/ 	.byte	0x00, 0xf0, 0x11, 0x00


	//----- nvinfo : EIATTR_KPARAM_INFO
	.align		4
.L_23:
        /*0088*/ 	.byte	0x04, 0x17
        /*008a*/ 	.short	(.L_25 - .L_24)
.L_24:
        /*008c*/ 	.word	0x00000000
        /*0090*/ 	.short	0x0005
        /*0092*/ 	.short	0x0020
        /*0094*/ 	.byte	0x00, 0xf0, 0x11, 0x00


	//----- nvinfo : EIATTR_KPARAM_INFO
	.align		4
.L_25:
        /*0098*/ 	.byte	0x04, 0x17
        /*009a*/ 	.short	(.L_27 - .L_26)
.L_26:
        /*009c*/ 	.word	0x00000000
        /*00a0*/ 	.short	0x0004
        /*00a2*/ 	.short	0x001c
        /*00a4*/ 	.byte	0x00, 0xf0, 0x11, 0x00


	//----- nvinfo : EIATTR_KPARAM_INFO
	.align		4
.L_27:
        /*00a8*/ 	.byte	0x04, 0x17
        /*00aa*/ 	.short	(.L_29 - .L_28)
.L_28:
        /*00ac*/ 	.word	0x00000000
        /*00b0*/ 	.short	0x0003
        /*00b2*/ 	.short	0x0018
        /*00b4*/ 	.byte	0x00, 0xf0, 0x11, 0x00


	//----- nvinfo : EIATTR_KPARAM_INFO
	.align		4
.L_29:
        /*00b8*/ 	.byte	0x04, 0x17
        /*00ba*/ 	.short	(.L_31 - .L_30)
.L_30:
        /*00bc*/ 	.word	0x00000000
        /*00c0*/ 	.short	0x0002
        /*00c2*/ 	.short	0x0010
        /*00c4*/ 	.byte	0x00, 0xf4, 0x21, 0x00


	//----- nvinfo : EIATTR_KPARAM_INFO
	.align		4
.L_31:
        /*00c8*/ 	.byte	0x04, 0x17
        /*00ca*/ 	.short	(.L_33 - .L_32)
.L_32:
        /*00cc*/ 	.word	0x00000000
        /*00d0*/ 	.short	0x0001
        /*00d2*/ 	.short	0x0008
        /*00d4*/ 	.byte	0x00, 0xf4, 0x21, 0x00


	//----- nvinfo : EIATTR_KPARAM_INFO
	.align		4
.L_33:
        /*00d8*/ 	.byte	0x04, 0x17
        /*00da*/ 	.short	(.L_35 - .L_34)
.L_34:
        /*00dc*/ 	.word	0x00000000
        /*00e0*/ 	.short	0x0000
        /*00e2*/ 	.short	0x0000
        /*00e4*/ 	.byte	0x00, 0xf4, 0x21, 0x00


	//----- nvinfo : EIATTR_SPARSE_MMA_MASK
	.align		4
.L_35:
        /*00e8*/ 	.byte	0x03, 0x50
        /*00ea*/ 	.short	0x0000


	//----- nvinfo : EIATTR_MAXREG_COUNT
	.align		4
        /*00ec*/ 	.byte	0x03, 0x1b
        /*00ee*/ 	.short	0x00ff


	//----- nvinfo : EIATTR_NUM_BARRIERS
	.align		4
        /*00f0*/ 	.byte	0x02, 0x4c
        /*00f2*/ 	.byte	0x01
	.zero		1


	//----- nvinfo : EIATTR_ANNOTATIONS
	.align		4
        /*00f4*/ 	.byte	0x04, 0x55
        /*00f6*/ 	.short	(.L_37 - .L_36)


	//   ....[0]....
.L_36:
        /*00f8*/ 	.word	0x00000001
        /*00fc*/ 	.byte	0x50, 0x05, 0x00, 0x00, 0x01, 0x00, 0x00, 0x00, 0x90, 0x05, 0x00, 0x00, 0x01, 0x00, 0x00, 0x00
        /* <DEDUP_REMOVED lines=1906> */
        /*782c*/ 	.byte	0x70, 0x70, 0x02, 0x00, 0x01, 0x00, 0x00, 0x00, 0x90, 0x70, 0x02, 0x00


	//----- nvinfo : EIATTR_MERCURY_ISA_VERSION
	.align		4
.L_37:
        /*7838*/ 	.byte	0x03, 0x5f
        /*783a*/ 	.short	0x0101


	//----- nvinfo : EIATTR_EXIT_INSTR_OFFSETS
	.align		4
        /*783c*/ 	.byte	0x04, 0x1c
        /*783e*/ 	.short	(.L_39 - .L_38)


	//   ....[0]....
.L_38:
        /*7840*/ 	.word	0x0008bb70


	//   ....[1]....
        /*7844*/ 	.word	0x0008bb90


	//----- nvinfo : EIATTR_REQNTID
	.align		4
.L_39:
        /*7848*/ 	.byte	0x04, 0x10
        /*784a*/ 	.short	(.L_41 - .L_40)
.L_40:
        /*784c*/ 	.word	0x00000100
        /*7850*/ 	.word	0x00000001
        /*7854*/ 	.word	0x00000001


	//----- nvinfo : EIATTR_CBANK_PARAM_SIZE
	.align		4
.L_41:
        /*7858*/ 	.byte	0x03, 0x19
        /*785a*/ 	.short	0x0050


	//----- nvinfo : EIATTR_PARAM_CBANK
	.align		4
        /*785c*/ 	.byte	0x04, 0x0a
        /*785e*/ 	.short	(.L_43 - .L_42)
	.align		4
.L_42:
        /*7860*/ 	.word	index@(.nv.constant0.matmul_kernel)
        /*7864*/ 	.short	0x0210
        /*7866*/ 	.short	0x0050


	//----- nvinfo : EIATTR_SW_WAR
	.align		4
.L_43:
        /*7868*/ 	.byte	0x04, 0x36
        /*786a*/ 	.short	(.L_45 - .L_44)
.L_44:
        /*786c*/ 	.word	0x00000008
.L_45:


//--------------------- .nv.callgraph             --------------------------
	.section	.nv.callgraph,"",@"SHT_CUDA_CALLGRAPH"
	.align	4
	.sectionentsize	8
	.align		4
        /*0000*/ 	.word	0x00000000
	.align		4
        /*0004*/ 	.word	0xffffffff
	.align		4
        /*0008*/ 	.word	0x00000000
	.align		4
        /*000c*/ 	.word	0xfffffffe
	.align		4
        /*0010*/ 	.word	0x00000000
	.align		4
        /*0014*/ 	.word	0xfffffffd
	.align		4
        /*0018*/ 	.word	0x00000000
	.align		4
        /*001c*/ 	.word	0xfffffffc


//--------------------- .text.matmul_kernel       --------------------------
	.section	.text.matmul_kernel,"ax",@progbits
	.align	128
        .global         matmul_kernel
        .type           matmul_kernel,@function
        .size           matmul_kernel,(.L_x_4 - matmul_kernel)
        .other          matmul_kernel,@"STO_CUDA_ENTRY STV_DEFAULT"
matmul_kernel:
.text.matmul_kernel:
[----:B------:R-:W0:Y:S08]  /*0000*/  LDC R1, c[0x0][0x28] ;  /* 0x00000a00ff017b82 */ /* 0x000e300000000800 */
[----:B------:R-:W1:Y:S01]  /*0010*/  LDC.64 R8, c[0x0][0x228] ;  /* 0x00008a00ff087b82 */ /* 0x000e620000000a00 */
[----:B------:R-:W2:Y:S01]  /*0020*/  S2R R5, SR_CTAID.X ;  /* 0x0000000000057919 */ /* 0x000ea20000002500 */
[----:B------:R-:W-:Y:S01]  /*0030*/  UMOV UR4, 0x400 ;  /* 0x0000040000047882 */ /* 0x000fe20000000000 */
[----:B------:R-:W-:Y:S01]  /*0040*/  ULDC.64 UR40, c[0x0][0x208] ;  /* 0x0000820000287ab9 */ /* 0x000fe20000000a00 */
[----:B0-----:R-:W-:Y:S01]  /*0050*/  VIADD R1, R1, 0xffffd5f0 ;  /* 0xffffd5f001017836 */ /* 0x001fe20000000000 */
[----:B------:R-:W0:Y:S03]  /*0060*/  S2R R14, SR_TID.X ;  /* 0x00000000000e7919 */ /* 0x000e260000002100 */
[----:B------:R-:W3:Y:S01]  /*0070*/  S2UR UR5, SR_CgaCtaId ;  /* 0x00000000000579c3 */ /* 0x000ee20000008800 */
[----:B-1----:R-:W-:-:S05]  /*0080*/  VIADD R0, R9, 0x1ff ;  /* 0x000001ff09007836 */ /* 0x002fca0000000000 */
[----:B------:R-:W-:Y:S01]  /*0090*/  SHF.R.S32.HI R3, RZ, 0x1f, R0 ;  /* 0x0000001fff037819 */ /* 0x000fe20000011400 */
[----:B---3--:R-:W-:-:S03]  /*00a0*/  ULEA UR4, UR5, UR4, 0x18 ;  /* 0x0000000405047291 */ /* 0x008fc6000f8ec03f */
[----:B------:R-:W-:Y:S02]  /*00b0*/  LEA.HI R3, R3, R0, RZ, 0x9 ;  /* 0x0000000003037211 */ /* 0x000fe400078f48ff */
[----:B--2---:R-:W-:Y:S02]  /*00c0*/  IABS R10, R5 ;  /* 0x00000005000a7213 */ /* 0x004fe40000000000 */
[----:B------:R-:W-:Y:S02]  /*00d0*/  SHF.R.S32.HI R3, RZ, 0x9, R3 ;  /* 0x00000009ff037819 */ /* 0x000fe40000011403 */
[----:B0-----:R-:W-:-:S03]  /*00e0*/  LOP3.LUT R15, R14, 0xff, RZ, 0xc0, !PT ;  /* 0x000000ff0e0f7812 */ /* 0x001fc600078ec0ff */
[----:B------:R-:W-:-:S05]  /*00f0*/  IMAD.SHL.U32 R4, R3, 0x8, RZ ;  /* 0x0000000803047824 */ /* 0x000fca00078e00ff */
[-C--:B------:R-:W-:Y:S02]  /*0100*/  IABS R7, R4.reuse ;  /* 0x0000000400077213 */ /* 0x080fe40000000000 */
[----:B------:R-:W-:Y:S02]  /*0110*/  IABS R12, R4 ;  /* 0x00000004000c7213 */ /* 0x000fe40000000000 */
[----:B------:R-:W0:Y:S08]  /*0120*/  I2F.RP R0, R7 ;  /* 0x0000000700007306 */ /* 0x000e300000209400 */
[----:B0-----:R-:W0:Y:S02]  /*0130*/  MUFU.RCP R0, R0 ;  /* 0x0000000000007308 */ /* 0x001e240000001000 */
[----:B0-----:R-:W-:-:S02]  /*0140*/  VIADD R2, R0, 0xffffffe ;  /* 0x0ffffffe00027836 */ /* 0x001fc40000000000 */
[----:B------:R-:W-:-:S04]  /*0150*/  IMAD.MOV R0, RZ, RZ, -R12 ;  /* 0x000000ffff007224 */ /* 0x000fc800078e0a0c */
[----:B------:R0:W1:Y:S02]  /*0160*/  F2I.FTZ.U32.TRUNC.NTZ R3, R2 ;  /* 0x0000000200037305 */ /* 0x000064000021f000 */
[----:B0-----:R-:W-:Y:S02]  /*0170*/  IMAD.MOV.U32 R2, RZ, RZ, RZ ;  /* 0x000000ffff027224 */ /* 0x001fe400078e00ff */
[----:B-1----:R-:W-:-:S04]  /*0180*/  IMAD.MOV R6, RZ, RZ, -R3 ;  /* 0x000000ffff067224 */ /* 0x002fc800078e0a03 */
[----:B------:R-:W-:Y:S02]  /*0190*/  IMAD R11, R6, R7, RZ ;  /* 0x00000007060b7224 */ /* 0x000fe400078e02ff */
[----:B------:R-:W-:Y:S02]  /*01a0*/  IMAD.MOV.U32 R6, RZ, RZ, R10 ;  /* 0x000000ffff067224 */ /* 0x000fe400078e000a */
[----:B------:R-:W-:-:S06]  /*01b0*/  IMAD.HI.U32 R3, R3, R11, R2 ;  /* 0x0000000b03037227 */ /* 0x000fcc00078e0002 */
[----:B------:R-:W-:-:S04]  /*01c0*/  IMAD.HI.U32 R3, R3, R6, RZ ;  /* 0x0000000603037227 */ /* 0x000fc800078e00ff */
[----:B------:R-:W-:-:S05]  /*01d0*/  IMAD R0, R3, R0, R6 ;  /* 0x0000000003007224 */ /* 0x000fca00078e0206 */
[----:B------:R-:W-:-:S13]  /*01e0*/  ISETP.GT.U32.AND P1, PT, R7, R0, PT ;  /* 0x000000000700720c */ /* 0x000fda0003f24070 */
[----:B------:R-:W-:Y:S02]  /*01f0*/  @!P1 IMAD.IADD R0, R0, 0x1, -R7 ;  /* 0x0000000100009824 */ /* 0x000fe400078e0a07 */
[----:B------:R-:W-:Y:S01]  /*0200*/  @!P1 VIADD R3, R3, 0x1 ;  /* 0x0000000103039836 */ /* 0x000fe20000000000 */
[----:B------:R-:W-:Y:S02]  /*0210*/  ISETP.NE.AND P1, PT, R4, RZ, PT ;  /* 0x000000ff0400720c */ /* 0x000fe40003f25270 */
[----:B------:R-:W-:Y:S02]  /*0220*/  ISETP.GE.U32.AND P0, PT, R0, R7, PT ;  /* 0x000000070000720c */ /* 0x000fe40003f06070 */
[----:B------:R-:W-:-:S04]  /*0230*/  LOP3.LUT R0, R5, R4, RZ, 0x3c, !PT ;  /* 0x0000000405007212 */ /* 0x000fc800078e3cff */
[----:B------:R-:W-:Y:S01]  /*0240*/  ISETP.GE.AND P2, PT, R0, RZ, PT ;  /* 0x000000ff0000720c */ /* 0x000fe20003f46270 */
[----:B------:R-:W-:-:S06]  /*0250*/  VIADD R0, R8, 0x1ff ;  /* 0x000001ff08007836 */ /* 0x000fcc0000000000 */
[----:B------:R-:W-:-:S04]  /*0260*/  @P0 VIADD R3, R3, 0x1 ;  /* 0x0000000103030836 */ /* 0x000fc80000000000 */
[----:B------:R-:W-:Y:S01]  /*0270*/  IMAD.MOV.U32 R2, RZ, RZ, R3 ;  /* 0x000000ffff027224 */ /* 0x000fe200078e0003 */
[----:B------:R-:W-:-:S03]  /*0280*/  SHF.R.S32.HI R3, RZ, 0x1f, R0 ;  /* 0x0000001fff037819 */ /* 0x000fc60000011400 */
[----:B------:R-:W-:Y:S01]  /*0290*/  @!P2 IMAD.MOV R2, RZ, RZ, -R2 ;  /* 0x000000ffff02a224 */ /* 0x000fe200078e0a02 */
[----:B------:R-:W-:Y:S02]  /*02a0*/  @!P1 LOP3.LUT R2, RZ, R4, RZ, 0x33, !PT ;  /* 0x00000004ff029212 */ /* 0x000fe400078e33ff */
[----:B------:R-:W-:-:S03]  /*02b0*/  LEA.HI R3, R3, R0, RZ, 0x9 ;  /* 0x0000000003037211 */ /* 0x000fc600078f48ff */
[----:B------:R-:W-:Y:S02]  /*02c0*/  IMAD.SHL.U32 R6, R2, 0x8, RZ ;  /* 0x0000000802067824 */ /* 0x000fe400078e00ff */
[----:B------:R-:W-:-:S03]  /*02d0*/  IMAD.MOV R2, RZ, RZ, -R2 ;  /* 0x000000ffff027224 */ /* 0x000fc600078e0a02 */
[----:B------:R-:W-:Y:S01]  /*02e0*/  LEA.HI.SX32 R3, R3, -R6, 0x17 ;  /* 0x8000000603037211 */ /* 0x000fe200078fbaff */
[----:B------:R-:W-:-:S03]  /*02f0*/  IMAD R4, R4, R2, R5 ;  /* 0x0000000204047224 */ /* 0x000fc600078e0205 */
[----:B------:R-:W-:Y:S02]  /*0300*/  VIMNMX R13, R3, 0x8, PT ;  /* 0x00000008030d7848 */ /* 0x000fe40003fe0100 */
[----:B------:R-:W-:Y:S02]  /*0310*/  IABS R11, R4 ;  /* 0x00000004000b7213 */ /* 0x000fe40000000000 */
[----:B------:R-:W-:-:S04]  /*0320*/  IABS R7, R13 ;  /* 0x0000000d00077213 */ /* 0x000fc80000000000 */
[----:B------:R-:W0:Y:S08]  /*0330*/  I2F.RP R0, R7 ;  /* 0x0000000700007306 */ /* 0x000e300000209400 */
[----:B0-----:R-:W0:Y:S02]  /*0340*/  MUFU.RCP R0, R0 ;  /* 0x0000000000007308 */ /* 0x001e240000001000 */
[----:B0-----:R-:W-:-:S06]  /*0350*/  VIADD R3, R0, 0xffffffe ;  /* 0x0ffffffe00037836 */ /* 0x001fcc0000000000 */
[----:B------:R-:W0:Y:S02]  /*0360*/  F2I.FTZ.U32.TRUNC.NTZ R3, R3 ;  /* 0x0000000300037305 */ /* 0x000e24000021f000 */
[----:B0-----:R-:W-:-:S04]  /*0370*/  IMAD.MOV R10, RZ, RZ, -R3 ;  /* 0x000000ffff0a7224 */ /* 0x001fc800078e0a03 */
[----:B------:R-:W-:Y:S01]  /*0380*/  IMAD.MOV.U32 R2, RZ, RZ, R10 ;  /* 0x000000ffff027224 */ /* 0x000fe200078e000a */
[----:B------:R-:W-:-:S03]  /*0390*/  IABS R10, R13 ;  /* 0x0000000d000a7213 */ /* 0x000fc60000000000 */
[----:B------:R-:W-:Y:S02]  /*03a0*/  IMAD R5, R2, R7, RZ ;  /* 0x0000000702057224 */ /* 0x000fe400078e02ff */
[----:B------:R-:W-:Y:S02]  /*03b0*/  IMAD.MOV.U32 R2, RZ, RZ, RZ ;  /* 0x000000ffff027224 */ /* 0x000fe400078e00ff */
[----:B------:R-:W-:Y:S02]  /*03c0*/  IMAD.MOV R0, RZ, RZ, -R10 ;  /* 0x000000ffff007224 */ /* 0x000fe400078e0a0a */
[----:B------:R-:W-:Y:S02]  /*03d0*/  IMAD.HI.U32 R2, R3, R5, R2 ;  /* 0x0000000503027227 */ /* 0x000fe400078e0002 */
[----:B------:R-:W0:Y:S04]  /*03e0*/  LDC R3, c[0x0][0x230] ;  /* 0x00008c00ff037b82 */ /* 0x000e280000000800 */
[----:B------:R-:W-:-:S04]  /*03f0*/  IMAD.HI.U32 R2, R2, R11, RZ ;  /* 0x0000000b02027227 */ /* 0x000fc800078e00ff */
[----:B------:R-:W-:-:S05]  /*0400*/  IMAD R0, R2, R0, R11 ;  /* 0x0000000002007224 */ /* 0x000fca00078e020b */
[----:B------:R-:W-:Y:S01]  /*0410*/  ISETP.GT.U32.AND P1, PT, R7, R0, PT ;  /* 0x000000000700720c */ /* 0x000fe20003f24070 */
[----:B0-----:R-:W-:-:S12]  /*0420*/  VIADD R16, R3, 0x7f ;  /* 0x0000007f03107836 */ /* 0x001fd80000000000 */
[----:B------:R-:W-:Y:S02]  /*0430*/  @!P1 IMAD.IADD R0, R0, 0x1, -R7 ;  /* 0x0000000100009824 */ /* 0x000fe400078e0a07 */
[----:B------:R-:W-:Y:S01]  /*0440*/  @!P1 VIADD R2, R2, 0x1 ;  /* 0x0000000102029836 */ /* 0x000fe20000000000 */
[----:B------:R-:W-:Y:S02]  /*0450*/  ISETP.NE.AND P1, PT, R13, RZ, PT ;  /* 0x000000ff0d00720c */ /* 0x000fe40003f25270 */
[----:B------:R-:W-:Y:S02]  /*0460*/  ISETP.GE.U32.AND P0, PT, R0, R7, PT ;  /* 0x000000070000720c */ /* 0x000fe40003f06070 */
[----:B------:R-:W-:-:S04]  /*0470*/  LOP3.LUT R0, R4, R13, RZ, 0x3c, !PT ;  /* 0x0000000d04007212 */ /* 0x000fc800078e3cff */
[----:B------:R-:W-:-:S07]  /*0480*/  ISETP.GE.AND P2, PT, R0, RZ, PT ;  /* 0x000000ff0000720c */ /* 0x000fce0003f46270 */
[----:B------:R-:W-:Y:S01]  /*0490*/  @P0 VIADD R2, R2, 0x1 ;  /* 0x0000000102020836 */ /* 0x000fe20000000000 */
[----:B------:R-:W-:-:S05]  /*04a0*/  ISETP.GT.AND P0, PT, R16, 0x7f, PT ;  /* 0x0000007f1000780c */ /* 0x000fca0003f04270 */
[----:B------:R-:W-:Y:S01]  /*04b0*/  @!P2 IMAD.MOV R2, RZ, RZ, -R2 ;  /* 0x000000ffff02a224 */ /* 0x000fe200078e0a02 */
[----:B------:R-:W-:-:S05]  /*04c0*/  @!P1 LOP3.LUT R2, RZ, R13, RZ, 0x33, !PT ;  /* 0x0000000dff029212 */ /* 0x000fca00078e33ff */
[----:B------:R-:W-:Y:S02]  /*04d0*/  IMAD.MOV R0, RZ, RZ, -R2 ;  /* 0x000000ffff007224 */ /* 0x000fe400078e0a02 */
[----:B------:R-:W-:Y:S02]  /*04e0*/  IMAD.SHL.U32 R2, R2, 0x200, RZ ;  /* 0x0000020002027824 */ /* 0x000fe400078e00ff */
[----:B------:R-:W-:-:S04]  /*04f0*/  IMAD R0, R13, R0, R4 ;  /* 0x000000000d007224 */ /* 0x000fc800078e0204 */
[----:B------:R-:W-:-:S04]  /*0500*/  IMAD.IADD R0, R6, 0x1, R0 ;  /* 0x0000000106007824 */ /* 0x000fc800078e0200 */
[----:B------:R-:W-:-:S04]  /*0510*/  IMAD R3, R0, 0x200, R15 ;  /* 0x0000020000037824 */ /* 0x000fc800078e020f */
[----:B------:R-:W-:Y:S01]  /*0520*/  VIADD R4, R3, 0x100 ;  /* 0x0000010003047836 */ /* 0x000fe20000000000 */
[----:B------:R-:W-:Y:S06]  /*0530*/  @P0 BRA `(.L_x_0) ;  /* 0x0000003c000c0947 */ /* 0x000fec0003800000 */
[----:B------:R-:W-:Y:S01]  /*0540*/  IMAD.SHL.U32 R0, R14, 0x10, RZ ;  /* 0x000000100e007824 */ /* 0x000fe200078e00ff */
[----:B------:R0:W-:Y:S01]  /*0550*/  STL [R1+0xc00], RZ ;  /* 0x000c00ff01007387 */ /* 0x0001e20000100800 */
[----:B------:R-:W-:Y:S02]  /*0560*/  CS2R R24, SRZ ;  /* 0x0000000000187805 */ /* 0x000fe4000001ff00 */
[----:B------:R-:W-:Y:S02]  /*0570*/  CS2R R26, SRZ ;  /* 0x00000000001a7805 */ /* 0x000fe4000001ff00 */
[----:B------:R-:W-:Y:S01]  /*0580*/  CS2R R28, SRZ ;  /* 0x00000000001c7805 */ /* 0x000fe2000001ff00 */
[----:B------:R0:W-:Y:S01]  /*0590*/  STL [R1+0x204c], R0 ;  /* 0x00204c0001007387 */ /* 0x0001e20000100800 */
[----:B------:R-:W-:Y:S02]  /*05a0*/  CS2R R30, SRZ ;  /* 0x00000000001e7805 */ /* 0x000fe4000001ff00 */
[----:B------:R-:W-:-:S02]  /*05b0*/  CS2R R32, SRZ ;  /* 0x0000000000207805 */ /* 0x000fc4000001ff00 */
[----:B------:R-:W-:Y:S01]  /*05c0*/  CS2R R34, SRZ ;  /* 0x0000000000227805 */ /* 0x000fe2000001ff00 */
[----:B------:R0:W-:Y:S01]  /*05d0*/  STL [R1+0xc04], RZ ;  /* 0x000c04ff01007387 */ /* 0x0001e20000100800 */
[----:B------:R-:W-:Y:S02]  /*05e0*/  CS2R R36, SRZ ;  /* 0x0000000000247805 */ /* 0x000fe4000001ff00 */
[----:B------:R-:W-:Y:S02]  /*05f0*/  CS2R R38, SRZ ;  /* 0x0000000000267805 */ /* 0x000fe4000001ff00 */
[----:B------:R-:W-:Y:S01]  /*0600*/  CS2R R40, SRZ ;  /* 0x0000000000287805 */ /* 0x000fe2000001ff00 */
[----:B------:R0:W-:Y:S01]  /*0610*/  STL [R1+0xc08], RZ ;  /* 0x000c08ff01007387 */ /* 0x0001e20000100800 */
        /* <DEDUP_REMOVED lines=72> */
[----:B------:R-:W-:-:S03]  /*0aa0*/  CS2R R150, SRZ ;  /* 0x0000000000967805 */ /* 0x000fc6000001ff00 */
[----:B------:R0:W-:Y:S04]  /*0ab0*/  STL [R1+0xc54], RZ ;  /* 0x000c54ff01007387 */ /* 0x0001e80000100800 */
        /* <DEDUP_REMOVED lines=746> */
[----:B------:R0:W-:Y:S04]  /*3960*/  STL [R1], RZ ;  /* 0x000000ff01007387 */ /* 0x0001e80000100800 */
        /* <DEDUP_REMOVED lines=126> */
[----:B------:R0:W-:Y:S01]  /*4150*/  STL [R1+0x1fc], RZ ;  /* 0x0001fcff01007387 */ /* 0x0001e20000100800 */
[----:B------:R-:W-:Y:S05]  /*4160*/  BRA `(.L_x_1) ;  /* 0x000003f400187947 */ /* 0x000fea0003800000 */
.L_x_0:
[----:B------:R-:W-:Y:S01]  /*4170*/  IABS R12, R8 ;  /* 0x00000008000c7213 */ /* 0x000fe20000000000 */
[----:B------:R-:W-:Y:S01]  /*4180*/  STL [R1+0x20c4], R9 ;  /* 0x0020c40901007387 */ /* 0x000fe20000100800 */
[----:B------:R-:W-:Y:S01]  /*4190*/  IABS R0, R9 ;  /* 0x0000000900007213 */ /* 0x000fe20000000000 */
[----:B------:R-:W-:Y:S01]  /*41a0*/  ULDC UR5, c[0x0][0x234] ;  /* 0x00008d0000057ab9 */ /* 0x000fe20000000800 */
[----:B------:R-:W0:Y:S01]  /*41b0*/  I2F.RP R5, R12 ;  /* 0x0000000c00057306 */ /* 0x000e220000209400 */
[----:B------:R-:W-:Y:S01]  /*41c0*/  STL [R1+0x2050], R2 ;  /* 0x0020500201007387 */ /* 0x000fe20000100800 */
[----:B------:R-:W-:Y:S01]  /*41d0*/  ULDC.64 UR6, c[0x0][0x210] ;  /* 0x0000840000067ab9 */ /* 0x000fe20000000a00 */
[----:B------:R-:W-:Y:S01]  /*41e0*/  ULDC.64 UR18, c[0x0][0x218] ;  /* 0x0000860000127ab9 */ /* 0x000fe20000000a00 */
[----:B------:R-:W-:Y:S01]  /*41f0*/  ULDC UR59, c[0x0][0x240] ;  /* 0x00009000003b7ab9 */ /* 0x000fe20000000800 */
[----:B------:R-:W-:Y:S01]  /*4200*/  STL [R1+0x2054], R3 ;  /* 0x0020540301007387 */ /* 0x000fe20000100800 */
[----:B------:R-:W-:Y:S01]  /*4210*/  ULDC UR20, c[0x0][0x238] ;  /* 0x00008e0000147ab9 */ /* 0x000fe20000000800 */
[----:B------:R-:W-:Y:S01]  /*4220*/  ULDC UR21, c[0x0][0x238] ;  /* 0x00008e0000157ab9 */ /* 0x000fe20000000800 */
[----:B------:R-:W1:Y:S01]  /*4230*/  I2F.RP R10, R0 ;  /* 0x00000000000a7306 */ /* 0x000e620000209400 */
[----:B------:R-:W-:Y:S01]  /*4240*/  STL [R1+0x2058], R4 ;  /* 0x0020580401007387 */ /* 0x000fe20000100800 */
[----:B------:R-:W-:Y:S01]  /*4250*/  ULDC UR23, c[0x0][0x238] ;  /* 0x00008e0000177ab9 */ /* 0x000fe20000000800 */
[----:B------:R-:W-:Y:S01]  /*4260*/  ULDC UR24, c[0x0][0x238] ;  /* 0x00008e0000187ab9 */ /* 0x000fe20000000800 */
[----:B------:R-:W-:Y:S01]  /*4270*/  ULDC UR25, c[0x0][0x238] ;  /* 0x00008e0000197ab9 */ /* 0x000fe20000000800 */
[----:B------:R-:W-:Y:S01]  /*4280*/  ULDC UR43, c[0x0][0x238] ;  /* 0x00008e00002b7ab9 */ /* 0x000fe20000000800 */
[----:B------:R-:W-:Y:S01]  /*4290*/  ULDC UR26, c[0x0][0x238] ;  /* 0x00008e00001a7ab9 */ /* 0x000fe20000000800 */
[----:B------:R-:W-:Y:S01]  /*42a0*/  ULDC UR17, c[0x0][0x238] ;  /* 0x00008e0000117ab9 */ /* 0x000fe20000000800 */
[----:B0-----:R-:W0:Y:S01]  /*42b0*/  MUFU.RCP R5, R5 ;  /* 0x0000000500057308 */ /* 0x001e220000001000 */
[----:B------:R-:W-:Y:S01]  /*42c0*/  ULDC UR8, c[0x0][0x238] ;  /* 0x00008e0000087ab9 */ /* 0x000fe20000000800 */
[----:B------:R-:W-:Y:S01]  /*42d0*/  ULDC UR28, c[0x0][0x238] ;  /* 0x00008e00001c7ab9 */ /* 0x000fe20000000800 */
[----:B------:R-:W-:Y:S01]  /*42e0*/  ULDC UR60, c[0x0][0x238] ;  /* 0x00008e00003c7ab9 */ /* 0x000fe20000000800 */
[----:B------:R-:W-:Y:S01]  /*42f0*/  ULDC UR48, c[0x0][0x238] ;  /* 0x00008e0000307ab9 */ /* 0x000fe20000000800 */
[----:B------:R-:W-:Y:S01]  /*4300*/  ULDC UR47, c[0x0][0x238] ;  /* 0x00008e00002f7ab9 */ /* 0x000fe20000000800 */
[----:B------:R-:W-:Y:S01]  /*4310*/  ULDC UR36, c[0x0][0x238] ;  /* 0x00008e0000247ab9 */ /* 0x000fe20000000800 */
[----:B------:R-:W-:Y:S01]  /*4320*/  ULDC UR56, c[0x0][0x238] ;  /* 0x00008e0000387ab9 */ /* 0x000fe20000000800 */
[----:B-1----:R-:W1:Y:S01]  /*4330*/  MUFU.RCP R10, R10 ;  /* 0x0000000a000a7308 */ /* 0x002e620000001000 */
[----:B------:R-:W-:Y:S01]  /*4340*/  ULDC UR35, c[0x0][0x238] ;  /* 0x00008e0000237ab9 */ /* 0x000fe20000000800 */
[----:B------:R-:W-:Y:S01]  /*4350*/  ULDC UR55, c[0x0][0x238] ;  /* 0x00008e0000377ab9 */ /* 0x000fe20000000800 */
[----:B------:R-:W-:Y:S01]  /*4360*/  ULDC UR32, c[0x0][0x238] ;  /* 0x00008e0000207ab9 */ /* 0x000fe20000000800 */
[----:B------:R-:W-:Y:S01]  /*4370*/  ULDC UR44, c[0x0][0x238] ;  /* 0x00008e00002c7ab9 */ /* 0x000fe20000000800 */
[----:B------:R-:W-:Y:S01]  /*4380*/  ULDC UR52, c[0x0][0x238] ;  /* 0x00008e0000347ab9 */ /* 0x000fe20000000800 */
[----:B------:R-:W-:Y:S01]  /*4390*/  ULDC UR58, c[0x0][0x238] ;  /* 0x00008e00003a7ab9 */ /* 0x000fe20000000800 */
[----:B------:R-:W-:Y:S01]  /*43a0*/  ULDC UR31, c[0x0][0x238] ;  /* 0x00008e00001f7ab9 */ /* 0x000fe20000000800 */
[----:B------:R-:W-:Y:S01]  /*43b0*/  ULDC UR39, c[0x0][0x238] ;  /* 0x00008e0000277ab9 */ /* 0x000fe20000000800 */
[----:B0-----:R-:W-:Y:S01]  /*43c0*/  VIADD R6, R5, 0xffffffe ;  /* 0x0ffffffe05067836 */ /* 0x001fe20000000000 */
[----:B------:R-:W-:Y:S01]  /*43d0*/  IABS R5, R3 ;  /* 0x0000000300057213 */ /* 0x000fe20000000000 */
[----:B------:R-:W-:Y:S01]  /*43e0*/  ULDC UR51, c[0x0][0x238] ;  /* 0x00008e0000337ab9 */ /* 0x000fe20000000800 */
[----:B------:R-:W-:Y:S01]  /*43f0*/  ULDC UR27, c[0x0][0x238] ;  /* 0x00008e00001b7ab9 */ /* 0x000fe20000000800 */
[----:B------:R0:W2:Y:S01]  /*4400*/  F2I.FTZ.U32.TRUNC.NTZ R7, R6 ;  /* 0x0000000600077305 */ /* 0x0000a2000021f000 */
[----:B------:R-:W-:Y:S01]  /*4410*/  ULDC UR29, c[0x0][0x238] ;  /* 0x00008e00001d7ab9 */ /* 0x000fe20000000800 */
[----:B------:R-:W-:Y:S01]  /*4420*/  ULDC UR33, c[0x0][0x238] ;  /* 0x00008e0000217ab9 */ /* 0x000fe20000000800 */
[----:B------:R-:W-:Y:S01]  /*4430*/  ULDC UR37, c[0x0][0x238] ;  /* 0x00008e0000257ab9 */ /* 0x000fe20000000800 */
[----:B-1----:R-:W-:Y:S01]  /*4440*/  VIADD R140, R10, 0xffffffe ;  /* 0x0ffffffe0a8c7836 */ /* 0x002fe20000000000 */
[----:B------:R-:W-:Y:S01]  /*4450*/  IABS R10, R4 ;  /* 0x00000004000a7213 */ /* 0x000fe20000000000 */
[----:B------:R-:W-:Y:S01]  /*4460*/  ULDC UR45, c[0x0][0x238] ;  /* 0x00008e00002d7ab9 */ /* 0x000fe20000000800 */
[----:B------:R-:W-:Y:S01]  /*4470*/  ULDC UR49, c[0x0][0x238] ;  /* 0x00008e0000317ab9 */ /* 0x000fe20000000800 */
[----:B------:R1:W3:Y:S01]  /*4480*/  F2I.FTZ.U32.TRUNC.NTZ R141, R140 ;  /* 0x0000008c008d7305 */ /* 0x0002e2000021f000 */
[----:B0-----:R-:W-:Y:S01]  /*4490*/  IMAD.MOV.U32 R6, RZ, RZ, RZ ;  /* 0x000000ffff067224 */ /* 0x001fe200078e00ff */
[----:B------:R-:W-:Y:S01]  /*44a0*/  ULDC UR53, c[0x0][0x238] ;  /* 0x00008e0000357ab9 */ /* 0x000fe20000000800 */
[----:B------:R-:W-:Y:S01]  /*44b0*/  ULDC UR57, c[0x0][0x238] ;  /* 0x00008e0000397ab9 */ /* 0x000fe20000000800 */
[----:B------:R-:W-:Y:S01]  /*44c0*/  ULDC UR10, c[0x0][0x238] ;  /* 0x00008e00000a7ab9 */ /* 0x000fe20000000800 */
[----:B------:R-:W-:Y:S01]  /*44d0*/  ULDC UR42, c[0x0][0x238] ;  /* 0x00008e00002a7ab9 */ /* 0x000fe20000000800 */
[----:B------:R-:W-:Y:S01]  /*44e0*/  ULDC UR11, c[0x0][0x238] ;  /* 0x00008e00000b7ab9 */ /* 0x000fe20000000800 */
[--C-:B--2---:R-:W-:Y:S01]  /*44f0*/  IMAD.MOV R11, RZ, RZ, -R7.reuse ;  /* 0x000000ffff0b7224 */ /* 0x104fe200078e0a07 */
[----:B------:R-:W-:Y:S01]  /*4500*/  ULDC UR30, c[0x0][0x238] ;  /* 0x00008e00001e7ab9 */ /* 0x000fe20000000800 */
[----:B-1----:R-:W-:Y:S01]  /*4510*/  IMAD.MOV.U32 R140, RZ, RZ, RZ ;  /* 0x000000ffff8c7224 */ /* 0x002fe200078e00ff */
[----:B------:R-:W-:Y:S01]  /*4520*/  ULDC UR34, c[0x0][0x238] ;  /* 0x00008e0000227ab9 */ /* 0x000fe20000000800 */
[----:B------:R-:W-:Y:S01]  /*4530*/  IMAD R11, R11, R12, RZ ;  /* 0x0000000c0b0b7224 */ /* 0x000fe200078e02ff */
[----:B------:R-:W-:Y:S01]  /*4540*/  ULDC UR38, c[0x0][0x238] ;  /* 0x00008e0000267ab9 */ /* 0x000fe20000000800 */
[----:B------:R-:W-:Y:S01]  /*4550*/  ULDC UR46, c[0x0][0x238] ;  /* 0x00008e00002e7ab9 */ /* 0x000fe20000000800 */
[----:B------:R-:W-:Y:S01]  /*4560*/  ULDC UR50, c[0x0][0x238] ;  /* 0x00008e0000327ab9 */ /* 0x000fe20000000800 */
[----:B------:R-:W-:Y:S01]  /*4570*/  IMAD.HI.U32 R7, R7, R11, R6 ;  /* 0x0000000b07077227 */ /* 0x000fe200078e0006 */
[----:B------:R-:W-:Y:S01]  /*4580*/  SHF.R.U32.HI R11, RZ, 0x7, R14 ;  /* 0x00000007ff0b7819 */ /* 0x000fe2000001160e */
[----:B------:R-:W-:Y:S01]  /*4590*/  ULDC UR54, c[0x0][0x238] ;  /* 0x00008e0000367ab9 */ /* 0x000fe20000000800 */
[----:B------:R-:W-:Y:S01]  /*45a0*/  ULDC UR9, c[0x0][0x238] ;  /* 0x00008e0000097ab9 */ /* 0x000fe20000000800 */
[----:B------:R-:W-:Y:S01]  /*45b0*/  IMAD.MOV.U32 R6, RZ, RZ, R5 ;  /* 0x000000ffff067224 */ /* 0x000fe200078e0005 */
[----:B------:R-:W-:Y:S01]  /*45c0*/  SGXT.U32 R11, R11, 0x1 ;  /* 0x000000010b0b781a */ /* 0x000fe20000000000 */
[----:B---3--:R-:W-:Y:S01]  /*45d0*/  IMAD.MOV R13, RZ, RZ, -R141 ;  /* 0x000000ffff0d7224 */ /* 0x008fe200078e0a8d */
[----:B------:R-:W-:Y:S01]  /*45e0*/  ULDC UR12, c[0x0][0x238] ;  /* 0x00008e00000c7ab9 */ /* 0x000fe20000000800 */
[C---:B------:R-:W-:Y:S01]  /*45f0*/  IMAD.HI.U32 R5, R7.reuse, R6, RZ ;  /* 0x0000000607057227 */ /* 0x040fe200078e00ff */
[----:B------:R-:W-:Y:S01]  /*4600*/  LOP3.LUT R132, R2, R11, RZ, 0xfc, !PT ;  /* 0x0000000b02847212 */ /* 0x000fe200078efcff */
[----:B------:R-:W-:Y:S01]  /*4610*/  ULDC UR13, c[0x0][0x238] ;  /* 0x00008e00000d7ab9 */ /* 0x000fe20000000800 */
[----:B------:R-:W-:Y:S01]  /*4620*/  ULDC UR14, c[0x0][0x238] ;  /* 0x00008e00000e7ab9 */ /* 0x000fe20000000800 */
[----:B------:R-:W-:Y:S01]  /*4630*/  IMAD.HI.U32 R7, R7, R10, RZ ;  /* 0x0000000a07077227 */ /* 0x000fe200078e00ff */
[C---:B------:R-:W-:Y:S01]  /*4640*/  LOP3.LUT R14, R132.reuse, 0x1fc, RZ, 0xfc, !PT ;  /* 0x000001fc840e7812 */ /* 0x040fe200078efcff */
[----:B------:R-:W-:Y:S01]  /*4650*/  ULDC UR15, c[0x0][0x238] ;  /* 0x00008e00000f7ab9 */ /* 0x000fe20000000800 */
[----:B------:R-:W-:Y:S01]  /*4660*/  LOP3.LUT R16, R132, 0x1fa, RZ, 0xfc, !PT ;  /* 0x000001fa84107812 */ /* 0x000fe200078efcff */
[----:B------:R-:W-:Y:S01]  /*4670*/  IMAD.MOV R5, RZ, RZ, -R5 ;  /* 0x000000ffff057224 */ /* 0x000fe200078e0a05 */
[----:B------:R-:W-:Y:S01]  /*4680*/  ISETP.GE.AND P2, PT, R14, RZ, PT ;  /* 0x000000ff0e00720c */ /* 0x000fe20003f46270 */
[----:B------:R-:W-:Y:S01]  /*4690*/  IMAD.MOV R7, RZ, RZ, -R7 ;  /* 0x000000ffff077224 */ /* 0x000fe200078e0a07 */
[----:B------:R-:W-:Y:S01]  /*46a0*/  IABS R15, R16 ;  /* 0x00000010000f7213 */ /* 0x000fe20000000000 */
[----:B------:R-:W-:Y:S01]  /*46b0*/  IMAD.MOV.U32 R11, RZ, RZ, R13 ;  /* 0x000000ffff0b7224 */ /* 0x000fe200078e000d */
[----:B------:R-:W-:Y:S01]  /*46c0*/  IABS R13, R14 ;  /* 0x0000000e000d7213 */ /* 0x000fe20000000000 */
[----:B------:R-:W-:Y:S01]  /*46d0*/  IMAD R5, R12, R5, R6 ;  /* 0x000000050c057224 */ /* 0x000fe200078e0206 */
[----:B------:R-:W-:Y:S01]  /*46e0*/  LOP3.LUT R14, R132, 0x1f8, RZ, 0xfc, !PT ;  /* 0x000001f8840e7812 */ /* 0x000fe200078efcff */
[----:B------:R-:W-:Y:S01]  /*46f0*/  IMAD R6, R12, R7, R10 ;  /* 0x000000070c067224 */ /* 0x000fe200078e020a */
[----:B------:R-:W-:Y:S01]  /*4700*/  LOP3.LUT R10, R132, 0x1fe, RZ, 0xfc, !PT ;  /* 0x000001fe840a7812 */ /* 0x000fe200078efcff */
[----:B------:R-:W-:Y:S01]  /*4710*/  IMAD R7, R11, R0, RZ ;  /* 0x000000000b077224 */ /* 0x000fe200078e02ff */
[C---:B------:R-:W-:Y:S01]  /*4720*/  ISETP.GT.U32.AND P0, PT, R12.reuse, R5, PT ;  /* 0x000000050c00720c */ /* 0x040fe20003f04070 */
[----:B------:R-:W-:Y:S01]  /*4730*/  ULDC UR16, c[0x0][0x238] ;  /* 0x00008e0000107ab9 */ /* 0x000fe20000000800 */
[----:B------:R-:W-:Y:S01]  /*4740*/  IABS R11, R10 ;  /* 0x0000000a000b7213 */ /* 0x000fe20000000000 */
[----:B------:R-:W-:Y:S01]  /*4750*/  IMAD.HI.U32 R140, R141, R7, R140 ;  /* 0x000000078d8c7227 */ /* 0x000fe200078e008c */
[----:B------:R-:W-:-:S02]  /*4760*/  ISETP.GT.U32.AND P1, PT, R12, R6, PT ;  /* 0x000000060c00720c */ /* 0x000fc40003f24070 */
[----:B------:R-:W-:Y:S02]  /*4770*/  ISETP.GE.AND P4, PT, R10, RZ, PT ;  /* 0x000000ff0a00720c */ /* 0x000fe40003f86270 */
[----:B------:R-:W-:Y:S01]  /*4780*/  IABS R17, R14 ;  /* 0x0000000e00117213 */ /* 0x000fe20000000000 */
[----:B------:R-:W-:Y:S01]  /*4790*/  IMAD.HI.U32 R7, R140, R11, RZ ;  /* 0x0000000b8c077227 */ /* 0x000fe200078e00ff */
[C---:B------:R-:W-:Y:S02]  /*47a0*/  LOP3.LUT R22, R132.reuse, 0x1e8, RZ, 0xfc, !PT ;  /* 0x000001e884167812 */ /* 0x040fe400078efcff */
[C---:B------:R-:W-:Y:S01]  /*47b0*/  LOP3.LUT R20, R132.reuse, 0x1ea, RZ, 0xfc, !PT ;  /* 0x000001ea84147812 */ /* 0x040fe200078efcff */
[----:B------:R-:W-:Y:S01]  /*47c0*/  IMAD.MOV R7, RZ, RZ, -R7 ;  /* 0x000000ffff077224 */ /* 0x000fe200078e0a07 */
[----:B------:R-:W-:Y:S01]  /*47d0*/  LOP3.LUT R24, R132, 0xa6, RZ, 0xfc, !PT ;  /* 0x000000a684187812 */ /* 0x000fe200078efcff */
[--C-:B------:R-:W-:Y:S01]  /*47e0*/  @!P0 IMAD.IADD R5, R5, 0x1, -R12.reuse ;  /* 0x0000000105058824 */ /* 0x100fe200078e0a0c */
[----:B------:R-:W-:Y:S01]  /*47f0*/  ISETP.GE.AND P0, PT, R16, RZ, PT ;  /* 0x000000ff1000720c */ /* 0x000fe20003f06270 */
[----:B------:R-:W-:Y:S01]  /*4800*/  IMAD R11, R0, R7, R11 ;  /* 0x00000007000b7224 */ /* 0x000fe200078e020b */
[----:B------:R-:W-:Y:S01]  /*4810*/  LOP3.LUT R16, R132, 0x1f6, RZ, 0xfc, !PT ;  /* 0x000001f684107812 */ /* 0x000fe200078efcff */
[----:B------:R-:W-:Y:S01]  /*4820*/  @!P1 IMAD.IADD R6, R6, 0x1, -R12 ;  /* 0x0000000106069824 */ /* 0x000fe200078e0a0c */
[----:B------:R-:W-:Y:S01]  /*4830*/  ISETP.GT.U32.AND P1, PT, R12, R5, PT ;  /* 0x000000050c00720c */ /* 0x000fe20003f24070 */
[----:B------:R-:W-:Y:S01]  /*4840*/  IMAD.HI.U32 R10, R140, R13, RZ ;  /* 0x0000000d8c0a7227 */ /* 0x000fe200078e00ff */
[----:B------:R-:W-:-:S02]  /*4850*/  ISETP.GT.U32.AND P5, PT, R0, R11, PT ;  /* 0x0000000b0000720c */ /* 0x000fc40003fa4070 */
[----:B------:R-:W-:Y:S01]  /*4860*/  ISETP.GT.U32.AND P3, PT, R12, R6, PT ;  /* 0x000000060c00720c */ /* 0x000fe20003f64070 */
[----:B------:R-:W-:Y:S01]  /*4870*/  IMAD.MOV R10, RZ, RZ, -R10 ;  /* 0x000000ffff0a7224 */ /* 0x000fe200078e0a0a */
[----:B------:R-:W-:Y:S01]  /*4880*/  IABS R19, R16 ;  /* 0x0000001000137213 */ /* 0x000fe20000000000 */
[----:B------:R-:W-:Y:S01]  /*4890*/  IMAD.HI.U32 R7, R140, R15, RZ ;  /* 0x0000000f8c077227 */ /* 0x000fe200078e00ff */
[----:B------:R-:W-:Y:S02]  /*48a0*/  IABS R89, R24 ;  /* 0x0000001800597213 */ /* 0x000fe40000000000 */
[----:B------:R-:W-:Y:S01]  /*48b0*/  LOP3.LUT R26, R132, 0x7e, RZ, 0xfc, !PT ;  /* 0x0000007e841a7812 */ /* 0x000fe200078efcff */
[----:B------:R-:W-:Y:S01]  /*48c0*/  IMAD R13, R0, R10, R13 ;  /* 0x0000000a000d7224 */ /* 0x000fe200078e020d */
[----:B------:R-:W-:Y:S01]  /*48d0*/  LOP3.LUT R28, R132, 0x7c, RZ, 0xfc, !PT ;  /* 0x0000007c841c7812 */ /* 0x000fe200078efcff */
[----:B------:R-:W-:Y:S01]  /*48e0*/  @!P1 IMAD.IADD R5, R5, 0x1, -R12 ;  /* 0x0000000105059824 */ /* 0x000fe200078e0a0c */
[----:B------:R-:W-:Y:S01]  /*48f0*/  ISETP.GE.AND P1, PT, R3, RZ, PT ;  /* 0x000000ff0300720c */ /* 0x000fe20003f26270 */
[----:B------:R-:W-:Y:S01]  /*4900*/  @!P5 IMAD.IADD R11, R11, 0x1, -R0 ;  /* 0x000000010b0bd824 */ /* 0x000fe200078e0a00 */
[----:B------:R-:W-:Y:S01]  /*4910*/  ISETP.GT.U32.AND P6, PT, R0, R13, PT ;  /* 0x0000000d0000720c */ /* 0x000fe20003fc4070 */
[----:B------:R-:W-:Y:S01]  /*4920*/  IMAD.MOV R10, RZ, RZ, -R7 ;  /* 0x000000ffff0a7224 */ /* 0x000fe200078e0a07 */
[----:B------:R-:W-:Y:S01]  /*4930*/  LOP3.LUT R30, R132, 0x74, RZ, 0xfc, !PT ;  /* 0x00000074841e7812 */ /* 0x000fe200078efcff */
[----:B------:R-:W-:Y:S01]  /*4940*/  IMAD.HI.U32 R7, R140, R17, RZ ;  /* 0x000000118c077227 */ /* 0x000fe200078e00ff */
[----:B------:R-:W-:-:S02]  /*4950*/  ISETP.GT.U32.AND P5, PT, R0, R11, PT ;  /* 0x0000000b0000720c */ /* 0x000fc40003fa4070 */
[----:B------:R-:W-:Y:S01]  /*4960*/  LOP3.LUT R34, R132, 0x72, RZ, 0xfc, !PT ;  /* 0x0000007284227812 */ /* 0x000fe200078efcff */
[----:B------:R-:W-:Y:S01]  /*4970*/  @!P3 IMAD.IADD R6, R6, 0x1, -R12 ;  /* 0x000000010606b824 */ /* 0x000fe200078e0a0c */
[----:B------:R-:W-:Y:S01]  /*4980*/  ISETP.GE.AND P3, PT, R4, RZ, PT ;  /* 0x000000ff0400720c */ /* 0x000fe20003f66270 */
[----:B------:R-:W-:Y:S01]  /*4990*/  IMAD R15, R0, R10, R15 ;  /* 0x0000000a000f7224 */ /* 0x000fe200078e020f */
[C---:B------:R-:W-:Y:S01]  /*49a0*/  LOP3.LUT R36, R132.reuse, 0x70, RZ, 0xfc, !PT ;  /* 0x0000007084247812 */ /* 0x040fe200078efcff */
[----:B------:R-:W-:Y:S01]  /*49b0*/  IMAD.MOV R10, RZ, RZ, -R7 ;  /* 0x000000ffff0a7224 */ /* 0x000fe200078e0a07 */
[----:B------:R-:W-:Y:S01]  /*49c0*/  LOP3.LUT R38, R132, 0x6e, RZ, 0xfc, !PT ;  /* 0x0000006e84267812 */ /* 0x000fe200078efcff */
[----:B------:R-:W-:Y:S01]  /*49d0*/  @!P1 IMAD.MOV R5, RZ, RZ, -R5 ;  /* 0x000000ffff059224 */ /* 0x000fe200078e0a05 */
[----:B------:R-:W-:Y:S01]  /*49e0*/  ISETP.NE.AND P1, PT, R8, RZ, PT ;  /* 0x000000ff0800720c */ /* 0x000fe20003f25270 */
[----:B------:R-:W-:Y:S01]  /*49f0*/  IMAD R17, R0, R10, R17 ;  /* 0x0000000a00117224 */ /* 0x000fe200078e0211 */
[----:B------:R-:W-:Y:S01]  /*4a00*/  LOP3.LUT R8, RZ, R8, RZ, 0x33, !PT ;  /* 0x00000008ff087212 */ /* 0x000fe200078e33ff */
[----:B------:R-:W-:Y:S01]  /*4a10*/  IMAD.HI.U32 R10, R140, R19, RZ ;  /* 0x000000138c0a7227 */ /* 0x000fe200078e00ff */
[----:B------:R-:W-:-:S02]  /*4a20*/  IABS R141, R38 ;  /* 0x00000026008d7213 */ /* 0x000fc40000000000 */
[----:B------:R-:W-:Y:S01]  /*4a30*/  LOP3.LUT R40, R132, 0x6c, RZ, 0xfc, !PT ;  /* 0x0000006c84287812 */ /* 0x000fe200078efcff */
[----:B------:R-:W-:Y:S01]  /*4a40*/  IMAD.MOV.U32 R7, RZ, RZ, R6 ;  /* 0x000000ffff077224 */ /* 0x000fe200078e0006 */
[----:B------:R-:W-:Y:S01]  /*4a50*/  SEL R6, R8, R5, !P1 ;  /* 0x0000000508067207 */ /* 0x000fe20004800000 */
[----:B------:R-:W-:Y:S01]  /*4a60*/  IMAD.MOV R10, RZ, RZ, -R10 ;  /* 0x000000ffff0a7224 */ /* 0x000fe200078e0a0a */
[----:B------:R-:W-:Y:S01]  /*4a70*/  LOP3.LUT R42, R132, 0x6a, RZ, 0xfc, !PT ;  /* 0x0000006a842a7812 */ /* 0x000fe200078efcff */
[--C-:B------:R-:W-:Y:S01]  /*4a80*/  @!P5 IMAD.IADD R11, R11, 0x1, -R0.reuse ;  /* 0x000000010b0bd824 */ /* 0x100fe200078e0a00 */
[----:B------:R-:W-:Y:S01]  /*4a90*/  ISETP.GT.U32.AND P5, PT, R0, R17, PT ;  /* 0x000000110000720c */ /* 0x000fe20003fa4070 */
[----:B------:R-:W-:Y:S01]  /*4aa0*/  @!P3 IMAD.MOV R7, RZ, RZ, -R7 ;  /* 0x000000ffff07b224 */ /* 0x000fe200078e0a07 */
[----:B------:R-:W-:Y:S01]  /*4ab0*/  ISETP.GE.AND P3, PT, R14, RZ, PT ;  /* 0x000000ff0e00720c */ /* 0x000fe20003f66270 */
[----:B------:R-:W-:Y:S01]  /*4ac0*/  IMAD R5, R0, R10, R19 ;  /* 0x0000000a00057224 */ /* 0x000fe200078e0213 */
[----:B------:R-:W-:Y:S01]  /*4ad0*/  LOP3.LUT R14, R132, 0x1f2, RZ, 0xfc, !PT ;  /* 0x000001f2840e7812 */ /* 0x000fe200078efcff */
[----:B------:R-:W-:Y:S01]  /*4ae0*/  IMAD.MOV.U32 R18, RZ, RZ, R11 ;  /* 0x000000ffff127224 */ /* 0x000fe200078e000b */
[----:B------:R-:W-:Y:S01]  /*4af0*/  SEL R12, R8, R7, !P1 ;  /* 0x00000007080c7207 */ /* 0x000fe20004800000 */
[----:B------:R-:W-:Y:S01]  /*4b00*/  @!P6 IMAD.IADD R13, R13, 0x1, -R0 ;  /* 0x000000010d0de824 */ /* 0x000fe200078e0a00 */
[C---:B------:R-:W-:Y:S01]  /*4b10*/  ISETP.GT.U32.AND P1, PT, R0.reuse, R15, PT ;  /* 0x0000000f0000720c */ /* 0x040fe20003f24070 */
[----:B------:R-:W-:Y:S01]  /*4b20*/  @!P4 IMAD.MOV R18, RZ, RZ, -R18 ;  /* 0x000000ffff12c224 */ /* 0x000fe200078e0a12 */
[----:B------:R-:W-:Y:S01]  /*4b30*/  ISETP.GT.U32.AND P4, PT, R0, R5, PT ;  /* 0x000000050000720c */ /* 0x000fe20003f84070 */
[----:B------:R-:W-:Y:S01]  /*4b40*/  IMAD R6, R6, UR5, RZ ;  /* 0x0000000506067c24 */ /* 0x000fe2000f8e02ff */
[----:B------:R-:W-:Y:S01]  /*4b50*/  ISETP.GT.U32.AND P6, PT, R0, R13, PT ;  /* 0x0000000d0000720c */ /* 0x000fe20003fc4070 */
[--C-:B------:R-:W-:Y:S01]  /*4b60*/  @!P5 IMAD.IADD R17, R17, 0x1, -R0.reuse ;  /* 0x000000011111d824 */ /* 0x100fe200078e0a00 */
[----:B------:R-:W-:Y:S01]  /*4b70*/  IABS R21, R14 ;  /* 0x0000000e00157213 */ /* 0x000fe20000000000 */
[----:B------:R0:W-:Y:S01]  /*4b80*/  STL [R1+0x30], R18 ;  /* 0x0000301201007387 */ /* 0x0001e20000100800 */
[----:B------:R-:W-:Y:S01]  /*4b90*/  LOP3.LUT R7, R132, 0x1f4, RZ, 0xfc, !PT ;  /* 0x000001f484077812 */ /* 0x000fe200078efcff */
[----:B------:R-:W-:Y:S01]  /*4ba0*/  IMAD R12, R12, UR5, RZ ;  /* 0x000000050c0c7c24 */ /* 0x000fe2000f8e02ff */
[----:B------:R-:W-:Y:S01]  /*4bb0*/  ISETP.GT.U32.AND P5, PT, R0, R17, PT ;  /* 0x000000110000720c */ /* 0x000fe20003fa4070 */
[----:B------:R-:W-:Y:S01]  /*4bc0*/  IMAD.HI.U32 R8, R140, R21, RZ ;  /* 0x000000158c087227 */ /* 0x000fe200078e00ff */
[----:B------:R-:W-:Y:S01]  /*4bd0*/  IABS R19, R7 ;  /* 0x0000000700137213 */ /* 0x000fe20000000000 */
[----:B------:R-:W-:Y:S01]  /*4be0*/  ULDC UR5, c[0x0][0x23c] ;  /* 0x00008f0000057ab9 */ /* 0x000fe20000000800 */
[C---:B------:R-:W-:Y:S01]  /*4bf0*/  LOP3.LUT R44, R132.reuse, 0x68, RZ, 0xfc, !PT ;  /* 0x00000068842c7812 */ /* 0x040fe200078efcff */
[--C-:B------:R-:W-:Y:S01]  /*4c00*/  @!P1 IMAD.IADD R15, R15, 0x1, -R0.reuse ;  /* 0x000000010f0f9824 */ /* 0x100fe200078e0a00 */
[C---:B------:R-:W-:Y:S01]  /*4c10*/  LOP3.LUT R46, R132.reuse, 0x66, RZ, 0xfc, !PT ;  /* 0x00000066842e7812 */ /* 0x040fe200078efcff */
[--C-:B------:R-:W-:Y:S01]  /*4c20*/  @!P4 IMAD.IADD R5, R5, 0x1, -R0.reuse ;  /* 0x000000010505c824 */ /* 0x100fe200078e0a00 */
[----:B0-----:R-:W-:Y:S01]  /*4c30*/  LOP3.LUT R18, R132, 0x1ec, RZ, 0xfc, !PT ;  /* 0x000001ec84127812 */ /* 0x001fe200078efcff */
[----:B------:R-:W-:Y:S01]  /*4c40*/  @!P6 IMAD.IADD R13, R13, 0x1, -R0 ;  /* 0x000000010d0de824 */ /* 0x000fe200078e0a00 */
[C---:B------:R-:W-:Y:S01]  /*4c50*/  ISETP.GT.U32.AND P1, PT, R0.reuse, R15, PT ;  /* 0x0000000f0000720c */ /* 0x040fe20003f24070 */
[----:B------:R-:W-:Y:S01]  /*4c60*/  IMAD.MOV R8, RZ, RZ, -R8 ;  /* 0x000000ffff087224 */ /* 0x000fe200078e0a08 */
[----:B------:R-:W-:Y:S01]  /*4c70*/  ISETP.GT.U32.AND P4, PT, R0, R5, PT ;  /* 0x000000050000720c */ /* 0x000fe20003f84070 */
[----:B------:R-:W-:Y:S01]  /*4c80*/  IMAD.MOV.U32 R9, RZ, RZ, R13 ;  /* 0x000000ffff097224 */ /* 0x000fe200078e000d */
[----:B------:R-:W-:Y:S01]  /*4c90*/  ISETP.GE.AND P6, PT, R16, RZ, PT ;  /* 0x000000ff1000720c */ /* 0x000fe20003fc6270 */
[----:B------:R-:W-:Y:S01]  /*4ca0*/  IMAD R11, R0, R8, R21 ;  /* 0x00000008000b7224 */ /* 0x000fe200078e0215 */
[----:B------:R-:W-:Y:S01]  /*4cb0*/  LOP3.LUT R16, R132, 0x1f0, RZ, 0xfc, !PT ;  /* 0x000001f084107812 */ /* 0x000fe200078efcff */
[----:B------:R-:W-:Y:S01]  /*4cc0*/  @!P2 IMAD.MOV R9, RZ, RZ, -R9 ;  /* 0x000000ffff09a224 */ /* 0x000fe200078e0a09 */
[----:B------:R-:W-:Y:S01]  /*4cd0*/  ISETP.GE.AND P2, PT, R7, RZ, PT ;  /* 0x000000ff0700720c */ /* 0x000fe20003f46270 */
[----:B------:R-:W-:Y:S01]  /*4ce0*/  IMAD.HI.U32 R7, R140, R19, RZ ;  /* 0x000000138c077227 */ /* 0x000fe200078e00ff */
[----:B------:R-:W-:-:S02]  /*4cf0*/  IABS R23, R16 ;  /* 0x0000001000177213 */ /* 0x000fc40000000000 */
[----:B------:R-:W-:Y:S01]  /*4d00*/  STL [R1+0x2c], R9 ;  /* 0x00002c0901007387 */ /* 0x000fe20000100800 */
[--C-:B------:R-:W-:Y:S01]  /*4d10*/  @!P1 IMAD.IADD R15, R15, 0x1, -R0.reuse ;  /* 0x000000010f0f9824 */ /* 0x100fe200078e0a00 */
[----:B------:R-:W-:Y:S01]  /*4d20*/  LOP3.LUT R8, R132, 0x1ee, RZ, 0xfc, !PT ;  /* 0x000001ee84087812 */ /* 0x000fe200078efcff */
[--C-:B------:R-:W-:Y:S01]  /*4d30*/  @!P5 IMAD.IADD R17, R17, 0x1, -R0.reuse ;  /* 0x000000011111d824 */ /* 0x100fe200078e0a00 */
[----:B------:R-:W-:Y:S01]  /*4d40*/  ISETP.GE.AND P5, PT, R16, RZ, PT ;  /* 0x000000ff1000720c */ /* 0x000fe20003fa6270 */
[----:B------:R-:W-:Y:S01]  /*4d50*/  @!P4 IMAD.IADD R5, R5, 0x1, -R0 ;  /* 0x000000010505c824 */ /* 0x000fe200078e0a00 */
[----:B------:R-:W-:Y:S01]  /*4d60*/  ISETP.GT.U32.AND P4, PT, R0, R11, PT ;  /* 0x0000000b0000720c */ /* 0x000fe20003f84070 */
[----:B------:R-:W-:Y:S01]  /*4d70*/  IMAD.MOV R7, RZ, RZ, -R7 ;  /* 0x000000ffff077224 */ /* 0x000fe200078e0a07 */
[----:B------:R-:W-:Y:S01]  /*4d80*/  IABS R21, R20 ;  /* 0x0000001400157213 */ /* 0x000fe20000000000 */
[----:B------:R-:W-:Y:S01]  /*4d90*/  IMAD.MOV.U32 R3, RZ, RZ, R15 ;  /* 0x000000ffff037224 */ /* 0x000fe200078e000f */
[----:B------:R-:W-:Y:S01]  /*4da0*/  ISETP.GE.AND P1, PT, R14, RZ, PT ;  /* 0x000000ff0e00720c */ /* 0x000fe20003f26270 */
[----:B------:R-:W-:Y:S01]  /*4db0*/  IMAD.MOV.U32 R2, RZ, RZ, R17 ;  /* 0x000000ffff027224 */ /* 0x000fe200078e0011 */
[----:B------:R-:W-:Y:S01]  /*4dc0*/  IABS R17, R8 ;  /* 0x0000000800117213 */ /* 0x000fe20000000000 */
[----:B------:R-:W-:Y:S01]  /*4dd0*/  IMAD R7, R0, R7, R19 ;  /* 0x0000000700077224 */ /* 0x000fe200078e0213 */
[----:B------:R-:W-:Y:S01]  /*4de0*/  IABS R19, R18 ;  /* 0x0000001200137213 */ /* 0x000fe20000000000 */
[----:B------:R-:W-:Y:S01]  /*4df0*/  IMAD.HI.U32 R10, R140, R23, RZ ;  /* 0x000000178c0a7227 */ /* 0x000fe200078e00ff */
[----:B------:R-:W-:-:S02]  /*4e00*/  LOP3.LUT R52, R132, 0x64, RZ, 0xfc, !PT ;  /* 0x0000006484347812 */ /* 0x000fc400078efcff */
[----:B------:R-:W-:Y:S01]  /*4e10*/  LOP3.LUT R58, R132, 0x60, RZ, 0xfc, !PT ;  /* 0x00000060843a7812 */ /* 0x000fe200078efcff */
[----:B------:R-:W-:Y:S01]  /*4e20*/  @!P0 IMAD.MOV R3, RZ, RZ, -R3 ;  /* 0x000000ffff038224 */ /* 0x000fe200078e0a03 */
[----:B------:R-:W-:Y:S01]  /*4e30*/  ISETP.GT.U32.AND P0, PT, R0, R7, PT ;  /* 0x000000070000720c */ /* 0x000fe20003f04070 */
[----:B------:R-:W-:Y:S01]  /*4e40*/  @!P3 IMAD.MOV R2, RZ, RZ, -R2 ;  /* 0x000000ffff02b224 */ /* 0x000fe200078e0a02 */
[----:B------:R-:W-:Y:S01]  /*4e50*/  ISETP.GE.AND P3, PT, R8, RZ, PT ;  /* 0x000000ff0800720c */ /* 0x000fe20003f66270 */
[----:B------:R-:W-:Y:S01]  /*4e60*/  IMAD.MOV R10, RZ, RZ, -R10 ;  /* 0x000000ffff0a7224 */ /* 0x000fe200078e0a0a */
[----:B------:R-:W-:Y:S01]  /*4e70*/  STL [R1+0x28], R3 ;  /* 0x0000280301007387 */ /* 0x000fe20000100800 */
[----:B------:R-:W-:Y:S01]  /*4e80*/  @!P4 IMAD.IADD R11, R11, 0x1, -R0 ;  /* 0x000000010b0bc824 */ /* 0x000fe200078e0a00 */
[----:B------:R-:W-:Y:S01]  /*4e90*/  LOP3.LUT R54, R132, 0x62, RZ, 0xfc, !PT ;  /* 0x0000006284367812 */ /* 0x000fe200078efcff */
[----:B------:R-:W-:Y:S01]  /*4ea0*/  IMAD R13, R0, R10, R23 ;  /* 0x0000000a000d7224 */ /* 0x000fe200078e0217 */
[----:B------:R0:W-:Y:S01]  /*4eb0*/  STL [R1+0x24], R2 ;  /* 0x0000240201007387 */ /* 0x0001e20000100800 */
[----:B------:R-:W-:Y:S01]  /*4ec0*/  IABS R23, R22 ;  /* 0x0000001600177213 */ /* 0x000fe20000000000 */
[----:B------:R-:W-:Y:S01]  /*4ed0*/  IMAD.HI.U32 R8, R140, R17, RZ ;  /* 0x000000118c087227 */ /* 0x000fe200078e00ff */
[----:B------:R-:W-:-:S02]  /*4ee0*/  ISETP.GT.U32.AND P4, PT, R0, R11, PT ;  /* 0x0000000b0000720c */ /* 0x000fc40003f84070 */
[----:B------:R-:W-:Y:S01]  /*4ef0*/  IABS R145, R54 ;  /* 0x0000003600917213 */ /* 0x000fe20000000000 */
[----:B------:R-:W-:Y:S01]  /*4f00*/  IMAD.HI.U32 R10, R140, R19, RZ ;  /* 0x000000138c0a7227 */ /* 0x000fe200078e00ff */
[C---:B------:R-:W-:Y:S02]  /*4f10*/  LOP3.LUT R56, R132.reuse, 0x5e, RZ, 0xfc, !PT ;  /* 0x0000005e84387812 */ /* 0x040fe400078efcff */
[C---:B------:R-:W-:Y:S01]  /*4f20*/  LOP3.LUT R60, R132.reuse, 0x5c, RZ, 0xfc, !PT ;  /* 0x0000005c843c7812 */ /* 0x040fe200078efcff */
[----:B0-----:R-:W-:Y:S01]  /*4f30*/  IMAD.MOV.U32 R2, RZ, RZ, R5 ;  /* 0x000000ffff027224 */ /* 0x001fe200078e0005 */
[----:B------:R-:W-:Y:S01]  /*4f40*/  IABS R50, R56 ;  /* 0x0000003800327213 */ /* 0x000fe20000000000 */
[----:B------:R-:W-:Y:S01]  /*4f50*/  @!P0 IMAD.IADD R7, R7, 0x1, -R0 ;  /* 0x0000000107078824 */ /* 0x000fe200078e0a00 */
[----:B------:R-:W-:Y:S01]  /*4f60*/  LOP3.LUT R62, R132, 0x58, RZ, 0xfc, !PT ;  /* 0x00000058843e7812 */ /* 0x000fe200078efcff */
[----:B------:R-:W-:Y:S01]  /*4f70*/  @!P6 IMAD.MOV R2, RZ, RZ, -R2 ;  /* 0x000000ffff02e224 */ /* 0x000fe200078e0a02 */
[----:B------:R-:W-:Y:S01]  /*4f80*/  ISETP.GT.U32.AND P6, PT, R0, R13, PT ;  /* 0x0000000d0000720c */ /* 0x000fe20003fc4070 */
[----:B------:R-:W-:Y:S01]  /*4f90*/  IMAD.HI.U32 R15, R140, R23, RZ ;  /* 0x000000178c0f7227 */ /* 0x000fe200078e00ff */
[----:B------:R-:W-:-:S02]  /*4fa0*/  ISETP.GT.U32.AND P0, PT, R0, R7, PT ;  /* 0x000000070000720c */ /* 0x000fc40003f04070 */
[----:B------:R0:W-:Y:S01]  /*4fb0*/  STL [R1+0x20], R2 ;  /* 0x0000200201007387 */ /* 0x0001e20000100800 */
[----:B------:R-:W-:Y:S01]  /*4fc0*/  IMAD.MOV R8, RZ, RZ, -R8 ;  /* 0x000000ffff087224 */ /* 0x000fe200078e0a08 */
[C---:B------:R-:W-:Y:S01]  /*4fd0*/  LOP3.LUT R68, R132.reuse, 0x54, RZ, 0xfc, !PT ;  /* 0x0000005484447812 */ /* 0x040fe200078efcff */
[----:B------:R-:W-:Y:S01]  /*4fe0*/  IMAD.MOV R10, RZ, RZ, -R10 ;  /* 0x000000ffff0a7224 */ /* 0x000fe200078e0a0a */
[C---:B------:R-:W-:Y:S01]  /*4ff0*/  LOP3.LUT R66, R132.reuse, 0x52, RZ, 0xfc, !PT ;  /* 0x0000005284427812 */ /* 0x040fe200078efcff */
[----:B------:R-:W-:Y:S01]  /*5000*/  IMAD.MOV R16, RZ, RZ, -R15 ;  /* 0x000000ffff107224 */ /* 0x000fe200078e0a0f */
[----:B------:R-:W-:Y:S01]  /*5010*/  LOP3.LUT R70, R132, 0x50, RZ, 0xfc, !PT ;  /* 0x0000005084467812 */ /* 0x000fe200078efcff */
[----:B------:R-:W-:Y:S01]  /*5020*/  IMAD R5, R0, R8, R17 ;  /* 0x0000000800057224 */ /* 0x000fe200078e0211 */
[----:B------:R-:W-:Y:S01]  /*5030*/  LOP3.LUT R72, R132, 0x4e, RZ, 0xfc, !PT ;  /* 0x0000004e84487812 */ /* 0x000fe200078efcff */
[----:B------:R-:W-:Y:S01]  /*5040*/  IMAD R15, R0, R10, R19 ;  /* 0x0000000a000f7224 */ /* 0x000fe200078e0213 */
[----:B------:R-:W-:Y:S01]  /*5050*/  LOP3.LUT R74, R132, 0x4c, RZ, 0xfc, !PT ;  /* 0x0000004c844a7812 */ /* 0x000fe200078efcff */
[--C-:B------:R-:W-:Y:S01]  /*5060*/  @!P4 IMAD.IADD R11, R11, 0x1, -R0.reuse ;  /* 0x000000010b0bc824 */ /* 0x100fe200078e0a00 */
[C---:B------:R-:W-:Y:S01]  /*5070*/  ISETP.GT.U32.AND P4, PT, R0.reuse, R5, PT ;  /* 0x000000050000720c */ /* 0x040fe20003f84070 */
[----:B------:R-:W-:Y:S01]  /*5080*/  @!P6 IMAD.IADD R13, R13, 0x1, -R0 ;  /* 0x000000010d0de824 */ /* 0x000fe200078e0a00 */
[----:B------:R-:W-:Y:S01]  /*5090*/  ISETP.GT.U32.AND P6, PT, R0, R15, PT ;  /* 0x0000000f0000720c */ /* 0x000fe20003fc4070 */
[----:B------:R-:W-:Y:S01]  /*50a0*/  IMAD.HI.U32 R14, R140, R21, RZ ;  /* 0x000000158c0e7227 */ /* 0x000fe200078e00ff */
[----:B------:R-:W-:-:S02]  /*50b0*/  LOP3.LUT R76, R132, 0x48, RZ, 0xfc, !PT ;  /* 0x00000048844c7812 */ /* 0x000fc400078efcff */
[C---:B------:R-:W-:Y:S01]  /*50c0*/  LOP3.LUT R78, R132.reuse, 0x4a, RZ, 0xfc, !PT ;  /* 0x0000004a844e7812 */ /* 0x040fe200078efcff */
[----:B------:R-:W-:Y:S01]  /*50d0*/  IMAD.MOV R14, RZ, RZ, -R14 ;  /* 0x000000ffff0e7224 */ /* 0x000fe200078e0a0e */
[----:B------:R-:W-:Y:S01]  /*50e0*/  LOP3.LUT R82, R132, 0x46, RZ, 0xfc, !PT ;  /* 0x0000004684527812 */ /* 0x000fe200078efcff */
[--C-:B------:R-:W-:Y:S01]  /*50f0*/  @!P0 IMAD.IADD R7, R7, 0x1, -R0.reuse ;  /* 0x0000000107078824 */ /* 0x100fe200078e0a00 */
[----:B------:R-:W-:Y:S01]  /*5100*/  ISETP.GE.AND P0, PT, R18, RZ, PT ;  /* 0x000000ff1200720c */ /* 0x000fe20003f06270 */
[----:B------:R-:W-:Y:S01]  /*5110*/  IMAD R17, R0, R14, R21 ;  /* 0x0000000e00117224 */ /* 0x000fe200078e0215 */
[----:B------:R-:W-:Y:S01]  /*5120*/  LOP3.LUT R14, R132, 0x1e6, RZ, 0xfc, !PT ;  /* 0x000001e6840e7812 */ /* 0x000fe200078efcff */
[----:B------:R-:W-:Y:S01]  /*5130*/  IMAD R19, R0, R16, R23 ;  /* 0x0000001000137224 */ /* 0x000fe200078e0217 */
[----:B------:R-:W-:Y:S01]  /*5140*/  LOP3.LUT R16, R132, 0x1e4, RZ, 0xfc, !PT ;  /* 0x000001e484107812 */ /* 0x000fe200078efcff */
[----:B0-----:R-:W-:Y:S01]  /*5150*/  IMAD.MOV.U32 R2, RZ, RZ, R7 ;  /* 0x000000ffff027224 */ /* 0x001fe200078e0007 */
[----:B------:R-:W-:Y:S01]  /*5160*/  IABS R21, R14 ;  /* 0x0000000e00157213 */ /* 0x000fe20000000000 */
[--C-:B------:R-:W-:Y:S01]  /*5170*/  @!P4 IMAD.IADD R5, R5, 0x1, -R0.reuse ;  /* 0x000000010505c824 */ /* 0x100fe200078e0a00 */
[----:B------:R-:W-:Y:S01]  /*5180*/  IABS R243, R16 ;  /* 0x0000001000f37213 */ /* 0x000fe20000000000 */
[----:B------:R-:W-:Y:S01]  /*5190*/  @!P6 IMAD.IADD R15, R15, 0x1, -R0 ;  /* 0x000000010f0fe824 */ /* 0x000fe200078e0a00 */
[C---:B------:R-:W-:Y:S01]  /*51a0*/  ISETP.GT.U32.AND P4, PT, R0.reuse, R13, PT ;  /* 0x0000000d0000720c */ /* 0x040fe20003f84070 */
[----:B------:R-:W-:Y:S01]  /*51b0*/  @!P2 IMAD.MOV R2, RZ, RZ, -R2 ;  /* 0x000000ffff02a224 */ /* 0x000fe200078e0a02 */
[----:B------:R-:W-:Y:S01]  /*51c0*/  ISETP.GT.U32.AND P2, PT, R0, R5, PT ;  /* 0x000000050000720c */ /* 0x000fe20003f44070 */
[----:B------:R-:W-:Y:S01]  /*51d0*/  IMAD.HI.U32 R7, R140, R21, RZ ;  /* 0x000000158c077227 */ /* 0x000fe200078e00ff */
[----:B------:R-:W-:-:S02]  /*51e0*/  ISETP.GT.U32.AND P6, PT, R0, R15, PT ;  /* 0x0000000f0000720c */ /* 0x000fc40003fc4070 */
[----:B------:R0:W-:Y:S01]  /*51f0*/  STL [R1+0x1c], R2 ;  /* 0x00001c0201007387 */ /* 0x0001e20000100800 */
[----:B------:R-:W-:Y:S01]  /*5200*/  IMAD.HI.U32 R8, R140, R243, RZ ;  /* 0x000000f38c087227 */ /* 0x000fe200078e00ff */
[C---:B------:R-:W-:Y:S02]  /*5210*/  LOP3.LUT R23, R132.reuse, 0x1e0, RZ, 0xfc, !PT ;  /* 0x000001e084177812 */ /* 0x040fe400078efcff */
[----:B------:R-:W-:Y:S01]  /*5220*/  LOP3.LUT R18, R132, 0x1e2, RZ, 0xfc, !PT ;  /* 0x000001e284127812 */ /* 0x000fe200078efcff */
[----:B------:R-:W-:Y:S01]  /*5230*/  IMAD.MOV R7, RZ, RZ, -R7 ;  /* 0x000000ffff077224 */ /* 0x000fe200078e0a07 */
[----:B------:R-:W-:Y:S01]  /*5240*/  IABS R247, R23 ;  /* 0x0000001700f77213 */ /* 0x000fe20000000000 */
[----:B------:R-:W-:Y:S01]  /*5250*/  @!P4 IMAD.IADD R13, R13, 0x1, -R0 ;  /* 0x000000010d0dc824 */ /* 0x000fe200078e0a00 */
[C---:B------:R-:W-:Y:S01]  /*5260*/  ISETP.GT.U32.AND P4, PT, R0.reuse, R19, PT ;  /* 0x000000130000720c */ /* 0x040fe20003f84070 */
[----:B------:R-:W-:Y:S01]  /*5270*/  IMAD R7, R0, R7, R21 ;  /* 0x0000000700077224 */ /* 0x000fe200078e0215 */
[----:B------:R-:W-:Y:S01]  /*5280*/  IABS R245, R18 ;  /* 0x0000001200f57213 */ /* 0x000fe20000000000 */
[----:B0-----:R-:W-:Y:S01]  /*5290*/  IMAD.MOV.U32 R2, RZ, RZ, R11 ;  /* 0x000000ffff027224 */ /* 0x001fe200078e000b */
[C---:B------:R-:W-:Y:S01]  /*52a0*/  LOP3.LUT R21, R132.reuse, 0x18c, RZ, 0xfc, !PT ;  /* 0x0000018c84157812 */ /* 0x040fe200078efcff */
[----:B------:R-:W-:Y:S01]  /*52b0*/  IMAD.MOV R11, RZ, RZ, -R8 ;  /* 0x000000ffff0b7224 */ /* 0x000fe200078e0a08 */
[----:B------:R-:W-:Y:S01]  /*52c0*/  LOP3.LUT R84, R132, 0x44, RZ, 0xfc, !PT ;  /* 0x0000004484547812 */ /* 0x000fe200078efcff */
[----:B------:R-:W-:Y:S01]  /*52d0*/  @!P1 IMAD.MOV R2, RZ, RZ, -R2 ;  /* 0x000000ffff029224 */ /* 0x000fe200078e0a02 */
[C---:B------:R-:W-:Y:S01]  /*52e0*/  ISETP.GT.U32.AND P1, PT, R0.reuse, R17, PT ;  /* 0x000000110000720c */ /* 0x040fe20003f24070 */
[----:B------:R-:W-:Y:S01]  /*52f0*/  IMAD R243, R0, R11, R243 ;  /* 0x0000000b00f37224 */ /* 0x000fe200078e02f3 */
[----:B------:R-:W-:Y:S01]  /*5300*/  LOP3.LUT R11, R132, 0x1dc, RZ, 0xfc, !PT ;  /* 0x000001dc840b7812 */ /* 0x000fe200078efcff */
[--C-:B------:R-:W-:Y:S01]  /*5310*/  @!P2 IMAD.IADD R5, R5, 0x1, -R0.reuse ;  /* 0x000000010505a824 */ /* 0x100fe200078e0a00 */
[C---:B------:R-:W-:Y:S01]  /*5320*/  ISETP.GT.U32.AND P2, PT, R0.reuse, R7, PT ;  /* 0x000000070000720c */ /* 0x040fe20003f44070 */
[--C-:B------:R-:W-:Y:S01]  /*5330*/  @!P6 IMAD.IADD R15, R15, 0x1, -R0.reuse ;  /* 0x000000010f0fe824 */ /* 0x100fe200078e0a00 */
[----:B------:R-:W-:Y:S01]  /*5340*/  ISETP.GT.U32.AND P6, PT, R0, R243, PT ;  /* 0x000000f30000720c */ /* 0x000fe20003fc4070 */
[----:B------:R-:W-:Y:S01]  /*5350*/  @!P4 IMAD.IADD R19, R19, 0x1, -R0 ;  /* 0x000000011313c824 */ /* 0x000fe200078e0a00 */
[----:B------:R0:W-:Y:S01]  /*5360*/  STL [R1+0x18], R2 ;  /* 0x0000180201007387 */ /* 0x0001e20000100800 */
[----:B------:R-:W-:Y:S01]  /*5370*/  IMAD.HI.U32 R10, R140, R247, RZ ;  /* 0x000000f78c0a7227 */ /* 0x000fe200078e00ff */
[----:B------:R-:W-:-:S02]  /*5380*/  IABS R251, R11 ;  /* 0x0000000b00fb7213 */ /* 0x000fc40000000000 */
[----:B------:R-:W-:Y:S01]  /*5390*/  ISETP.GE.AND P4, PT, R22, RZ, PT ;  /* 0x000000ff1600720c */ /* 0x000fe20003f86270 */
[--C-:B------:R-:W-:Y:S01]  /*53a0*/  @!P1 IMAD.IADD R17, R17, 0x1, -R0.reuse ;  /* 0x0000000111119824 */ /* 0x100fe200078e0a00 */
[----:B------:R-:W-:Y:S01]  /*53b0*/  ISETP.GE.AND P1, PT, R20, RZ, PT ;  /* 0x000000ff1400720c */ /* 0x000fe20003f26270 */
[----:B------:R-:W-:Y:S01]  /*53c0*/  IMAD.MOV.U32 R3, RZ, RZ, R13 ;  /* 0x000000ffff037224 */ /* 0x000fe200078e000d */
[----:B------:R-:W-:Y:S01]  /*53d0*/  LOP3.LUT R13, R132, 0x1ca, RZ, 0xfc, !PT ;  /* 0x000001ca840d7812 */ /* 0x000fe200078efcff */
[--C-:B------:R-:W-:Y:S01]  /*53e0*/  @!P2 IMAD.IADD R7, R7, 0x1, -R0.reuse ;  /* 0x000000010707a824 */ /* 0x100fe200078e0a00 */
[C---:B------:R-:W-:Y:S01]  /*53f0*/  ISETP.GT.U32.AND P2, PT, R0.reuse, R17, PT ;  /* 0x000000110000720c */ /* 0x040fe20003f44070 */
[----:B------:R-:W-:Y:S01]  /*5400*/  @!P6 IMAD.IADD R243, R243, 0x1, -R0 ;  /* 0x00000001f3f3e824 */ /* 0x000fe200078e0a00 */
[----:B------:R-:W-:Y:S01]  /*5410*/  ISETP.GT.U32.AND P6, PT, R0, R19, PT ;  /* 0x000000130000720c */ /* 0x000fe20003fc4070 */
[----:B------:R-:W-:Y:S01]  /*5420*/  IMAD.MOV R10, RZ, RZ, -R10 ;  /* 0x000000ffff0a7224 */ /* 0x000fe200078e0a0a */
[----:B------:R-:W-:Y:S01]  /*5430*/  IABS R165, R13 ;  /* 0x0000000d00a57213 */ /* 0x000fe20000000000 */
[----:B0-----:R-:W-:Y:S01]  /*5440*/  IMAD.MOV.U32 R2, RZ, RZ, R5 ;  /* 0x000000ffff027224 */ /* 0x001fe200078e0005 */
[----:B------:R-:W-:Y:S01]  /*5450*/  LOP3.LUT R20, R132, 0x18e, RZ, 0xfc, !PT ;  /* 0x0000018e84147812 */ /* 0x000fe200078efcff */
[----:B------:R-:W-:Y:S01]  /*5460*/  @!P5 IMAD.MOV R3, RZ, RZ, -R3 ;  /* 0x000000ffff03d224 */ /* 0x000fe200078e0a03 */
[C---:B------:R-:W-:Y:S01]  /*5470*/  ISETP.GT.U32.AND P5, PT, R0.reuse, R7, PT ;  /* 0x000000070000720c */ /* 0x040fe20003fa4070 */
[----:B------:R-:W-:Y:S01]  /*5480*/  IMAD R247, R0, R10, R247 ;  /* 0x0000000a00f77224 */ /* 0x000fe200078e02f7 */
[----:B------:R-:W-:Y:S01]  /*5490*/  LOP3.LUT R10, R132, 0x1de, RZ, 0xfc, !PT ;  /* 0x000001de840a7812 */ /* 0x000fe200078efcff */
[----:B------:R-:W-:Y:S01]  /*54a0*/  @!P3 IMAD.MOV R2, RZ, RZ, -R2 ;  /* 0x000000ffff02b224 */ /* 0x000fe200078e0a02 */
[----:B------:R-:W-:Y:S01]  /*54b0*/  STL [R1+0x14], R3 ;  /* 0x0000140301007387 */ /* 0x000fe20000100800 */
[----:B------:R-:W-:Y:S01]  /*54c0*/  IMAD.HI.U32 R8, R140, R245, RZ ;  /* 0x000000f58c087227 */ /* 0x000fe200078e00ff */
[----:B------:R-:W-:-:S02]  /*54d0*/  IABS R249, R10 ;  /* 0x0000000a00f97213 */ /* 0x000fc40000000000 */
[----:B------:R0:W-:Y:S01]  /*54e0*/  STL [R1+0x10], R2 ;  /* 0x0000100201007387 */ /* 0x0001e20000100800 */
[--C-:B------:R-:W-:Y:S01]  /*54f0*/  @!P2 IMAD.IADD R17, R17, 0x1, -R0.reuse ;  /* 0x000000011111a824 */ /* 0x100fe200078e0a00 */
[----:B------:R-:W-:Y:S01]  /*5500*/  ISETP.GT.U32.AND P3, PT, R0, R243, PT ;  /* 0x000000f30000720c */ /* 0x000fe20003f64070 */
[----:B------:R-:W-:Y:S01]  /*5510*/  @!P6 IMAD.IADD R19, R19, 0x1, -R0 ;  /* 0x000000011313e824 */ /* 0x000fe200078e0a00 */
[----:B------:R-:W-:Y:S01]  /*5520*/  ISETP.GE.AND P2, PT, R14, RZ, PT ;  /* 0x000000ff0e00720c */ /* 0x000fe20003f46270 */
[----:B------:R-:W-:Y:S01]  /*5530*/  IMAD.MOV R8, RZ, RZ, -R8 ;  /* 0x000000ffff087224 */ /* 0x000fe200078e0a08 */
[----:B------:R-:W-:Y:S01]  /*5540*/  ISETP.GT.U32.AND P6, PT, R0, R247, PT ;  /* 0x000000f70000720c */ /* 0x000fe20003fc4070 */
[----:B------:R-:W-:Y:S01]  /*5550*/  IMAD.HI.U32 R5, R140, R249, RZ ;  /* 0x000000f98c057227 */ /* 0x000fe200078e00ff */
[C---:B------:R-:W-:Y:S02]  /*5560*/  LOP3.LUT R14, R132.reuse, 0x1c8, RZ, 0xfc, !PT ;  /* 0x000001c8840e7812 */ /* 0x040fe400078efcff */
[----:B------:R-:W-:Y:S01]  /*5570*/  LOP3.LUT R22, R132, 0xa8, RZ, 0xfc, !PT ;  /* 0x000000a884167812 */ /* 0x000fe200078efcff */
[----:B0-----:R-:W-:Y:S01]  /*5580*/  IMAD.MOV.U32 R2, RZ, RZ, R15 ;  /* 0x000000ffff027224 */ /* 0x001fe200078e000f */
[----:B------:R-:W-:Y:S01]  /*5590*/  IABS R167, R14 ;  /* 0x0000000e00a77213 */ /* 0x000fe20000000000 */
[----:B------:R-:W-:Y:S01]  /*55a0*/  @!P5 IMAD.IADD R7, R7, 0x1, -R0 ;  /* 0x000000010707d824 */ /* 0x000fe200078e0a00 */
[----:B------:R-:W-:Y:S01]  /*55b0*/  ISETP.GE.AND P5, PT, R16, RZ, PT ;  /* 0x000000ff1000720c */ /* 0x000fe20003fa6270 */
[----:B------:R-:W-:Y:S01]  /*55c0*/  @!P0 IMAD.MOV R2, RZ, RZ, -R2 ;  /* 0x000000ffff028224 */ /* 0x000fe200078e0a02 */
[----:B------:R-:W-:Y:S01]  /*55d0*/  LOP3.LUT R16, R132, 0x192, RZ, 0xfc, !PT ;  /* 0x0000019284107812 */ /* 0x000fe200078efcff */
[----:B------:R-:W-:Y:S01]  /*55e0*/  IMAD R245, R0, R8, R245 ;  /* 0x0000000800f57224 */ /* 0x000fe200078e02f5 */
[----:B------:R-:W-:Y:S01]  /*55f0*/  IABS R85, R22 ;  /* 0x0000001600557213 */ /* 0x000fe20000000000 */
[----:B------:R-:W-:Y:S01]  /*5600*/  IMAD.HI.U32 R8, R140, R251, RZ ;  /* 0x000000fb8c087227 */ /* 0x000fe200078e00ff */
[----:B------:R0:W-:Y:S01]  /*5610*/  STL [R1+0xc], R2 ;  /* 0x00000c0201007387 */ /* 0x0001e20000100800 */
[----:B------:R-:W-:-:S02]  /*5620*/  LOP3.LUT R80, R132, 0x42, RZ, 0xfc, !PT ;  /* 0x0000004284507812 */ /* 0x000fc400078efcff */
[----:B------:R-:W-:Y:S01]  /*5630*/  IMAD.MOV R5, RZ, RZ, -R5 ;  /* 0x000000ffff057224 */ /* 0x000fe200078e0a05 */
[----:B------:R-:W-:Y:S01]  /*5640*/  ISETP.GT.U32.AND P0, PT, R0, R245, PT ;  /* 0x000000f50000720c */ /* 0x000fe20003f04070 */
[----:B------:R-:W-:Y:S01]  /*5650*/  IMAD.MOV R8, RZ, RZ, -R8 ;  /* 0x000000ffff087224 */ /* 0x000fe200078e0a08 */
[----:B------:R-:W-:Y:S01]  /*5660*/  LOP3.LUT R88, R132, 0x3c, RZ, 0xfc, !PT ;  /* 0x0000003c84587812 */ /* 0x000fe200078efcff */
[----:B------:R-:W-:Y:S01]  /*5670*/  IMAD R249, R0, R5, R249 ;  /* 0x0000000500f97224 */ /* 0x000fe200078e02f9 */
[----:B------:R-:W-:Y:S01]  /*5680*/  LOP3.LUT R5, R132, 0x1da, RZ, 0xfc, !PT ;  /* 0x000001da84057812 */ /* 0x000fe200078efcff */
[--C-:B------:R-:W-:Y:S01]  /*5690*/  @!P3 IMAD.IADD R243, R243, 0x1, -R0.reuse ;  /* 0x00000001f3f3b824 */ /* 0x100fe200078e0a00 */
[----:B------:R-:W-:Y:S01]  /*56a0*/  ISETP.GE.AND P3, PT, R18, RZ, PT ;  /* 0x000000ff1200720c */ /* 0x000fe20003f66270 */
[----:B0-----:R-:W-:Y:S01]  /*56b0*/  IMAD.MOV.U32 R2, RZ, RZ, R7 ;  /* 0x000000ffff027224 */ /* 0x001fe200078e0007 */
[----:B------:R-:W-:Y:S01]  /*56c0*/  IABS R149, R5 ;  /* 0x0000000500957213 */ /* 0x000fe20000000000 */
[----:B------:R-:W-:Y:S01]  /*56d0*/  IMAD.MOV.U32 R3, RZ, RZ, R19 ;  /* 0x000000ffff037224 */ /* 0x000fe200078e0013 */
[----:B------:R-:W-:Y:S01]  /*56e0*/  LOP3.LUT R7, R132, 0x1d8, RZ, 0xfc, !PT ;  /* 0x000001d884077812 */ /* 0x000fe200078efcff */
[----:B------:R-:W-:Y:S01]  /*56f0*/  @!P6 IMAD.IADD R247, R247, 0x1, -R0 ;  /* 0x00000001f7f7e824 */ /* 0x000fe200078e0a00 */
[----:B------:R-:W-:Y:S01]  /*5700*/  ISETP.GE.AND P6, PT, R10, RZ, PT ;  /* 0x000000ff0a00720c */ /* 0x000fe20003fc6270 */
[C---:B------:R-:W-:Y:S01]  /*5710*/  IMAD R251, R0.reuse, R8, R251 ;  /* 0x0000000800fb7224 */ /* 0x040fe200078e02fb */
[----:B------:R-:W-:Y:S01]  /*5720*/  IABS R151, R7 ;  /* 0x0000000700977213 */ /* 0x000fe20000000000 */
[----:B------:R-:W-:Y:S01]  /*5730*/  @!P2 IMAD.MOV R2, RZ, RZ, -R2 ;  /* 0x000000ffff02a224 */ /* 0x000fe200078e0a02 */
[C---:B------:R-:W-:Y:S01]  /*5740*/  ISETP.GT.U32.AND P2, PT, R0.reuse, R249, PT ;  /* 0x000000f90000720c */ /* 0x040fe20003f44070 */
[----:B------:R-:W-:Y:S01]  /*5750*/  @!P4 IMAD.MOV R3, RZ, RZ, -R3 ;  /* 0x000000ffff03c224 */ /* 0x000fe200078e0a03 */
[C---:B------:R-:W-:Y:S01]  /*5760*/  ISETP.GT.U32.AND P4, PT, R0.reuse, R247, PT ;  /* 0x000000f70000720c */ /* 0x040fe20003f84070 */
[----:B------:R-:W-:Y:S01]  /*5770*/  @!P5 IMAD.MOV R243, RZ, RZ, -R243 ;  /* 0x000000fffff3d224 */ /* 0x000fe200078e0af3 */
[----:B------:R-:W-:Y:S01]  /*5780*/  ISETP.GT.U32.AND P5, PT, R0, R251, PT ;  /* 0x000000fb0000720c */ /* 0x000fe20003fa4070 */
[----:B------:R-:W-:Y:S01]  /*5790*/  @!P0 IMAD.IADD R245, R245, 0x1, -R0 ;  /* 0x00000001f5f58824 */ /* 0x000fe200078e0a00 */
[----:B------:R-:W-:Y:S01]  /*57a0*/  ISETP.GE.AND P0, PT, R23, RZ, PT ;  /* 0x000000ff1700720c */ /* 0x000fe20003f06270 */
[----:B------:R-:W-:Y:S01]  /*57b0*/  IMAD.MOV.U32 R4, RZ, RZ, R17 ;  /* 0x000000ffff047224 */ /* 0x000fe200078e0011 */
[----:B------:R-:W-:-:S02]  /*57c0*/  LOP3.LUT R8, R132, 0x1d6, RZ, 0xfc, !PT ;  /* 0x000001d684087812 */ /* 0x000fc400078efcff */
[----:B------:R-:W-:Y:S01]  /*57d0*/  LOP3.LUT R10, R132, 0x1d0, RZ, 0xfc, !PT ;  /* 0x000001d0840a7812 */ /* 0x000fe200078efcff */
[----:B------:R-:W-:Y:S01]  /*57e0*/  @!P1 IMAD.MOV R4, RZ, RZ, -R4 ;  /* 0x000000ffff049224 */ /* 0x000fe200078e0a04 */
[C---:B------:R-:W-:Y:S01]  /*57f0*/  ISETP.GT.U32.AND P1, PT, R0.reuse, R245, PT ;  /* 0x000000f50000720c */ /* 0x040fe20003f24070 */
[--C-:B------:R-:W-:Y:S01]  /*5800*/  @!P2 IMAD.IADD R249, R249, 0x1, -R0.reuse ;  /* 0x00000001f9f9a824 */ /* 0x100fe200078e0a00 */
[----:B------:R-:W-:Y:S01]  /*5810*/  ISETP.GE.AND P2, PT, R7, RZ, PT ;  /* 0x000000ff0700720c */ /* 0x000fe20003f46270 */
[--C-:B------:R-:W-:Y:S01]  /*5820*/  @!P4 IMAD.IADD R247, R247, 0x1, -R0.reuse ;  /* 0x00000001f7f7c824 */ /* 0x100fe200078e0a00 */
[----:B------:R-:W-:Y:S01]  /*5830*/  ISETP.GE.AND P4, PT, R5, RZ, PT ;  /* 0x000000ff0500720c */ /* 0x000fe20003f86270 */
[--C-:B------:R-:W-:Y:S01]  /*5840*/  @!P5 IMAD.IADD R251, R251, 0x1, -R0.reuse ;  /* 0x00000001fbfbd824 */ /* 0x100fe200078e0a00 */
[----:B------:R-:W-:Y:S01]  /*5850*/  ISETP.GT.U32.AND P5, PT, R0, R249, PT ;  /* 0x000000f90000720c */ /* 0x000fe20003fa4070 */
[----:B------:R-:W-:Y:S01]  /*5860*/  IMAD.HI.U32 R5, R140, R149, RZ ;  /* 0x000000958c057227 */ /* 0x000fe200078e00ff */
[----:B------:R-:W-:Y:S01]  /*5870*/  IABS R153, R8 ;  /* 0x0000000800997213 */ /* 0x000fe20000000000 */
[----:B------:R-:W-:Y:S01]  /*5880*/  STL [R1+0x20b0], R4 ;  /* 0x0020b00401007387 */ /* 0x000fe20000100800 */
[----:B------:R-:W-:Y:S01]  /*5890*/  IABS R159, R10 ;  /* 0x0000000a009f7213 */ /* 0x000fe20000000000 */
[----:B------:R-:W-:Y:S01]  /*58a0*/  IMAD.MOV R5, RZ, RZ, -R5 ;  /* 0x000000ffff057224 */ /* 0x000fe200078e0a05 */
[----:B------:R-:W-:Y:S01]  /*58b0*/  LOP3.LUT R18, R132, 0x190, RZ, 0xfc, !PT ;  /* 0x0000019084127812 */ /* 0x000fe200078efcff */
[--C-:B------:R-:W-:Y:S01]  /*58c0*/  @!P1 IMAD.IADD R245, R245, 0x1, -R0.reuse ;  /* 0x00000001f5f59824 */ /* 0x100fe200078e0a00 */
[----:B------:R-:W-:Y:S01]  /*58d0*/  ISETP.GE.AND P1, PT, R11, RZ, PT ;  /* 0x000000ff0b00720c */ /* 0x000fe20003f26270 */
[----:B------:R-:W-:Y:S01]  /*58e0*/  IMAD R149, R0, R5, R149 ;  /* 0x0000000500957224 */ /* 0x000fe200078e0295 */
[----:B------:R-:W-:Y:S01]  /*58f0*/  LOP3.LUT R5, R132, 0x1d4, RZ, 0xfc, !PT ;  /* 0x000001d484057812 */ /* 0x000fe200078efcff */
[----:B------:R-:W-:Y:S01]  /*5900*/  IMAD.HI.U32 R7, R140, R151, RZ ;  /* 0x000000978c077227 */ /* 0x000fe200078e00ff */
[----:B------:R-:W-:Y:S01]  /*5910*/  LOP3.LUT R11, R132, 0x1cc, RZ, 0xfc, !PT ;  /* 0x000001cc840b7812 */ /* 0x000fe200078efcff */
[----:B------:R-:W-:Y:S01]  /*5920*/  STL [R1+0x20b4], R3 ;  /* 0x0020b40301007387 */ /* 0x000fe20000100800 */
[----:B------:R-:W-:Y:S01]  /*5930*/  IABS R155, R5 ;  /* 0x00000005009b7213 */ /* 0x000fe20000000000 */
[----:B------:R-:W-:Y:S01]  /*5940*/  @!P3 IMAD.MOV R245, RZ, RZ, -R245 ;  /* 0x000000fffff5b224 */ /* 0x000fe200078e0af5 */
[C---:B------:R-:W-:Y:S01]  /*5950*/  ISETP.GT.U32.AND P3, PT, R0.reuse, R251, PT ;  /* 0x000000fb0000720c */ /* 0x040fe20003f64070 */
[--C-:B------:R-:W-:Y:S01]  /*5960*/  @!P5 IMAD.IADD R249, R249, 0x1, -R0.reuse ;  /* 0x00000001f9f9d824 */ /* 0x100fe200078e0a00 */
[C---:B------:R-:W-:Y:S01]  /*5970*/  ISETP.GT.U32.AND P5, PT, R0.reuse, R149, PT ;  /* 0x000000950000720c */ /* 0x040fe20003fa4070 */
[----:B------:R-:W-:Y:S01]  /*5980*/  IMAD.MOV R7, RZ, RZ, -R7 ;  /* 0x000000ffff077224 */ /* 0x000fe200078e0a07 */
[----:B------:R-:W-:Y:S01]  /*5990*/  IABS R163, R11 ;  /* 0x0000000b00a37213 */ /* 0x000fe20000000000 */
[----:B------:R-:W-:Y:S01]  /*59a0*/  @!P6 IMAD.MOV R249, RZ, RZ, -R249 ;  /* 0x000000fffff9e224 */ /* 0x000fe200078e0af9 */
[----:B------:R-:W-:Y:S01]  /*59b0*/  IABS R19, R21 ;  /* 0x0000001500137213 */ /* 0x000fe20000000000 */
[----:B------:R-:W-:Y:S01]  /*59c0*/  IMAD R151, R0, R7, R151 ;  /* 0x0000000700977224 */ /* 0x000fe200078e0297 */
[----:B------:R-:W-:Y:S01]  /*59d0*/  LOP3.LUT R7, R132, 0x1d2, RZ, 0xfc, !PT ;  /* 0x000001d284077812 */ /* 0x000fe200078efcff */
[----:B------:R-:W-:Y:S01]  /*59e0*/  @!P0 IMAD.MOV R247, RZ, RZ, -R247 ;  /* 0x000000fffff78224 */ /* 0x000fe200078e0af7 */
[----:B------:R-:W-:Y:S01]  /*59f0*/  ISETP.GE.AND P0, PT, R8, RZ, PT ;  /* 0x000000ff0800720c */ /* 0x000fe20003f06270 */
[----:B------:R-:W-:Y:S01]  /*5a00*/  STL [R1+0x20b8], R2 ;  /* 0x0020b80201007387 */ /* 0x000fe20000100800 */
[----:B------:R-:W-:Y:S01]  /*5a10*/  ISETP.GT.U32.AND P6, PT, R0, R151, PT ;  /* 0x000000970000720c */ /* 0x000fe20003fc4070 */
[--C-:B------:R-:W-:Y:S01]  /*5a20*/  @!P3 IMAD.IADD R251, R251, 0x1, -R0.reuse ;  /* 0x00000001fbfbb824 */ /* 0x100fe200078e0a00 */
[----:B------:R-:W-:Y:S01]  /*5a30*/  ISETP.GE.AND P3, PT, R5, RZ, PT ;  /* 0x000000ff0500720c */ /* 0x000fe20003f66270 */
[--C-:B------:R-:W-:Y:S01]  /*5a40*/  @!P5 IMAD.IADD R149, R149, 0x1, -R0.reuse ;  /* 0x000000019595d824 */ /* 0x100fe200078e0a00 */
[----:B------:R-:W-:Y:S01]  /*5a50*/  IABS R157, R7 ;  /* 0x00000007009d7213 */ /* 0x000fe20000000000 */
[----:B------:R-:W-:Y:S01]  /*5a60*/  IMAD.HI.U32 R5, R140, R153, RZ ;  /* 0x000000998c057227 */ /* 0x000fe200078e00ff */
[----:B------:R-:W-:Y:S01]  /*5a70*/  IABS R17, R20 ;  /* 0x0000001400117213 */ /* 0x000fe20000000000 */
[----:B------:R0:W-:Y:S01]  /*5a80*/  STL [R1+0x20bc], R243 ;  /* 0x0020bcf301007387 */ /* 0x0001e20000100800 */
[----:B------:R-:W-:Y:S01]  /*5a90*/  ISETP.GT.U32.AND P5, PT, R0, R149, PT ;  /* 0x000000950000720c */ /* 0x000fe20003fa4070 */
[----:B------:R-:W-:Y:S01]  /*5aa0*/  IMAD.MOV R8, RZ, RZ, -R5 ;  /* 0x000000ffff087224 */ /* 0x000fe200078e0a05 */
[----:B------:R-:W-:Y:S01]  /*5ab0*/  LOP3.LUT R86, R132, 0x40, RZ, 0xfc, !PT ;  /* 0x0000004084567812 */ /* 0x000fe200078efcff */
[----:B------:R-:W-:Y:S01]  /*5ac0*/  IMAD.HI.U32 R5, R140, R155, RZ ;  /* 0x0000009b8c057227 */ /* 0x000fe200078e00ff */
[C---:B------:R-:W-:Y:S01]  /*5ad0*/  LOP3.LUT R90, R132.reuse, 0x3e, RZ, 0xfc, !PT ;  /* 0x0000003e845a7812 */ /* 0x040fe200078efcff */
[----:B------:R-:W-:Y:S01]  /*5ae0*/  STL [R1+0x20c0], R245 ;  /* 0x0020c0f501007387 */ /* 0x000fe20000100800 */
[C---:B------:R-:W-:Y:S01]  /*5af0*/  LOP3.LUT R94, R132.reuse, 0x3a, RZ, 0xfc, !PT ;  /* 0x0000003a845e7812 */ /* 0x040fe200078efcff */
[--C-:B------:R-:W-:Y:S01]  /*5b00*/  @!P6 IMAD.IADD R151, R151, 0x1, -R0.reuse ;  /* 0x000000019797e824 */ /* 0x100fe200078e0a00 */
[C---:B------:R-:W-:Y:S01]  /*5b10*/  LOP3.LUT R98, R132.reuse, 0x38, RZ, 0xfc, !PT ;  /* 0x0000003884627812 */ /* 0x040fe200078efcff */
[----:B------:R-:W-:Y:S01]  /*5b20*/  IMAD.MOV R5, RZ, RZ, -R5 ;  /* 0x000000ffff057224 */ /* 0x000fe200078e0a05 */
[----:B------:R-:W-:Y:S01]  /*5b30*/  LOP3.LUT R96, R132, 0x34, RZ, 0xfc, !PT ;  /* 0x0000003484607812 */ /* 0x000fe200078efcff */
[C---:B------:R-:W-:Y:S01]  /*5b40*/  IMAD R153, R0.reuse, R8, R153 ;  /* 0x0000000800997224 */ /* 0x040fe200078e0299 */
[C---:B------:R-:W-:Y:S01]  /*5b50*/  ISETP.GT.U32.AND P6, PT, R0.reuse, R151, PT ;  /* 0x000000970000720c */ /* 0x040fe20003fc4070 */
[----:B------:R-:W-:Y:S01]  /*5b60*/  IMAD R155, R0, R5, R155 ;  /* 0x00000005009b7224 */ /* 0x000fe200078e029b */
[----:B------:R-:W-:Y:S01]  /*5b70*/  LOP3.LUT R8, R132, 0x1ce, RZ, 0xfc, !PT ;  /* 0x000001ce84087812 */ /* 0x000fe200078efcff */
[----:B------:R-:W-:Y:S01]  /*5b80*/  IMAD.HI.U32 R5, R140, R157, RZ ;  /* 0x0000009d8c057227 */ /* 0x000fe200078e00ff */
[----:B------:R-:W-:Y:S01]  /*5b90*/  LOP3.LUT R100, R132, 0x30, RZ, 0xfc, !PT ;  /* 0x0000003084647812 */ /* 0x000fe200078efcff */
[----:B------:R-:W-:Y:S01]  /*5ba0*/  STL [R1+0x20c8], R247 ;  /* 0x0020c8f701007387 */ /* 0x000fe20000100800 */
[----:B------:R-:W-:Y:S01]  /*5bb0*/  IABS R161, R8 ;  /* 0x0000000800a17213 */ /* 0x000fe20000000000 */
[----:B------:R-:W-:Y:S01]  /*5bc0*/  @!P1 IMAD.MOV R251, RZ, RZ, -R251 ;  /* 0x000000fffffb9224 */ /* 0x000fe200078e0afb */
[----:B------:R-:W-:Y:S01]  /*5bd0*/  ISETP.GE.AND P1, PT, R7, RZ, PT ;  /* 0x000000ff0700720c */ /* 0x000fe20003f26270 */
[--C-:B------:R-:W-:Y:S01]  /*5be0*/  @!P5 IMAD.IADD R149, R149, 0x1, -R0.reuse ;  /* 0x000000019595d824 */ /* 0x100fe200078e0a00 */
[----:B------:R-:W-:Y:S01]  /*5bf0*/  ISETP.GT.U32.AND P5, PT, R0, R153, PT ;  /* 0x000000990000720c */ /* 0x000fe20003fa4070 */
[----:B------:R-:W-:Y:S01]  /*5c00*/  IMAD.HI.U32 R7, R140, R159, RZ ;  /* 0x0000009f8c077227 */ /* 0x000fe200078e00ff */
[C---:B------:R-:W-:Y:S01]  /*5c10*/  LOP3.LUT R102, R132.reuse, 0x2e, RZ, 0xfc, !PT ;  /* 0x0000002e84667812 */ /* 0x040fe200078efcff */
[----:B------:R1:W-:Y:S01]  /*5c20*/  STL [R1+0x20cc], R249 ;  /* 0x0020ccf901007387 */ /* 0x0003e20000100800 */
[C---:B0-----:R-:W-:Y:S01]  /*5c30*/  LOP3.LUT R243, R132.reuse, 0x26, RZ, 0xfc, !PT ;  /* 0x0000002684f37812 */ /* 0x041fe200078efcff */
[----:B------:R-:W-:Y:S01]  /*5c40*/  IMAD.MOV R5, RZ, RZ, -R5 ;  /* 0x000000ffff057224 */ /* 0x000fe200078e0a05 */
[C---:B------:R-:W-:Y:S01]  /*5c50*/  LOP3.LUT R110, R132.reuse, 0x24, RZ, 0xfc, !PT ;  /* 0x00000024846e7812 */ /* 0x040fe200078efcff */
[----:B------:R-:W-:Y:S01]  /*5c60*/  IMAD.MOV R7, RZ, RZ, -R7 ;  /* 0x000000ffff077224 */ /* 0x000fe200078e0a07 */
[----:B------:R-:W-:Y:S01]  /*5c70*/  LOP3.LUT R2, R132, 0x1c, RZ, 0xfc, !PT ;  /* 0x0000001c84027812 */ /* 0x000fe200078efcff */
[----:B------:R-:W-:Y:S01]  /*5c80*/  IMAD R157, R0, R5, R157 ;  /* 0x00000005009d7224 */ /* 0x000fe200078e029d */
[----:B------:R-:W-:Y:S01]  /*5c90*/  LOP3.LUT R147, R132, 0x1e, RZ, 0xfc, !PT ;  /* 0x0000001e84937812 */ /* 0x000fe200078efcff */
[C---:B------:R-:W-:Y:S01]  /*5ca0*/  IMAD R159, R0.reuse, R7, R159 ;  /* 0x00000007009f7224 */ /* 0x040fe200078e029f */
[----:B------:R-:W-:Y:S01]  /*5cb0*/  IABS R120, R2 ;  /* 0x0000000200787213 */ /* 0x000fe20000000000 */
[--C-:B------:R-:W-:Y:S01]  /*5cc0*/  @!P6 IMAD.IADD R151, R151, 0x1, -R0.reuse ;  /* 0x000000019797e824 */ /* 0x100fe200078e0a00 */
[C---:B------:R-:W-:Y:S01]  /*5cd0*/  ISETP.GT.U32.AND P6, PT, R0.reuse, R157, PT ;  /* 0x0000009d0000720c */ /* 0x040fe20003fc4070 */
[--C-:B------:R-:W-:Y:S01]  /*5ce0*/  @!P5 IMAD.IADD R153, R153, 0x1, -R0.reuse ;  /* 0x000000019999d824 */ /* 0x100fe200078e0a00 */
[C---:B------:R-:W-:Y:S01]  /*5cf0*/  ISETP.GT.U32.AND P5, PT, R0.reuse, R159, PT ;  /* 0x0000009f0000720c */ /* 0x040fe20003fa4070 */
[----:B------:R-:W-:Y:S01]  /*5d00*/  @!P4 IMAD.MOV R149, RZ, RZ, -R149 ;  /* 0x000000ffff95c224 */ /* 0x000fe200078e0a95 */
[----:B------:R-:W-:Y:S01]  /*5d10*/  ISETP.GT.U32.AND P4, PT, R0, R155, PT ;  /* 0x0000009b0000720c */ /* 0x000fe20003f84070 */
[----:B------:R-:W-:Y:S01]  /*5d20*/  IMAD.HI.U32 R5, R140, R161, RZ ;  /* 0x000000a18c057227 */ /* 0x000fe200078e00ff */
[C---:B------:R-:W-:Y:S01]  /*5d30*/  LOP3.LUT R3, R132.reuse, 0x1a, RZ, 0xfc, !PT ;  /* 0x0000001a84037812 */ /* 0x040fe200078efcff */
[----:B------:R-:W-:Y:S01]  /*5d40*/  STL [R1+0x20d0], R251 ;  /* 0x0020d0fb01007387 */ /* 0x000fe20000100800 */
[----:B------:R-:W-:Y:S01]  /*5d50*/  IABS R118, R147 ;  /* 0x0000009300767213 */ /* 0x000fe20000000000 */
[----:B------:R-:W-:Y:S01]  /*5d60*/  IMAD.MOV R5, RZ, RZ, -R5 ;  /* 0x000000ffff057224 */ /* 0x000fe200078e0a05 */
[----:B-1----:R-:W-:Y:S01]  /*5d70*/  LOP3.LUT R249, R132, 0x16, RZ, 0xfc, !PT ;  /* 0x0000001684f97812 */ /* 0x002fe200078efcff */
[----:B------:R-:W-:Y:S01]  /*5d80*/  @!P2 IMAD.MOV R151, RZ, RZ, -R151 ;  /* 0x000000ffff97a224 */ /* 0x000fe200078e0a97 */
[----:B------:R-:W-:Y:S01]  /*5d90*/  STL [R1+0x20d4], R149 ;  /* 0x0020d49501007387 */ /* 0x000fe20000100800 */
[--C-:B------:R-:W-:Y:S01]  /*5da0*/  @!P6 IMAD.IADD R157, R157, 0x1, -R0.reuse ;  /* 0x000000019d9de824 */ /* 0x100fe200078e0a00 */
[----:B------:R-:W-:Y:S01]  /*5db0*/  IABS R126, R249 ;  /* 0x000000f9007e7213 */ /* 0x000fe20000000000 */
[----:B------:R-:W-:Y:S01]  /*5dc0*/  @!P5 IMAD.IADD R159, R159, 0x1, -R0 ;  /* 0x000000019f9fd824 */ /* 0x000fe200078e0a00 */
[----:B------:R-:W-:Y:S01]  /*5dd0*/  STL [R1+0x20d8], R151 ;  /* 0x0020d89701007387 */ /* 0x000fe20000100800 */
[C---:B------:R-:W-:Y:S01]  /*5de0*/  IMAD R161, R0.reuse, R5, R161 ;  /* 0x0000000500a17224 */ /* 0x040fe200078e02a1 */
[----:B------:R-:W-:Y:S01]  /*5df0*/  ISETP.GT.U32.AND P5, PT, R0, R157, PT ;  /* 0x0000009d0000720c */ /* 0x000fe20003fa4070 */
[----:B------:R-:W-:Y:S01]  /*5e00*/  IMAD.HI.U32 R5, R140, R163, RZ ;  /* 0x000000a38c057227 */ /* 0x000fe200078e00ff */
[----:B------:R-:W-:-:S02]  /*5e10*/  ISETP.GT.U32.AND P2, PT, R0, R159, PT ;  /* 0x0000009f0000720c */ /* 0x000fc40003f44070 */
[----:B------:R-:W-:Y:S01]  /*5e20*/  LOP3.LUT R4, R132, 0x18, RZ, 0xfc, !PT ;  /* 0x0000001884047812 */ /* 0x000fe200078efcff */
[--C-:B------:R-:W-:Y:S01]  /*5e30*/  @!P4 IMAD.IADD R155, R155, 0x1, -R0.reuse ;  /* 0x000000019b9bc824 */ /* 0x100fe200078e0a00 */
[----:B------:R-:W-:Y:S01]  /*5e40*/  ISETP.GT.U32.AND P4, PT, R0, R153, PT ;  /* 0x000000990000720c */ /* 0x000fe20003f84070 */
[----:B------:R-:W-:Y:S01]  /*5e50*/  IMAD.MOV R5, RZ, RZ, -R5 ;  /* 0x000000ffff057224 */ /* 0x000fe200078e0a05 */
[----:B------:R-:W-:Y:S01]  /*5e60*/  LOP3.LUT R247, R132, 0x14, RZ, 0xfc, !PT ;  /* 0x0000001484f77812 */ /* 0x000fe200078efcff */
[----:B------:R-:W-:Y:S01]  /*5e70*/  IMAD.HI.U32 R7, R140, R167, RZ ;  /* 0x000000a78c077227 */ /* 0x000fe200078e00ff */
[----:B------:R-:W-:Y:S02]  /*5e80*/  ISETP.GT.U32.AND P6, PT, R0, R155, PT ;  /* 0x0000009b0000720c */ /* 0x000fe40003fc4070 */
[----:B------:R-:W-:Y:S01]  /*5e90*/  LOP3.LUT R9, R132, 0x12, RZ, 0xfc, !PT ;  /* 0x0000001284097812 */ /* 0x000fe200078efcff */
[----:B------:R-:W-:Y:S01]  /*5ea0*/  IMAD R163, R0, R5, R163 ;  /* 0x0000000500a37224 */ /* 0x000fe200078e02a3 */
[----:B------:R-:W-:Y:S01]  /*5eb0*/  LOP3.LUT R245, R132, 0xc, RZ, 0xfc, !PT ;  /* 0x0000000c84f57812 */ /* 0x000fe200078efcff */
[----:B------:R-:W-:-:S02]  /*5ec0*/  @!P5 IMAD.IADD R157, R157, 0x1, -R0 ;  /* 0x000000019d9dd824 */ /* 0x000fc400078e0a00 */
[----:B------:R-:W-:Y:S01]  /*5ed0*/  IMAD.HI.U32 R5, R140, R165, RZ ;  /* 0x000000a58c057227 */ /* 0x000fe200078e00ff */
[----:B------:R-:W-:Y:S02]  /*5ee0*/  ISETP.GT.U32.AND P5, PT, R0, R163, PT ;  /* 0x000000a30000720c */ /* 0x000fe40003fa4070 */
[----:B------:R-:W-:Y:S01]  /*5ef0*/  IABS R252, R245 ;  /* 0x000000f500fc7213 */ /* 0x000fe20000000000 */
[----:B------:R-:W-:Y:S02]  /*5f00*/  IMAD.MOV R5, RZ, RZ, -R5 ;  /* 0x000000ffff057224 */ /* 0x000fe400078e0a05 */
[--C-:B------:R-:W-:Y:S01]  /*5f10*/  @!P6 IMAD.IADD R155, R155, 0x1, -R0.reuse ;  /* 0x000000019b9be824 */ /* 0x100fe200078e0a00 */
[----:B------:R-:W-:Y:S01]  /*5f20*/  ISETP.GE.AND P6, PT, R10, RZ, PT ;  /* 0x000000ff0a00720c */ /* 0x000fe20003fc6270 */
[----:B------:R-:W-:Y:S01]  /*5f30*/  IMAD R165, R0, R5, R165 ;  /* 0x0000000500a57224 */ /* 0x000fe200078e02a5 */
[----:B------:R-:W-:Y:S01]  /*5f40*/  LOP3.LUT R10, R132, 0x1c6, RZ, 0xfc, !PT ;  /* 0x000001c6840a7812 */ /* 0x000fe200078efcff */
[--C-:B------:R-:W-:Y:S01]  /*5f50*/  @!P4 IMAD.IADD R153, R153, 0x1, -R0.reuse ;  /* 0x000000019999c824 */ /* 0x100fe200078e0a00 */
[----:B------:R-:W-:Y:S01]  /*5f60*/  ISETP.GT.U32.AND P4, PT, R0, R161, PT ;  /* 0x000000a10000720c */ /* 0x000fe20003f84070 */
[----:B------:R-:W-:Y:S01]  /*5f70*/  IMAD.MOV R7, RZ, RZ, -R7 ;  /* 0x000000ffff077224 */ /* 0x000fe200078e0a07 */
[----:B------:R-:W-:Y:S01]  /*5f80*/  IABS R169, R10 ;  /* 0x0000000a00a97213 */ /* 0x000fe20000000000 */
[----:B------:R-:W-:-:S02]  /*5f90*/  @!P5 IMAD.IADD R163, R163, 0x1, -R0 ;  /* 0x00000001a3a3d824 */ /* 0x000fc400078e0a00 */
[--C-:B------:R-:W-:Y:S01]  /*5fa0*/  @!P2 IMAD.IADD R159, R159, 0x1, -R0.reuse ;  /* 0x000000019f9fa824 */ /* 0x100fe200078e0a00 */
[----:B------:R-:W-:Y:S01]  /*5fb0*/  ISETP.GE.AND P2, PT, R8, RZ, PT ;  /* 0x000000ff0800720c */ /* 0x000fe20003f46270 */
[----:B------:R-:W-:Y:S01]  /*5fc0*/  IMAD.HI.U32 R5, R140, R169, RZ ;  /* 0x000000a98c057227 */ /* 0x000fe200078e00ff */
[----:B------:R-:W-:Y:S02]  /*5fd0*/  ISETP.GT.U32.AND P5, PT, R0, R163, PT ;  /* 0x000000a30000720c */ /* 0x000fe40003fa4070 */
[----:B------:R-:W-:Y:S01]  /*5fe0*/  LOP3.LUT R8, R132, 0x1c4, RZ, 0xfc, !PT ;  /* 0x000001c484087812 */ /* 0x000fe200078efcff */
[----:B------:R-:W-:Y:S02]  /*5ff0*/  IMAD.MOV R5, RZ, RZ, -R5 ;  /* 0x000000ffff057224 */ /* 0x000fe400078e0a05 */
[--C-:B------:R-:W-:Y:S01]  /*6000*/  @!P4 IMAD.IADD R161, R161, 0x1, -R0.reuse ;  /* 0x00000001a1a1c824 */ /* 0x100fe200078e0a00 */
[----:B------:R-:W-:Y:S01]  /*6010*/  ISETP.GE.AND P4, PT, R11, RZ, PT ;  /* 0x000000ff0b00720c */ /* 0x000fe20003f86270 */
[C---:B------:R-:W-:Y:S01]  /*6020*/  IMAD R169, R0.reuse, R5, R169 ;  /* 0x0000000500a97224 */ /* 0x040fe200078e02a9 */
[----:B------:R-:W-:Y:S01]  /*6030*/  IABS R171, R8 ;  /* 0x0000000800ab7213 */ /* 0x000fe20000000000 */
[----:B------:R-:W-:Y:S01]  /*6040*/  IMAD R167, R0, R7, R167 ;  /* 0x0000000700a77224 */ /* 0x000fe200078e02a7 */
[----:B------:R-:W-:Y:S01]  /*6050*/  LOP3.LUT R11, R132, 0x1c2, RZ, 0xfc, !PT ;  /* 0x000001c2840b7812 */ /* 0x000fe200078efcff */
[----:B------:R-:W-:Y:S01]  /*6060*/  @!P3 IMAD.MOV R155, RZ, RZ, -R155 ;  /* 0x000000ffff9bb224 */ /* 0x000fe200078e0a9b */
[C---:B------:R-:W-:Y:S01]  /*6070*/  ISETP.GT.U32.AND P3, PT, R0.reuse, R165, PT ;  /* 0x000000a50000720c */ /* 0x040fe20003f64070 */
[----:B------:R-:W-:Y:S01]  /*6080*/  @!P5 IMAD.IADD R163, R163, 0x1, -R0 ;  /* 0x00000001a3a3d824 */ /* 0x000fe200078e0a00 */
[C---:B------:R-:W-:Y:S01]  /*6090*/  ISETP.GT.U32.AND P5, PT, R0.reuse, R169, PT ;  /* 0x000000a90000720c */ /* 0x040fe20003fa4070 */
[----:B------:R-:W-:Y:S01]  /*60a0*/  @!P0 IMAD.MOV R153, RZ, RZ, -R153 ;  /* 0x000000ffff998224 */ /* 0x000fe200078e0a99 */
[C---:B------:R-:W-:Y:S01]  /*60b0*/  ISETP.GT.U32.AND P0, PT, R0.reuse, R161, PT ;  /* 0x000000a10000720c */ /* 0x040fe20003f04070 */
[----:B------:R-:W-:Y:S01]  /*60c0*/  @!P6 IMAD.MOV R159, RZ, RZ, -R159 ;  /* 0x000000ffff9fe224 */ /* 0x000fe200078e0a9f */
[----:B------:R-:W-:Y:S01]  /*60d0*/  ISETP.GT.U32.AND P6, PT, R0, R167, PT ;  /* 0x000000a70000720c */ /* 0x000fe20003fc4070 */
[----:B------:R-:W-:Y:S01]  /*60e0*/  IMAD.HI.U32 R5, R140, R171, RZ ;  /* 0x000000ab8c057227 */ /* 0x000fe200078e00ff */
[----:B------:R-:W-:Y:S01]  /*60f0*/  IABS R173, R11 ;  /* 0x0000000b00ad7213 */ /* 0x000fe20000000000 */
[----:B------:R-:W-:Y:S02]  /*6100*/  STL [R1+0x20dc], R153 ;  /* 0x0020dc9901007387 */ /* 0x000fe40000100800 */
[----:B------:R-:W-:-:S02]  /*6110*/  IMAD.MOV R7, RZ, RZ, -R5 ;  /* 0x000000ffff077224 */ /* 0x000fc400078e0a05 */
[--C-:B------:R-:W-:Y:S01]  /*6120*/  @!P3 IMAD.IADD R165, R165, 0x1, -R0.reuse ;  /* 0x00000001a5a5b824 */ /* 0x100fe200078e0a00 */
[----:B------:R-:W-:Y:S01]  /*6130*/  ISETP.GE.AND P3, PT, R10, RZ, PT ;  /* 0x000000ff0a00720c */ /* 0x000fe20003f66270 */
[--C-:B------:R-:W-:Y:S01]  /*6140*/  @!P5 IMAD.IADD R169, R169, 0x1, -R0.reuse ;  /* 0x00000001a9a9d824 */ /* 0x100fe200078e0a00 */
[----:B------:R-:W-:Y:S01]  /*6150*/  LOP3.LUT R10, R132, 0x1c0, RZ, 0xfc, !PT ;  /* 0x000001c0840a7812 */ /* 0x000fe200078efcff */
[----:B------:R-:W-:Y:S01]  /*6160*/  IMAD.HI.U32 R5, R140, R173, RZ ;  /* 0x000000ad8c057227 */ /* 0x000fe200078e00ff */
[----:B------:R-:W-:Y:S02]  /*6170*/  STL [R1+0x20e0], R155 ;  /* 0x0020e09b01007387 */ /* 0x000fe40000100800 */
[C---:B------:R-:W-:Y:S01]  /*6180*/  ISETP.GT.U32.AND P5, PT, R0.reuse, R169, PT ;  /* 0x000000a90000720c */ /* 0x040fe20003fa4070 */
[--C-:B------:R-:W-:Y:S01]  /*6190*/  @!P0 IMAD.IADD R161, R161, 0x1, -R0.reuse ;  /* 0x00000001a1a18824 */ /* 0x100fe200078e0a00 */
[----:B------:R-:W-:Y:S01]  /*61a0*/  IABS R175, R10 ;  /* 0x0000000a00af7213 */ /* 0x000fe20000000000 */
[----:B------:R-:W-:Y:S01]  /*61b0*/  @!P6 IMAD.IADD R167, R167, 0x1, -R0 ;  /* 0x00000001a7a7e824 */ /* 0x000fe200078e0a00 */
[----:B------:R-:W-:Y:S01]  /*61c0*/  ISETP.GT.U32.AND P6, PT, R0, R165, PT ;  /* 0x000000a50000720c */ /* 0x000fe20003fc4070 */
[----:B------:R-:W-:Y:S01]  /*61d0*/  IMAD.MOV R5, RZ, RZ, -R5 ;  /* 0x000000ffff057224 */ /* 0x000fe200078e0a05 */
[----:B------:R-:W-:Y:S01]  /*61e0*/  ISETP.GE.AND P0, PT, R14, RZ, PT ;  /* 0x000000ff0e00720c */ /* 0x000fe20003f06270 */
[----:B------:R-:W-:Y:S01]  /*61f0*/  @!P2 IMAD.MOV R161, RZ, RZ, -R161 ;  /* 0x000000ffffa1a224 */ /* 0x000fe200078e0aa1 */
[C---:B------:R-:W-:Y:S01]  /*6200*/  ISETP.GT.U32.AND P2, PT, R0.reuse, R167, PT ;  /* 0x000000a70000720c */ /* 0x040fe20003f44070 */
[----:B------:R-:W-:Y:S01]  /*6210*/  IMAD R173, R0, R5, R173 ;  /* 0x0000000500ad7224 */ /* 0x000fe200078e02ad */
[----:B------:R-:W-:Y:S01]  /*6220*/  LOP3.LUT R14, R132, 0x194, RZ, 0xfc, !PT ;  /* 0x00000194840e7812 */ /* 0x000fe200078efcff */
[----:B------:R-:W-:-:S02]  /*6230*/  IMAD R171, R0, R7, R171 ;  /* 0x0000000700ab7224 */ /* 0x000fc400078e02ab */
[--C-:B------:R-:W-:Y:S01]  /*6240*/  @!P5 IMAD.IADD R169, R169, 0x1, -R0.reuse ;  /* 0x00000001a9a9d824 */ /* 0x100fe200078e0a00 */
[C---:B------:R-:W-:Y:S01]  /*6250*/  ISETP.GT.U32.AND P5, PT, R0.reuse, R173, PT ;  /* 0x000000ad0000720c */ /* 0x040fe20003fa4070 */
[----:B------:R-:W-:Y:S01]  /*6260*/  @!P1 IMAD.MOV R157, RZ, RZ, -R157 ;  /* 0x000000ffff9d9224 */ /* 0x000fe200078e0a9d */
[----:B------:R-:W-:Y:S01]  /*6270*/  ISETP.GE.AND P1, PT, R13, RZ, PT ;  /* 0x000000ff0d00720c */ /* 0x000fe20003f26270 */
[----:B------:R-:W-:Y:S01]  /*6280*/  @!P6 IMAD.IADD R165, R165, 0x1, -R0 ;  /* 0x00000001a5a5e824 */ /* 0x000fe200078e0a00 */
[----:B------:R-:W-:Y:S01]  /*6290*/  ISETP.GT.U32.AND P6, PT, R0, R171, PT ;  /* 0x000000ab0000720c */ /* 0x000fe20003fc4070 */
[----:B------:R-:W-:Y:S01]  /*62a0*/  IMAD.HI.U32 R5, R140, R175, RZ ;  /* 0x000000af8c057227 */ /* 0x000fe200078e00ff */
[----:B------:R-:W-:-:S03]  /*62b0*/  LOP3.LUT R13, R132, 0x1be, RZ, 0xfc, !PT ;  /* 0x000001be840d7812 */ /* 0x000fc600078efcff */
[--C-:B------:R-:W-:Y:S01]  /*62c0*/  @!P2 IMAD.IADD R167, R167, 0x1, -R0.reuse ;  /* 0x00000001a7a7a824 */ /* 0x100fe200078e0a00 */
[----:B------:R-:W-:Y:S01]  /*62d0*/  ISETP.GE.AND P2, PT, R8, RZ, PT ;  /* 0x000000ff0800720c */ /* 0x000fe20003f46270 */
[----:B------:R-:W-:Y:S01]  /*62e0*/  IMAD.MOV R5, RZ, RZ, -R5 ;  /* 0x000000ffff057224 */ /* 0x000fe200078e0a05 */
[----:B------:R-:W-:Y:S01]  /*62f0*/  LOP3.LUT R8, R132, 0x1bc, RZ, 0xfc, !PT ;  /* 0x000001bc84087812 */ /* 0x000fe200078efcff */
[--C-:B------:R-:W-:Y:S01]  /*6300*/  @!P5 IMAD.IADD R173, R173, 0x1, -R0.reuse ;  /* 0x00000001adadd824 */ /* 0x100fe200078e0a00 */
[----:B------:R-:W-:Y:S01]  /*6310*/  IABS R177, R13 ;  /* 0x0000000d00b17213 */ /* 0x000fe20000000000 */
[C---:B------:R-:W-:Y:S01]  /*6320*/  IMAD R175, R0.reuse, R5, R175 ;  /* 0x0000000500af7224 */ /* 0x040fe200078e02af */
[----:B------:R-:W-:Y:S01]  /*6330*/  IABS R179, R8 ;  /* 0x0000000800b37213 */ /* 0x000fe20000000000 */
[----:B------:R-:W-:Y:S01]  /*6340*/  @!P6 IMAD.IADD R171, R171, 0x1, -R0 ;  /* 0x00000001ababe824 */ /* 0x000fe200078e0a00 */
[----:B------:R-:W-:Y:S01]  /*6350*/  ISETP.GT.U32.AND P5, PT, R0, R173, PT ;  /* 0x000000ad0000720c */ /* 0x000fe20003fa4070 */
[----:B------:R-:W-:Y:S01]  /*6360*/  @!P4 IMAD.MOV R163, RZ, RZ, -R163 ;  /* 0x000000ffffa3c224 */ /* 0x000fe200078e0aa3 */
[----:B------:R-:W-:Y:S01]  /*6370*/  ISETP.GE.AND P6, PT, R11, RZ, PT ;  /* 0x000000ff0b00720c */ /* 0x000fe20003fc6270 */
[----:B------:R-:W-:Y:S01]  /*6380*/  IMAD.HI.U32 R5, R140, R179, RZ ;  /* 0x000000b38c057227 */ /* 0x000fe200078e00ff */
[----:B------:R-:W-:-:S02]  /*6390*/  ISETP.GT.U32.AND P4, PT, R0, R171, PT ;  /* 0x000000ab0000720c */ /* 0x000fc40003f84070 */
[----:B------:R-:W-:Y:S01]  /*63a0*/  LOP3.LUT R11, R132, 0x1ba, RZ, 0xfc, !PT ;  /* 0x000001ba840b7812 */ /* 0x000fe200078efcff */
[----:B------:R-:W-:Y:S02]  /*63b0*/  IMAD.MOV R5, RZ, RZ, -R5 ;  /* 0x000000ffff057224 */ /* 0x000fe400078e0a05 */
[----:B------:R-:W-:Y:S01]  /*63c0*/  @!P1 IMAD.MOV R165, RZ, RZ, -R165 ;  /* 0x000000ffffa59224 */ /* 0x000fe200078e0aa5 */
[C---:B------:R-:W-:Y:S01]  /*63d0*/  ISETP.GT.U32.AND P1, PT, R0.reuse, R175, PT ;  /* 0x000000af0000720c */ /* 0x040fe20003f24070 */
[----:B------:R-:W-:Y:S01]  /*63e0*/  IMAD R179, R0, R5, R179 ;  /* 0x0000000500b37224 */ /* 0x000fe200078e02b3 */
[----:B------:R-:W-:Y:S01]  /*63f0*/  IABS R181, R11 ;  /* 0x0000000b00b57213 */ /* 0x000fe20000000000 */
[----:B------:R-:W-:Y:S02]  /*6400*/  @!P5 IMAD.IADD R173, R173, 0x1, -R0 ;  /* 0x00000001adadd824 */ /* 0x000fe400078e0a00 */
[----:B------:R-:W-:Y:S01]  /*6410*/  IMAD.HI.U32 R7, R140, R177, RZ ;  /* 0x000000b18c077227 */ /* 0x000fe200078e00ff */
[----:B------:R-:W-:-:S03]  /*6420*/  ISETP.GT.U32.AND P5, PT, R0, R179, PT ;  /* 0x000000b30000720c */ /* 0x000fc60003fa4070 */
[----:B------:R-:W-:Y:S02]  /*6430*/  IMAD.MOV R7, RZ, RZ, -R7 ;  /* 0x000000ffff077224 */ /* 0x000fe400078e0a07 */
[--C-:B------:R-:W-:Y:S01]  /*6440*/  @!P4 IMAD.IADD R171, R171, 0x1, -R0.reuse ;  /* 0x00000001ababc824 */ /* 0x100fe200078e0a00 */
[----:B------:R-:W-:Y:S01]  /*6450*/  ISETP.GE.AND P4, PT, R13, RZ, PT ;  /* 0x000000ff0d00720c */ /* 0x000fe20003f86270 */
[----:B------:R-:W-:Y:S01]  /*6460*/  @!P1 IMAD.IADD R175, R175, 0x1, -R0 ;  /* 0x00000001afaf9824 */ /* 0x000fe200078e0a00 */
[----:B------:R-:W-:Y:S01]  /*6470*/  ISETP.GE.AND P1, PT, R8, RZ, PT ;  /* 0x000000ff0800720c */ /* 0x000fe20003f26270 */
[----:B------:R-:W-:Y:S01]  /*6480*/  IMAD R177, R0, R7, R177 ;  /* 0x0000000700b17224 */ /* 0x000fe200078e02b1 */
[----:B------:R-:W-:Y:S01]  /*6490*/  LOP3.LUT R7, R132, 0x1b8, RZ, 0xfc, !PT ;  /* 0x000001b884077812 */ /* 0x000fe200078efcff */
[----:B------:R-:W-:Y:S01]  /*64a0*/  @!P2 IMAD.MOV R171, RZ, RZ, -R171 ;  /* 0x000000ffffaba224 */ /* 0x000fe200078e0aab */
[----:B------:R-:W-:Y:S01]  /*64b0*/  ISETP.GT.U32.AND P2, PT, R0, R175, PT ;  /* 0x000000af0000720c */ /* 0x000fe20003f44070 */
[----:B------:R-:W-:Y:S01]  /*64c0*/  IMAD.HI.U32 R5, R140, R181, RZ ;  /* 0x000000b58c057227 */ /* 0x000fe200078e00ff */
[----:B------:R-:W-:-:S02]  /*64d0*/  IABS R183, R7 ;  /* 0x0000000700b77213 */ /* 0x000fc40000000000 */
[----:B------:R-:W-:Y:S01]  /*64e0*/  LOP3.LUT R8, R132, 0x1b6, RZ, 0xfc, !PT ;  /* 0x000001b684087812 */ /* 0x000fe200078efcff */
[----:B------:R-:W-:Y:S01]  /*64f0*/  @!P3 IMAD.MOV R169, RZ, RZ, -R169 ;  /* 0x000000ffffa9b224 */ /* 0x000fe200078e0aa9 */
[----:B------:R-:W-:Y:S01]  /*6500*/  ISETP.GT.U32.AND P3, PT, R0, R177, PT ;  /* 0x000000b10000720c */ /* 0x000fe20003f64070 */
[----:B------:R-:W-:Y:S01]  /*6510*/  @!P5 IMAD.IADD R179, R179, 0x1, -R0 ;  /* 0x00000001b3b3d824 */ /* 0x000fe200078e0a00 */
[----:B------:R-:W-:Y:S01]  /*6520*/  IABS R185, R8 ;  /* 0x0000000800b97213 */ /* 0x000fe20000000000 */
[----:B------:R-:W-:Y:S01]  /*6530*/  IMAD.MOV R5, RZ, RZ, -R5 ;  /* 0x000000ffff057224 */ /* 0x000fe200078e0a05 */
[----:B------:R-:W-:Y:S01]  /*6540*/  LOP3.LUT R13, R132, 0x1a4, RZ, 0xfc, !PT ;  /* 0x000001a4840d7812 */ /* 0x000fe200078efcff */
[----:B------:R-:W-:Y:S01]  /*6550*/  @!P0 IMAD.MOV R167, RZ, RZ, -R167 ;  /* 0x000000ffffa78224 */ /* 0x000fe200078e0aa7 */
[C---:B------:R-:W-:Y:S01]  /*6560*/  ISETP.GT.U32.AND P5, PT, R0.reuse, R179, PT ;  /* 0x000000b30000720c */ /* 0x040fe20003fa4070 */
[----:B------:R-:W-:Y:S01]  /*6570*/  IMAD R181, R0, R5, R181 ;  /* 0x0000000500b57224 */ /* 0x000fe200078e02b5 */
[----:B------:R-:W-:Y:S01]  /*6580*/  ISETP.GE.AND P0, PT, R10, RZ, PT ;  /* 0x000000ff0a00720c */ /* 0x000fe20003f06270 */
[----:B------:R-:W-:Y:S01]  /*6590*/  IMAD.HI.U32 R5, R140, R183, RZ ;  /* 0x000000b78c057227 */ /* 0x000fe200078e00ff */
[----:B------:R-:W-:-:S02]  /*65a0*/  LOP3.LUT R10, R132, 0x1b4, RZ, 0xfc, !PT ;  /* 0x000001b4840a7812 */ /* 0x000fc400078efcff */
[----:B------:R-:W-:Y:S01]  /*65b0*/  IABS R203, R13 ;  /* 0x0000000d00cb7213 */ /* 0x000fe20000000000 */
[----:B------:R-:W-:Y:S01]  /*65c0*/  IMAD.MOV R5, RZ, RZ, -R5 ;  /* 0x000000ffff057224 */ /* 0x000fe200078e0a05 */
[----:B------:R-:W-:Y:S01]  /*65d0*/  IABS R187, R10 ;  /* 0x0000000a00bb7213 */ /* 0x000fe20000000000 */
[--C-:B------:R-:W-:Y:S01]  /*65e0*/  @!P2 IMAD.IADD R175, R175, 0x1, -R0.reuse ;  /* 0x00000001afafa824 */ /* 0x100fe200078e0a00 */
[C---:B------:R-:W-:Y:S01]  /*65f0*/  ISETP.GT.U32.AND P2, PT, R0.reuse, R181, PT ;  /* 0x000000b50000720c */ /* 0x040fe20003f44070 */
[--C-:B------:R-:W-:Y:S02]  /*6600*/  @!P3 IMAD.IADD R177, R177, 0x1, -R0.reuse ;  /* 0x00000001b1b1b824 */ /* 0x100fe400078e0a00 */
[C---:B------:R-:W-:Y:S02]  /*6610*/  IMAD R183, R0.reuse, R5, R183 ;  /* 0x0000000500b77224 */ /* 0x040fe400078e02b7 */
[----:B------:R-:W-:Y:S01]  /*6620*/  @!P5 IMAD.IADD R179, R179, 0x1, -R0 ;  /* 0x00000001b3b3d824 */ /* 0x000fe200078e0a00 */
[C---:B------:R-:W-:Y:S01]  /*6630*/  ISETP.GT.U32.AND P3, PT, R0.reuse, R177, PT ;  /* 0x000000b10000720c */ /* 0x040fe20003f64070 */
[----:B------:R-:W-:Y:S01]  /*6640*/  @!P6 IMAD.MOV R173, RZ, RZ, -R173 ;  /* 0x000000ffffade224 */ /* 0x000fe200078e0aad */
[----:B------:R-:W-:Y:S01]  /*6650*/  ISETP.GT.U32.AND P5, PT, R0, R183, PT ;  /* 0x000000b70000720c */ /* 0x000fe20003fa4070 */
[----:B------:R-:W-:Y:S01]  /*6660*/  IMAD.HI.U32 R5, R140, R185, RZ ;  /* 0x000000b98c057227 */ /* 0x000fe200078e00ff */
[----:B------:R-:W-:-:S02]  /*6670*/  ISETP.GE.AND P6, PT, R11, RZ, PT ;  /* 0x000000ff0b00720c */ /* 0x000fc40003fc6270 */
[----:B------:R-:W-:Y:S01]  /*6680*/  LOP3.LUT R11, R132, 0x1b2, RZ, 0xfc, !PT ;  /* 0x000001b2840b7812 */ /* 0x000fe200078efcff */
[--C-:B------:R-:W-:Y:S01]  /*6690*/  @!P2 IMAD.IADD R181, R181, 0x1, -R0.reuse ;  /* 0x00000001b5b5a824 */ /* 0x100fe200078e0a00 */
[----:B------:R-:W-:Y:S01]  /*66a0*/  ISETP.GE.AND P2, PT, R8, RZ, PT ;  /* 0x000000ff0800720c */ /* 0x000fe20003f46270 */
[----:B------:R-:W-:Y:S01]  /*66b0*/  IMAD.MOV R5, RZ, RZ, -R5 ;  /* 0x000000ffff057224 */ /* 0x000fe200078e0a05 */
[----:B------:R-:W-:Y:S01]  /*66c0*/  IABS R189, R11 ;  /* 0x0000000b00bd7213 */ /* 0x000fe20000000000 */
[----:B------:R-:W-:Y:S01]  /*66d0*/  @!P0 IMAD.MOV R175, RZ, RZ, -R175 ;  /* 0x000000ffffaf8224 */ /* 0x000fe200078e0aaf */
[C---:B------:R-:W-:Y:S01]  /*66e0*/  ISETP.GT.U32.AND P0, PT, R0.reuse, R181, PT ;  /* 0x000000b50000720c */ /* 0x040fe20003f04070 */
[--C-:B------:R-:W-:Y:S01]  /*66f0*/  @!P3 IMAD.IADD R177, R177, 0x1, -R0.reuse ;  /* 0x00000001b1b1b824 */ /* 0x100fe200078e0a00 */
[----:B------:R-:W-:Y:S01]  /*6700*/  ISETP.GE.AND P3, PT, R7, RZ, PT ;  /* 0x000000ff0700720c */ /* 0x000fe20003f66270 */
[----:B------:R-:W-:Y:S01]  /*6710*/  IMAD R185, R0, R5, R185 ;  /* 0x0000000500b97224 */ /* 0x000fe200078e02b9 */
[----:B------:R-:W-:Y:S01]  /*6720*/  LOP3.LUT R8, R132, 0x1b0, RZ, 0xfc, !PT ;  /* 0x000001b084087812 */ /* 0x000fe200078efcff */
[----:B------:R-:W-:-:S02]  /*6730*/  @!P5 IMAD.IADD R183, R183, 0x1, -R0 ;  /* 0x00000001b7b7d824 */ /* 0x000fc400078e0a00 */
[----:B------:R-:W-:Y:S01]  /*6740*/  IMAD.HI.U32 R7, R140, R189, RZ ;  /* 0x000000bd8c077227 */ /* 0x000fe200078e00ff */
[----:B------:R-:W-:Y:S02]  /*6750*/  IABS R191, R8 ;  /* 0x0000000800bf7213 */ /* 0x000fe40000000000 */
[C---:B------:R-:W-:Y:S01]  /*6760*/  ISETP.GT.U32.AND P5, PT, R0.reuse, R183, PT ;  /* 0x000000b70000720c */ /* 0x040fe20003fa4070 */
[----:B------:R-:W-:Y:S01]  /*6770*/  @!P4 IMAD.MOV R177, RZ, RZ, -R177 ;  /* 0x000000ffffb1c224 */ /* 0x000fe200078e0ab1 */
[----:B------:R-:W-:Y:S01]  /*6780*/  ISETP.GT.U32.AND P4, PT, R0, R185, PT ;  /* 0x000000b90000720c */ /* 0x000fe20003f84070 */
[----:B------:R-:W-:-:S04]  /*6790*/  IMAD.HI.U32 R5, R140, R187, RZ ;  /* 0x000000bb8c057227 */ /* 0x000fc800078e00ff */
[----:B------:R-:W-:Y:S02]  /*67a0*/  IMAD.MOV R7, RZ, RZ, -R7 ;  /* 0x000000ffff077224 */ /* 0x000fe400078e0a07 */
[----:B------:R-:W-:Y:S02]  /*67b0*/  IMAD.MOV R5, RZ, RZ, -R5 ;  /* 0x000000ffff057224 */ /* 0x000fe400078e0a05 */
[--C-:B------:R-:W-:Y:S01]  /*67c0*/  @!P0 IMAD.IADD R181, R181, 0x1, -R0.reuse ;  /* 0x00000001b5b58824 */ /* 0x100fe200078e0a00 */
[----:B------:R-:W-:Y:S01]  /*67d0*/  ISETP.GE.AND P0, PT, R11, RZ, PT ;  /* 0x000000ff0b00720c */ /* 0x000fe20003f06270 */
[----:B------:R-:W-:Y:S01]  /*67e0*/  IMAD R189, R0, R7, R189 ;  /* 0x0000000700bd7224 */ /* 0x000fe200078e02bd */
[----:B------:R-:W-:Y:S01]  /*67f0*/  LOP3.LUT R7, R132, 0x1ae, RZ, 0xfc, !PT ;  /* 0x000001ae84077812 */ /* 0x000fe200078efcff */
[----:B------:R-:W-:Y:S01]  /*6800*/  IMAD R187, R0, R5, R187 ;  /* 0x0000000500bb7224 */ /* 0x000fe200078e02bb */
[----:B------:R-:W-:Y:S01]  /*6810*/  LOP3.LUT R11, R132, 0x1a6, RZ, 0xfc, !PT ;  /* 0x000001a6840b7812 */ /* 0x000fe200078efcff */
[----:B------:R-:W-:Y:S01]  /*6820*/  @!P6 IMAD.MOV R181, RZ, RZ, -R181 ;  /* 0x000000ffffb5e224 */ /* 0x000fe200078e0ab5 */
[C---:B------:R-:W-:Y:S01]  /*6830*/  ISETP.GT.U32.AND P6, PT, R0.reuse, R189, PT ;  /* 0x000000bd0000720c */ /* 0x040fe20003fc4070 */
[--C-:B------:R-:W-:Y:S01]  /*6840*/  @!P5 IMAD.IADD R183, R183, 0x1, -R0.reuse ;  /* 0x00000001b7b7d824 */ /* 0x100fe200078e0a00 */
[----:B------:R-:W-:Y:S01]  /*6850*/  ISETP.GT.U32.AND P5, PT, R0, R187, PT ;  /* 0x000000bb0000720c */ /* 0x000fe20003fa4070 */
[----:B------:R-:W-:Y:S01]  /*6860*/  @!P4 IMAD.IADD R185, R185, 0x1, -R0 ;  /* 0x00000001b9b9c824 */ /* 0x000fe200078e0a00 */
[----:B------:R-:W-:Y:S01]  /*6870*/  IABS R193, R7 ;  /* 0x0000000700c17213 */ /* 0x000fe20000000000 */
[----:B------:R-:W-:Y:S01]  /*6880*/  @!P1 IMAD.MOV R179, RZ, RZ, -R179 ;  /* 0x000000ffffb39224 */ /* 0x000fe200078e0ab3 */
[----:B------:R-:W-:Y:S01]  /*6890*/  ISETP.GE.AND P1, PT, R10, RZ, PT ;  /* 0x000000ff0a00720c */ /* 0x000fe20003f26270 */
[----:B------:R-:W-:Y:S01]  /*68a0*/  IMAD.HI.U32 R5, R140, R191, RZ ;  /* 0x000000bf8c057227 */ /* 0x000fe200078e00ff */
[----:B------:R-:W-:-:S02]  /*68b0*/  ISETP.GT.U32.AND P4, PT, R0, R185, PT ;  /* 0x000000b90000720c */ /* 0x000fc40003f84070 */
[----:B------:R-:W-:Y:S01]  /*68c0*/  LOP3.LUT R10, R132, 0x1ac, RZ, 0xfc, !PT ;  /* 0x000001ac840a7812 */ /* 0x000fe200078efcff */
[----:B------:R-:W-:Y:S01]  /*68d0*/  @!P3 IMAD.MOV R183, RZ, RZ, -R183 ;  /* 0x000000ffffb7b224 */ /* 0x000fe200078e0ab7 */
[----:B------:R-:W-:Y:S01]  /*68e0*/  ISETP.GE.AND P3, PT, R8, RZ, PT ;  /* 0x000000ff0800720c */ /* 0x000fe20003f66270 */
[--C-:B------:R-:W-:Y:S01]  /*68f0*/  @!P6 IMAD.IADD R189, R189, 0x1, -R0.reuse ;  /* 0x00000001bdbde824 */ /* 0x100fe200078e0a00 */
[----:B------:R-:W-:Y:S01]  /*6900*/  IABS R195, R10 ;  /* 0x0000000a00c37213 */ /* 0x000fe20000000000 */
[----:B------:R-:W-:Y:S01]  /*6910*/  @!P5 IMAD.IADD R187, R187, 0x1, -R0 ;  /* 0x00000001bbbbd824 */ /* 0x000fe200078e0a00 */
[----:B------:R-:W-:Y:S01]  /*6920*/  IABS R201, R11 ;  /* 0x0000000b00c97213 */ /* 0x000fe20000000000 */
[----:B------:R-:W-:Y:S01]  /*6930*/  IMAD.MOV R8, RZ, RZ, -R5 ;  /* 0x000000ffff087224 */ /* 0x000fe200078e0a05 */
[----:B------:R-:W-:Y:S01]  /*6940*/  ISETP.GT.U32.AND P6, PT, R0, R189, PT ;  /* 0x000000bd0000720c */ /* 0x000fe20003fc4070 */
[----:B------:R-:W-:Y:S01]  /*6950*/  IMAD.HI.U32 R5, R140, R193, RZ ;  /* 0x000000c18c057227 */ /* 0x000fe200078e00ff */
[----:B------:R-:W-:-:S03]  /*6960*/  ISETP.GT.U32.AND P5, PT, R0, R187, PT ;  /* 0x000000bb0000720c */ /* 0x000fc60003fa4070 */
[----:B------:R-:W-:Y:S01]  /*6970*/  @!P4 IMAD.IADD R185, R185, 0x1, -R0 ;  /* 0x00000001b9b9c824 */ /* 0x000fe200078e0a00 */
[----:B------:R-:W-:Y:S01]  /*6980*/  ISETP.GE.AND P4, PT, R7, RZ, PT ;  /* 0x000000ff0700720c */ /* 0x000fe20003f86270 */
[----:B------:R-:W-:-:S04]  /*6990*/  IMAD.HI.U32 R7, R140, R195, RZ ;  /* 0x000000c38c077227 */ /* 0x000fc800078e00ff */
[----:B------:R-:W-:Y:S02]  /*69a0*/  IMAD.MOV R7, RZ, RZ, -R7 ;  /* 0x000000ffff077224 */ /* 0x000fe400078e0a07 */
[C---:B------:R-:W-:Y:S02]  /*69b0*/  IMAD R191, R0.reuse, R8, R191 ;  /* 0x0000000800bf7224 */ /* 0x040fe400078e02bf */
[C---:B------:R-:W-:Y:S02]  /*69c0*/  IMAD R195, R0.reuse, R7, R195 ;  /* 0x0000000700c37224 */ /* 0x040fe400078e02c3 */
[--C-:B------:R-:W-:Y:S02]  /*69d0*/  @!P6 IMAD.IADD R189, R189, 0x1, -R0.reuse ;  /* 0x00000001bdbde824 */ /* 0x100fe400078e0a00 */
[----:B------:R-:W-:Y:S01]  /*69e0*/  @!P5 IMAD.IADD R187, R187, 0x1, -R0 ;  /* 0x00000001bbbbd824 */ /* 0x000fe200078e0a00 */
[C---:B------:R-:W-:Y:S01]  /*69f0*/  ISETP.GT.U32.AND P5, PT, R0.reuse, R191, PT ;  /* 0x000000bf0000720c */ /* 0x040fe20003fa4070 */
[----:B------:R-:W-:Y:S01]  /*6a00*/  @!P0 IMAD.MOV R189, RZ, RZ, -R189 ;  /* 0x000000ffffbd8224 */ /* 0x000fe200078e0abd */
[----:B------:R-:W-:Y:S01]  /*6a10*/  ISETP.GT.U32.AND P0, PT, R0, R195, PT ;  /* 0x000000c30000720c */ /* 0x000fe20003f04070 */
[----:B------:R-:W-:-:S02]  /*6a20*/  IMAD.MOV R5, RZ, RZ, -R5 ;  /* 0x000000ffff057224 */ /* 0x000fc400078e0a05 */
[----:B------:R-:W-:Y:S01]  /*6a30*/  @!P2 IMAD.MOV R185, RZ, RZ, -R185 ;  /* 0x000000ffffb9a224 */ /* 0x000fe200078e0ab9 */
[----:B------:R-:W-:Y:S01]  /*6a40*/  ISETP.GE.AND P2, PT, R10, RZ, PT ;  /* 0x000000ff0a00720c */ /* 0x000fe20003f46270 */
[----:B------:R-:W-:Y:S01]  /*6a50*/  IMAD R193, R0, R5, R193 ;  /* 0x0000000500c17224 */ /* 0x000fe200078e02c1 */
[C---:B------:R-:W-:Y:S01]  /*6a60*/  LOP3.LUT R10, R132.reuse, 0x1a8, RZ, 0xfc, !PT ;  /* 0x000001a8840a7812 */ /* 0x040fe200078efcff */
[----:B------:R-:W-:Y:S01]  /*6a70*/  @!P1 IMAD.MOV R187, RZ, RZ, -R187 ;  /* 0x000000ffffbb9224 */ /* 0x000fe200078e0abb */
[----:B------:R-:W-:Y:S01]  /*6a80*/  LOP3.LUT R5, R132, 0x1aa, RZ, 0xfc, !PT ;  /* 0x000001aa84057812 */ /* 0x000fe200078efcff */
[----:B------:R-:W-:Y:S01]  /*6a90*/  IMAD.HI.U32 R122, R140, R120, RZ ;  /* 0x000000788c7a7227 */ /* 0x000fe200078e00ff */
[----:B------:R-:W-:Y:S02]  /*6aa0*/  IABS R199, R10 ;  /* 0x0000000a00c77213 */ /* 0x000fe40000000000 */
[----:B------:R-:W-:Y:S01]  /*6ab0*/  ISETP.GT.U32.AND P1, PT, R0, R193, PT ;  /* 0x000000c10000720c */ /* 0x000fe20003f24070 */
[--C-:B------:R-:W-:Y:S01]  /*6ac0*/  @!P5 IMAD.IADD R191, R191, 0x1, -R0.reuse ;  /* 0x00000001bfbfd824 */ /* 0x100fe200078e0a00 */
[----:B------:R-:W-:Y:S01]  /*6ad0*/  IABS R197, R5 ;  /* 0x0000000500c57213 */ /* 0x000fe20000000000 */
[----:B------:R-:W-:Y:S01]  /*6ae0*/  @!P0 IMAD.IADD R195, R195, 0x1, -R0 ;  /* 0x00000001c3c38824 */ /* 0x000fe200078e0a00 */
[----:B------:R-:W-:Y:S01]  /*6af0*/  ISETP.GE.AND P6, PT, R5, RZ, PT ;  /* 0x000000ff0500720c */ /* 0x000fe20003fc6270 */
[----:B------:R-:W-:Y:S01]  /*6b00*/  IMAD.HI.U32 R7, R140, R199, RZ ;  /* 0x000000c78c077227 */ /* 0x000fe200078e00ff */
[----:B------:R-:W-:-:S02]  /*6b10*/  ISETP.GT.U32.AND P5, PT, R0, R191, PT ;  /* 0x000000bf0000720c */ /* 0x000fc40003fa4070 */
[----:B------:R-:W-:Y:S01]  /*6b20*/  ISETP.GT.U32.AND P0, PT, R0, R195, PT ;  /* 0x000000c30000720c */ /* 0x000fe20003f04070 */
[----:B------:R-:W-:Y:S02]  /*6b30*/  IMAD.MOV R7, RZ, RZ, -R7 ;  /* 0x000000ffff077224 */ /* 0x000fe400078e0a07 */
[----:B------:R-:W-:-:S04]  /*6b40*/  IMAD.HI.U32 R5, R140, R197, RZ ;  /* 0x000000c58c057227 */ /* 0x000fc800078e00ff */
[----:B------:R-:W-:Y:S02]  /*6b50*/  IMAD R199, R0, R7, R199 ;  /* 0x0000000700c77224 */ /* 0x000fe400078e02c7 */
[----:B------:R-:W-:-:S04]  /*6b60*/  IMAD.HI.U32 R7, R140, R203, RZ ;  /* 0x000000cb8c077227 */ /* 0x000fc800078e00ff */
[--C-:B------:R-:W-:Y:S02]  /*6b70*/  @!P1 IMAD.IADD R193, R193, 0x1, -R0.reuse ;  /* 0x00000001c1c19824 */ /* 0x100fe400078e0a00 */
[----:B------:R-:W-:Y:S02]  /*6b80*/  IMAD.MOV R7, RZ, RZ, -R7 ;  /* 0x000000ffff077224 */ /* 0x000fe400078e0a07 */
[--C-:B------:R-:W-:Y:S01]  /*6b90*/  @!P5 IMAD.IADD R191, R191, 0x1, -R0.reuse ;  /* 0x00000001bfbfd824 */ /* 0x100fe200078e0a00 */
[C---:B------:R-:W-:Y:S01]  /*6ba0*/  ISETP.GT.U32.AND P1, PT, R0.reuse, R193, PT ;  /* 0x000000c10000720c */ /* 0x040fe20003f24070 */
[----:B------:R-:W-:Y:S01]  /*6bb0*/  IMAD R203, R0, R7, R203 ;  /* 0x0000000700cb7224 */ /* 0x000fe200078e02cb */
[----:B------:R-:W-:Y:S01]  /*6bc0*/  ISETP.GE.AND P5, PT, R10, RZ, PT ;  /* 0x000000ff0a00720c */ /* 0x000fe20003fa6270 */
[----:B------:R-:W-:Y:S01]  /*6bd0*/  @!P0 IMAD.IADD R195, R195, 0x1, -R0 ;  /* 0x00000001c3c38824 */ /* 0x000fe200078e0a00 */
[----:B------:R-:W-:Y:S01]  /*6be0*/  LOP3.LUT R10, R132, 0x1a0, RZ, 0xfc, !PT ;  /* 0x000001a0840a7812 */ /* 0x000fe200078efcff */
[----:B------:R-:W-:-:S02]  /*6bf0*/  IMAD.MOV R8, RZ, RZ, -R5 ;  /* 0x000000ffff087224 */ /* 0x000fc400078e0a05 */
[----:B------:R-:W-:Y:S01]  /*6c00*/  @!P3 IMAD.MOV R191, RZ, RZ, -R191 ;  /* 0x000000ffffbfb224 */ /* 0x000fe200078e0abf */
[C---:B------:R-:W-:Y:S01]  /*6c10*/  ISETP.GT.U32.AND P3, PT, R0.reuse, R199, PT ;  /* 0x000000c70000720c */ /* 0x040fe20003f64070 */
[----:B------:R-:W-:Y:S01]  /*6c20*/  @!P2 IMAD.MOV R195, RZ, RZ, -R195 ;  /* 0x000000ffffc3a224 */ /* 0x000fe200078e0ac3 */
[C---:B------:R-:W-:Y:S01]  /*6c30*/  ISETP.GT.U32.AND P2, PT, R0.reuse, R203, PT ;  /* 0x000000cb0000720c */ /* 0x040fe20003f44070 */
[----:B------:R-:W-:Y:S01]  /*6c40*/  IMAD R197, R0, R8, R197 ;  /* 0x0000000800c57224 */ /* 0x000fe200078e02c5 */
[----:B------:R-:W-:Y:S01]  /*6c50*/  LOP3.LUT R8, R132, 0x1a2, RZ, 0xfc, !PT ;  /* 0x000001a284087812 */ /* 0x000fe200078efcff */
[----:B------:R-:W-:Y:S01]  /*6c60*/  IMAD.HI.U32 R5, R140, R201, RZ ;  /* 0x000000c98c057227 */ /* 0x000fe200078e00ff */
[----:B------:R-:W-:Y:S02]  /*6c70*/  IABS R207, R10 ;  /* 0x0000000a00cf7213 */ /* 0x000fe40000000000 */
[----:B------:R-:W-:Y:S01]  /*6c80*/  IABS R205, R8 ;  /* 0x0000000800cd7213 */ /* 0x000fe20000000000 */
[----:B------:R-:W-:-:S02]  /*6c90*/  IMAD.MOV R5, RZ, RZ, -R5 ;  /* 0x000000ffff057224 */ /* 0x000fc400078e0a05 */
[----:B------:R-:W-:Y:S01]  /*6ca0*/  @!P1 IMAD.IADD R193, R193, 0x1, -R0 ;  /* 0x00000001c1c19824 */ /* 0x000fe200078e0a00 */
[C---:B------:R-:W-:Y:S01]  /*6cb0*/  ISETP.GT.U32.AND P1, PT, R0.reuse, R197, PT ;  /* 0x000000c50000720c */ /* 0x040fe20003f24070 */
[----:B------:R-:W-:Y:S02]  /*6cc0*/  IMAD R201, R0, R5, R201 ;  /* 0x0000000500c97224 */ /* 0x000fe400078e02c9 */
[----:B------:R-:W-:-:S03]  /*6cd0*/  IMAD.HI.U32 R5, R140, R205, RZ ;  /* 0x000000cd8c057227 */ /* 0x000fc600078e00ff */
[C---:B------:R-:W-:Y:S01]  /*6ce0*/  ISETP.GT.U32.AND P0, PT, R0.reuse, R201, PT ;  /* 0x000000c90000720c */ /* 0x040fe20003f04070 */
[--C-:B------:R-:W-:Y:S02]  /*6cf0*/  @!P3 IMAD.IADD R199, R199, 0x1, -R0.reuse ;  /* 0x00000001c7c7b824 */ /* 0x100fe400078e0a00 */
[--C-:B------:R-:W-:Y:S02]  /*6d00*/  @!P2 IMAD.IADD R203, R203, 0x1, -R0.reuse ;  /* 0x00000001cbcba824 */ /* 0x100fe400078e0a00 */
[----:B------:R-:W-:Y:S01]  /*6d10*/  IMAD.MOV R5, RZ, RZ, -R5 ;  /* 0x000000ffff057224 */ /* 0x000fe200078e0a05 */
[C---:B------:R-:W-:Y:S01]  /*6d20*/  ISETP.GT.U32.AND P3, PT, R0.reuse, R199, PT ;  /* 0x000000c70000720c */ /* 0x040fe20003f64070 */
[----:B------:R-:W-:Y:S01]  /*6d30*/  @!P1 IMAD.IADD R197, R197, 0x1, -R0 ;  /* 0x00000001c5c59824 */ /* 0x000fe200078e0a00 */
[C---:B------:R-:W-:Y:S01]  /*6d40*/  ISETP.GT.U32.AND P2, PT, R0.reuse, R203, PT ;  /* 0x000000cb0000720c */ /* 0x040fe20003f44070 */
[----:B------:R-:W-:Y:S02]  /*6d50*/  IMAD R205, R0, R5, R205 ;  /* 0x0000000500cd7224 */ /* 0x000fe400078e02cd */
[----:B------:R-:W-:Y:S01]  /*6d60*/  IMAD.HI.U32 R5, R140, R207, RZ ;  /* 0x000000cf8c057227 */ /* 0x000fe200078e00ff */
[----:B------:R-:W-:-:S03]  /*6d70*/  ISETP.GT.U32.AND P1, PT, R0, R197, PT ;  /* 0x000000c50000720c */ /* 0x000fc60003f24070 */
[----:B------:R-:W-:Y:S02]  /*6d80*/  IMAD.MOV R5, RZ, RZ, -R5 ;  /* 0x000000ffff057224 */ /* 0x000fe400078e0a05 */
[----:B------:R-:W-:Y:S01]  /*6d90*/  @!P4 IMAD.MOV R193, RZ, RZ, -R193 ;  /* 0x000000ffffc1c224 */ /* 0x000fe200078e0ac1 */
[----:B------:R-:W-:Y:S01]  /*6da0*/  ISETP.GE.AND P4, PT, R11, RZ, PT ;  /* 0x000000ff0b00720c */ /* 0x000fe20003f86270 */
[--C-:B------:R-:W-:Y:S01]  /*6db0*/  @!P0 IMAD.IADD R201, R201, 0x1, -R0.reuse ;  /* 0x00000001c9c98824 */ /* 0x100fe200078e0a00 */
[----:B------:R-:W-:Y:S01]  /*6dc0*/  LOP3.LUT R11, R132, 0x19e, RZ, 0xfc, !PT ;  /* 0x0000019e840b7812 */ /* 0x000fe200078efcff */
[----:B------:R-:W-:Y:S01]  /*6dd0*/  IMAD R207, R0, R5, R207 ;  /* 0x0000000500cf7224 */ /* 0x000fe200078e02cf */
[----:B------:R-:W-:Y:S01]  /*6de0*/  LOP3.LUT R5, R132, 0x19c, RZ, 0xfc, !PT ;  /* 0x0000019c84057812 */ /* 0x000fe200078efcff */
[--C-:B------:R-:W-:Y:S01]  /*6df0*/  @!P3 IMAD.IADD R199, R199, 0x1, -R0.reuse ;  /* 0x00000001c7c7b824 */ /* 0x100fe200078e0a00 */
[----:B------:R-:W-:Y:S01]  /*6e00*/  IABS R209, R11 ;  /* 0x0000000b00d17213 */ /* 0x000fe20000000000 */
[--C-:B------:R-:W-:Y:S01]  /*6e10*/  @!P2 IMAD.IADD R203, R203, 0x1, -R0.reuse ;  /* 0x00000001cbcba824 */ /* 0x100fe200078e0a00 */
[C---:B------:R-:W-:Y:S01]  /*6e20*/  ISETP.GT.U32.AND P0, PT, R0.reuse, R201, PT ;  /* 0x000000c90000720c */ /* 0x040fe20003f04070 */
[----:B------:R-:W-:Y:S01]  /*6e30*/  @!P1 IMAD.IADD R197, R197, 0x1, -R0 ;  /* 0x00000001c5c59824 */ /* 0x000fe200078e0a00 */
[----:B------:R-:W-:Y:S01]  /*6e40*/  ISETP.GT.U32.AND P3, PT, R0, R205, PT ;  /* 0x000000cd0000720c */ /* 0x000fe20003f64070 */
[----:B------:R-:W-:Y:S01]  /*6e50*/  IMAD.HI.U32 R7, R140, R209, RZ ;  /* 0x000000d18c077227 */ /* 0x000fe200078e00ff */
[----:B------:R-:W-:-:S02]  /*6e60*/  ISETP.GT.U32.AND P2, PT, R0, R207, PT ;  /* 0x000000cf0000720c */ /* 0x000fc40003f44070 */
[----:B------:R-:W-:Y:S01]  /*6e70*/  ISETP.GE.AND P1, PT, R13, RZ, PT ;  /* 0x000000ff0d00720c */ /* 0x000fe20003f26270 */
[----:B------:R-:W-:Y:S01]  /*6e80*/  IMAD.MOV R7, RZ, RZ, -R7 ;  /* 0x000000ffff077224 */ /* 0x000fe200078e0a07 */
[----:B------:R-:W-:Y:S01]  /*6e90*/  IABS R211, R5 ;  /* 0x0000000500d37213 */ /* 0x000fe20000000000 */
[----:B------:R-:W-:Y:S01]  /*6ea0*/  @!P6 IMAD.MOV R197, RZ, RZ, -R197 ;  /* 0x000000ffffc5e224 */ /* 0x000fe200078e0ac5 */
[----:B------:R-:W-:Y:S01]  /*6eb0*/  ISETP.GE.AND P6, PT, R8, RZ, PT ;  /* 0x000000ff0800720c */ /* 0x000fe20003fc6270 */
[----:B------:R-:W-:Y:S01]  /*6ec0*/  IMAD R209, R0, R7, R209 ;  /* 0x0000000700d17224 */ /* 0x000fe200078e02d1 */
[C---:B------:R-:W-:Y:S01]  /*6ed0*/  LOP3.LUT R7, R132.reuse, 0x19a, RZ, 0xfc, !PT ;  /* 0x0000019a84077812 */ /* 0x040fe200078efcff */
[--C-:B------:R-:W-:Y:S01]  /*6ee0*/  @!P0 IMAD.IADD R201, R201, 0x1, -R0.reuse ;  /* 0x00000001c9c98824 */ /* 0x100fe200078e0a00 */
[----:B------:R-:W-:Y:S01]  /*6ef0*/  ISETP.GE.AND P0, PT, R11, RZ, PT ;  /* 0x000000ff0b00720c */ /* 0x000fe20003f06270 */
[--C-:B------:R-:W-:Y:S01]  /*6f00*/  @!P3 IMAD.IADD R205, R205, 0x1, -R0.reuse ;  /* 0x00000001cdcdb824 */ /* 0x100fe200078e0a00 */
[----:B------:R-:W-:Y:S01]  /*6f10*/  IABS R11, R7 ;  /* 0x00000007000b7213 */ /* 0x000fe20000000000 */
[----:B------:R-:W-:Y:S01]  /*6f20*/  @!P2 IMAD.IADD R207, R207, 0x1, -R0 ;  /* 0x00000001cfcfa824 */ /* 0x000fe200078e0a00 */
[----:B------:R-:W-:Y:S01]  /*6f30*/  LOP3.LUT R8, R132, 0x198, RZ, 0xfc, !PT ;  /* 0x0000019884087812 */ /* 0x000fe200078efcff */
[----:B------:R-:W-:Y:S01]  /*6f40*/  @!P4 IMAD.MOV R201, RZ, RZ, -R201 ;  /* 0x000000ffffc9c224 */ /* 0x000fe200078e0ac9 */
[----:B------:R-:W-:Y:S01]  /*6f50*/  ISETP.GT.U32.AND P3, PT, R0, R205, PT ;  /* 0x000000cd0000720c */ /* 0x000fe20003f64070 */
[----:B------:R-:W-:Y:S01]  /*6f60*/  @!P1 IMAD.MOV R203, RZ, RZ, -R203 ;  /* 0x000000ffffcb9224 */ /* 0x000fe200078e0acb */
[----:B------:R-:W-:Y:S01]  /*6f70*/  ISETP.GE.AND P4, PT, R5, RZ, PT ;  /* 0x000000ff0500720c */ /* 0x000fe20003f86270 */
[----:B------:R-:W-:Y:S01]  /*6f80*/  IMAD.HI.U32 R5, R140, R211, RZ ;  /* 0x000000d38c057227 */ /* 0x000fe200078e00ff */
[----:B------:R-:W-:-:S02]  /*6f90*/  ISETP.GT.U32.AND P2, PT, R0, R207, PT ;  /* 0x000000cf0000720c */ /* 0x000fc40003f44070 */
[----:B------:R-:W-:Y:S01]  /*6fa0*/  ISETP.GE.AND P1, PT, R7, RZ, PT ;  /* 0x000000ff0700720c */ /* 0x000fe20003f26270 */
[----:B------:R-:W-:Y:S01]  /*6fb0*/  IMAD.HI.U32 R7, R140, R11, RZ ;  /* 0x0000000b8c077227 */ /* 0x000fe200078e00ff */
[----:B------:R-:W-:-:S03]  /*6fc0*/  IABS R13, R8 ;  /* 0x00000008000d7213 */ /* 0x000fc60000000000 */
[----:B------:R-:W-:Y:S02]  /*6fd0*/  IMAD.MOV R5, RZ, RZ, -R5 ;  /* 0x000000ffff057224 */ /* 0x000fe400078e0a05 */
[----:B------:R-:W-:Y:S02]  /*6fe0*/  IMAD.MOV R7, RZ, RZ, -R7 ;  /* 0x000000ffff077224 */ /* 0x000fe400078e0a07 */
[C---:B------:R-:W-:Y:S02]  /*6ff0*/  IMAD R211, R0.reuse, R5, R211 ;  /* 0x0000000500d37224 */ /* 0x040fe400078e02d3 */
[--C-:B------:R-:W-:Y:S01]  /*7000*/  @!P3 IMAD.IADD R205, R205, 0x1, -R0.reuse ;  /* 0x00000001cdcdb824 */ /* 0x100fe200078e0a00 */
[C---:B------:R-:W-:Y:S01]  /*7010*/  ISETP.GT.U32.AND P3, PT, R0.reuse, R209, PT ;  /* 0x000000d10000720c */ /* 0x040fe20003f64070 */
[C---:B------:R-:W-:Y:S01]  /*7020*/  IMAD R216, R0.reuse, R7, R11 ;  /* 0x0000000700d87224 */ /* 0x040fe200078e020b */
[----:B------:R-:W-:Y:S01]  /*7030*/  IABS R11, R14 ;  /* 0x0000000e000b7213 */ /* 0x000fe20000000000 */
[----:B------:R-:W-:Y:S01]  /*7040*/  @!P2 IMAD.IADD R207, R207, 0x1, -R0 ;  /* 0x00000001cfcfa824 */ /* 0x000fe200078e0a00 */
[C---:B------:R-:W-:Y:S01]  /*7050*/  ISETP.GT.U32.AND P2, PT, R0.reuse, R211, PT ;  /* 0x000000d30000720c */ /* 0x040fe20003f44070 */
[----:B------:R-:W-:Y:S01]  /*7060*/  @!P6 IMAD.MOV R205, RZ, RZ, -R205 ;  /* 0x000000ffffcde224 */ /* 0x000fe200078e0acd */
[----:B------:R-:W-:Y:S01]  /*7070*/  ISETP.GT.U32.AND P6, PT, R0, R216, PT ;  /* 0x000000d80000720c */ /* 0x000fe20003fc4070 */
[----:B------:R-:W-:Y:S01]  /*7080*/  @!P5 IMAD.MOV R199, RZ, RZ, -R199 ;  /* 0x000000ffffc7d224 */ /* 0x000fe200078e0ac7 */
[----:B------:R-:W-:Y:S01]  /*7090*/  ISETP.GE.AND P5, PT, R10, RZ, PT ;  /* 0x000000ff0a00720c */ /* 0x000fe20003fa6270 */
[----:B------:R-:W-:Y:S01]  /*70a0*/  IMAD.HI.U32 R5, R140, R13, RZ ;  /* 0x0000000d8c057227 */ /* 0x000fe200078e00ff */
[----:B------:R-:W-:-:S03]  /*70b0*/  LOP3.LUT R10, R132, 0x196, RZ, 0xfc, !PT ;  /* 0x00000196840a7812 */ /* 0x000fc600078efcff */
[----:B------:R-:W-:Y:S01]  /*70c0*/  IMAD.MOV R5, RZ, RZ, -R5 ;  /* 0x000000ffff057224 */ /* 0x000fe200078e0a05 */
[----:B------:R-:W-:Y:S01]  /*70d0*/  IABS R15, R10 ;  /* 0x0000000a000f7213 */ /* 0x000fe20000000000 */
[--C-:B------:R-:W-:Y:S02]  /*70e0*/  @!P3 IMAD.IADD R209, R209, 0x1, -R0.reuse ;  /* 0x00000001d1d1b824 */ /* 0x100fe400078e0a00 */
[--C-:B------:R-:W-:Y:S02]  /*70f0*/  @!P2 IMAD.IADD R211, R211, 0x1, -R0.reuse ;  /* 0x00000001d3d3a824 */ /* 0x100fe400078e0a00 */
[----:B------:R-:W-:Y:S01]  /*7100*/  @!P6 IMAD.IADD R216, R216, 0x1, -R0 ;  /* 0x00000001d8d8e824 */ /* 0x000fe200078e0a00 */
[----:B------:R-:W-:Y:S01]  /*7110*/  ISETP.GT.U32.AND P3, PT, R0, R209, PT ;  /* 0x000000d10000720c */ /* 0x000fe20003f64070 */
[----:B------:R-:W-:Y:S01]  /*7120*/  IMAD.HI.U32 R7, R140, R15, RZ ;  /* 0x0000000f8c077227 */ /* 0x000fe200078e00ff */
[C---:B------:R-:W-:Y:S02]  /*7130*/  ISETP.GT.U32.AND P2, PT, R0.reuse, R211, PT ;  /* 0x000000d30000720c */ /* 0x040fe40003f44070 */
[----:B------:R-:W-:Y:S01]  /*7140*/  ISETP.GT.U32.AND P6, PT, R0, R216, PT ;  /* 0x000000d80000720c */ /* 0x000fe20003fc4070 */
[----:B------:R-:W-:-:S02]  /*7150*/  IMAD.MOV R7, RZ, RZ, -R7 ;  /* 0x000000ffff077224 */ /* 0x000fc400078e0a07 */
[C---:B------:R-:W-:Y:S01]  /*7160*/  IMAD R214, R0.reuse, R5, R13 ;  /* 0x0000000500d67224 */ /* 0x040fe200078e020d */
[----:B------:R-:W-:Y:S01]  /*7170*/  IABS R13, R16 ;  /* 0x00000010000d7213 */ /* 0x000fe20000000000 */
[----:B------:R-:W-:Y:S01]  /*7180*/  IMAD R5, R0, R7, R15 ;  /* 0x0000000700057224 */ /* 0x000fe200078e020f */
[----:B------:R-:W-:Y:S01]  /*7190*/  IABS R15, R18 ;  /* 0x00000012000f7213 */ /* 0x000fe20000000000 */
[----:B------:R-:W-:-:S04]  /*71a0*/  IMAD.HI.U32 R7, R140, R11, RZ ;  /* 0x0000000b8c077227 */ /* 0x000fc800078e00ff */
[--C-:B------:R-:W-:Y:S01]  /*71b0*/  @!P2 IMAD.IADD R211, R211, 0x1, -R0.reuse ;  /* 0x00000001d3d3a824 */ /* 0x100fe200078e0a00 */
[----:B------:R-:W-:Y:S01]  /*71c0*/  ISETP.GT.U32.AND P2, PT, R0, R214, PT ;  /* 0x000000d60000720c */ /* 0x000fe20003f44070 */
[----:B------:R-:W-:Y:S01]  /*71d0*/  @!P6 IMAD.IADD R216, R216, 0x1, -R0 ;  /* 0x00000001d8d8e824 */ /* 0x000fe200078e0a00 */
[----:B------:R-:W-:Y:S01]  /*71e0*/  ISETP.GT.U32.AND P6, PT, R0, R5, PT ;  /* 0x000000050000720c */ /* 0x000fe20003fc4070 */
[----:B------:R-:W-:Y:S02]  /*71f0*/  IMAD.MOV R218, RZ, RZ, -R7 ;  /* 0x000000ffffda7224 */ /* 0x000fe400078e0a07 */
[----:B------:R-:W-:-:S04]  /*7200*/  IMAD.HI.U32 R7, R140, R13, RZ ;  /* 0x0000000d8c077227 */ /* 0x000fc800078e00ff */
[----:B------:R-:W-:Y:S02]  /*7210*/  IMAD R218, R0, R218, R11 ;  /* 0x000000da00da7224 */ /* 0x000fe400078e020b */
[----:B------:R-:W-:Y:S02]  /*7220*/  IMAD.MOV R220, RZ, RZ, -R7 ;  /* 0x000000ffffdc7224 */ /* 0x000fe400078e0a07 */
[--C-:B------:R-:W-:Y:S01]  /*7230*/  @!P2 IMAD.IADD R214, R214, 0x1, -R0.reuse ;  /* 0x00000001d6d6a824 */ /* 0x100fe200078e0a00 */
[C---:B------:R-:W-:Y:S01]  /*7240*/  ISETP.GT.U32.AND P2, PT, R0.reuse, R218, PT ;  /* 0x000000da0000720c */ /* 0x040fe20003f44070 */
[C---:B------:R-:W-:Y:S02]  /*7250*/  IMAD R220, R0.reuse, R220, R13 ;  /* 0x000000dc00dc7224 */ /* 0x040fe400078e020d */
[----:B------:R-:W-:Y:S02]  /*7260*/  @!P6 IMAD.IADD R5, R5, 0x1, -R0 ;  /* 0x000000010505e824 */ /* 0x000fe400078e0a00 */
[----:B------:R-:W-:Y:S01]  /*7270*/  @!P5 IMAD.MOV R207, RZ, RZ, -R207 ;  /* 0x000000ffffcfd224 */ /* 0x000fe200078e0acf */
[----:B------:R-:W-:Y:S01]  /*7280*/  ISETP.GT.U32.AND P6, PT, R0, R220, PT ;  /* 0x000000dc0000720c */ /* 0x000fe20003fc4070 */
[----:B------:R-:W-:Y:S01]  /*7290*/  IMAD.HI.U32 R7, R140, R19, RZ ;  /* 0x000000138c077227 */ /* 0x000fe200078e00ff */
[----:B------:R-:W-:-:S03]  /*72a0*/  ISETP.GE.AND P5, PT, R8, RZ, PT ;  /* 0x000000ff0800720c */ /* 0x000fc60003fa6270 */
[----:B------:R-:W-:-:S04]  /*72b0*/  IMAD.HI.U32 R8, R140, R15, RZ ;  /* 0x0000000f8c087227 */ /* 0x000fc800078e00ff */
[--C-:B------:R-:W-:Y:S01]  /*72c0*/  @!P2 IMAD.IADD R218, R218, 0x1, -R0.reuse ;  /* 0x00000001dadaa824 */ /* 0x100fe200078e0a00 */
[----:B------:R-:W-:Y:S01]  /*72d0*/  ISETP.GT.U32.AND P2, PT, R0, R214, PT ;  /* 0x000000d60000720c */ /* 0x000fe20003f44070 */
[--C-:B------:R-:W-:Y:S01]  /*72e0*/  @!P3 IMAD.IADD R209, R209, 0x1, -R0.reuse ;  /* 0x00000001d1d1b824 */ /* 0x100fe200078e0a00 */
[----:B------:R-:W-:Y:S01]  /*72f0*/  ISETP.GE.AND P3, PT, R10, RZ, PT ;  /* 0x000000ff0a00720c */ /* 0x000fe20003f66270 */
[----:B------:R-:W-:Y:S01]  /*7300*/  @!P6 IMAD.IADD R220, R220, 0x1, -R0 ;  /* 0x00000001dcdce824 */ /* 0x000fe200078e0a00 */
[----:B------:R-:W-:Y:S01]  /*7310*/  ISETP.GT.U32.AND P6, PT, R0, R218, PT ;  /* 0x000000da0000720c */ /* 0x000fe20003fc4070 */
[----:B------:R-:W-:-:S04]  /*7320*/  IMAD.HI.U32 R10, R140, R17, RZ ;  /* 0x000000118c0a7227 */ /* 0x000fc800078e00ff */
[----:B------:R-:W-:Y:S02]  /*7330*/  IMAD.MOV R8, RZ, RZ, -R8 ;  /* 0x000000ffff087224 */ /* 0x000fe400078e0a08 */
[----:B------:R-:W-:Y:S02]  /*7340*/  IMAD.MOV R7, RZ, RZ, -R7 ;  /* 0x000000ffff077224 */ /* 0x000fe400078e0a07 */
[----:B------:R-:W-:Y:S01]  /*7350*/  @!P4 IMAD.MOV R211, RZ, RZ, -R211 ;  /* 0x000000ffffd3c224 */ /* 0x000fe200078e0ad3 */
[C---:B------:R-:W-:Y:S01]  /*7360*/  ISETP.GT.U32.AND P4, PT, R0.reuse, R220, PT ;  /* 0x000000dc0000720c */ /* 0x040fe20003f84070 */
[----:B------:R-:W-:Y:S02]  /*7370*/  IMAD.MOV R10, RZ, RZ, -R10 ;  /* 0x000000ffff0a7224 */ /* 0x000fe400078e0a0a */
[----:B------:R-:W-:Y:S01]  /*7380*/  IMAD R222, R0, R8, R15 ;  /* 0x0000000800de7224 */ /* 0x000fe200078e020f */
[----:B------:R-:W-:Y:S01]  /*7390*/  LOP3.LUT R15, R132, 0x188, RZ, 0xfc, !PT ;  /* 0x00000188840f7812 */ /* 0x000fe200078efcff */
[----:B------:R-:W-:Y:S01]  /*73a0*/  IMAD R226, R0, R7, R19 ;  /* 0x0000000700e27224 */ /* 0x000fe200078e0213 */
[----:B------:R-:W-:Y:S01]  /*73b0*/  LOP3.LUT R19, R132, 0x122, RZ, 0xfc, !PT ;  /* 0x0000012284137812 */ /* 0x000fe200078efcff */
[----:B------:R-:W-:Y:S01]  /*73c0*/  @!P0 IMAD.MOV R209, RZ, RZ, -R209 ;  /* 0x000000ffffd18224 */ /* 0x000fe200078e0ad1 */
[C---:B------:R-:W-:Y:S01]  /*73d0*/  ISETP.GT.U32.AND P0, PT, R0.reuse, R5, PT ;  /* 0x000000050000720c */ /* 0x040fe20003f04070 */
[----:B------:R-:W-:Y:S01]  /*73e0*/  IMAD R224, R0, R10, R17 ;  /* 0x0000000a00e07224 */ /* 0x000fe200078e0211 */
[----:B------:R-:W-:Y:S01]  /*73f0*/  LOP3.LUT R10, R132, 0x18a, RZ, 0xfc, !PT ;  /* 0x0000018a840a7812 */ /* 0x000fe200078efcff */
[----:B------:R-:W-:Y:S01]  /*7400*/  @!P6 IMAD.IADD R218, R218, 0x1, -R0 ;  /* 0x00000001dadae824 */ /* 0x000fe200078e0a00 */
[----:B------:R-:W-:Y:S01]  /*7410*/  IABS R13, R15 ;  /* 0x0000000f000d7213 */ /* 0x000fe20000000000 */
[----:B------:R-:W-:Y:S01]  /*7420*/  @!P1 IMAD.MOV R216, RZ, RZ, -R216 ;  /* 0x000000ffffd89224 */ /* 0x000fe200078e0ad8 */
[----:B------:R-:W-:Y:S01]  /*7430*/  ISETP.GT.U32.AND P6, PT, R0, R226, PT ;  /* 0x000000e20000720c */ /* 0x000fe20003fc4070 */
[----:B------:R-:W-:Y:S01]  /*7440*/  @!P4 IMAD.IADD R220, R220, 0x1, -R0 ;  /* 0x00000001dcdcc824 */ /* 0x000fe200078e0a00 */
[----:B------:R-:W-:Y:S01]  /*7450*/  ISETP.GT.U32.AND P1, PT, R0, R222, PT ;  /* 0x000000de0000720c */ /* 0x000fe20003f24070 */
[----:B------:R-:W-:Y:S01]  /*7460*/  IMAD.HI.U32 R8, R140, R13, RZ ;  /* 0x0000000d8c087227 */ /* 0x000fe200078e00ff */
[----:B------:R-:W-:-:S02]  /*7470*/  IABS R11, R10 ;  /* 0x0000000a000b7213 */ /* 0x000fc40000000000 */
[----:B------:R-:W-:Y:S01]  /*7480*/  ISETP.GE.AND P4, PT, R16, RZ, PT ;  /* 0x000000ff1000720c */ /* 0x000fe20003f86270 */
[----:B------:R-:W-:Y:S01]  /*7490*/  IMAD.MOV R8, RZ, RZ, -R8 ;  /* 0x000000ffff087224 */ /* 0x000fe200078e0a08 */
[----:B------:R-:W-:Y:S01]  /*74a0*/  LOP3.LUT R17, R132, 0x178, RZ, 0xfc, !PT ;  /* 0x0000017884117812 */ /* 0x000fe200078efcff */
[----:B------:R-:W-:Y:S01]  /*74b0*/  IMAD.HI.U32 R7, R140, R11, RZ ;  /* 0x0000000b8c077227 */ /* 0x000fe200078e00ff */
[----:B------:R-:W-:Y:S02]  /*74c0*/  LOP3.LUT R16, R132, 0x17a, RZ, 0xfc, !PT ;  /* 0x0000017a84107812 */ /* 0x000fe400078efcff */
[----:B------:R-:W-:Y:S01]  /*74d0*/  IABS R227, R19 ;  /* 0x0000001300e37213 */ /* 0x000fe20000000000 */
[--C-:B------:R-:W-:Y:S01]  /*74e0*/  @!P0 IMAD.IADD R5, R5, 0x1, -R0.reuse ;  /* 0x0000000105058824 */ /* 0x100fe200078e0a00 */
[----:B------:R-:W-:Y:S01]  /*74f0*/  ISETP.GE.AND P0, PT, R14, RZ, PT ;  /* 0x000000ff0e00720c */ /* 0x000fe20003f06270 */
[--C-:B------:R-:W-:Y:S01]  /*7500*/  @!P2 IMAD.IADD R214, R214, 0x1, -R0.reuse ;  /* 0x00000001d6d6a824 */ /* 0x100fe200078e0a00 */
[----:B------:R-:W-:Y:S01]  /*7510*/  ISETP.GT.U32.AND P2, PT, R0, R224, PT ;  /* 0x000000e00000720c */ /* 0x000fe20003f44070 */
[----:B------:R-:W-:Y:S01]  /*7520*/  IMAD.MOV R7, RZ, RZ, -R7 ;  /* 0x000000ffff077224 */ /* 0x000fe200078e0a07 */
[----:B------:R-:W-:Y:S01]  /*7530*/  LOP3.LUT R14, R132, 0x184, RZ, 0xfc, !PT ;  /* 0x00000184840e7812 */ /* 0x000fe200078efcff */
[----:B------:R-:W-:Y:S01]  /*7540*/  IMAD R230, R0, R8, R13 ;  /* 0x0000000800e67224 */ /* 0x000fe200078e020d */
[----:B------:R-:W-:Y:S01]  /*7550*/  LOP3.LUT R8, R132, 0x186, RZ, 0xfc, !PT ;  /* 0x0000018684087812 */ /* 0x000fe200078efcff */
[--C-:B------:R-:W-:Y:S01]  /*7560*/  @!P6 IMAD.IADD R226, R226, 0x1, -R0.reuse ;  /* 0x00000001e2e2e824 */ /* 0x100fe200078e0a00 */
[----:B------:R-:W-:Y:S01]  /*7570*/  IABS R13, R14 ;  /* 0x0000000e000d7213 */ /* 0x000fe20000000000 */
[----:B------:R-:W-:Y:S01]  /*7580*/  @!P1 IMAD.IADD R222, R222, 0x1, -R0 ;  /* 0x00000001dede9824 */ /* 0x000fe200078e0a00 */
[----:B------:R-:W-:Y:S01]  /*7590*/  ISETP.GE.AND P1, PT, R18, RZ, PT ;  /* 0x000000ff1200720c */ /* 0x000fe20003f26270 */
[C---:B------:R-:W-:Y:S01]  /*75a0*/  IMAD R228, R0.reuse, R7, R11 ;  /* 0x0000000700e47224 */ /* 0x040fe200078e020b */
[C---:B------:R-:W-:Y:S01]  /*75b0*/  ISETP.GT.U32.AND P6, PT, R0.reuse, R226, PT ;  /* 0x000000e20000720c */ /* 0x040fe20003fc4070 */
[----:B------:R-:W-:Y:S01]  /*75c0*/  @!P5 IMAD.MOV R214, RZ, RZ, -R214 ;  /* 0x000000ffffd6d224 */ /* 0x000fe200078e0ad6 */
[----:B------:R-:W-:Y:S01]  /*75d0*/  IABS R11, R8 ;  /* 0x00000008000b7213 */ /* 0x000fe20000000000 */
[----:B------:R-:W-:Y:S01]  /*75e0*/  @!P4 IMAD.MOV R220, RZ, RZ, -R220 ;  /* 0x000000ffffdcc224 */ /* 0x000fe200078e0adc */
[----:B------:R-:W-:Y:S01]  /*75f0*/  ISETP.GT.U32.AND P5, PT, R0, R222, PT ;  /* 0x000000de0000720c */ /* 0x000fe20003fa4070 */
[----:B------:R-:W-:Y:S01]  /*7600*/  @!P0 IMAD.MOV R218, RZ, RZ, -R218 ;  /* 0x000000ffffda8224 */ /* 0x000fe200078e0ada */
[----:B------:R-:W-:Y:S01]  /*7610*/  ISETP.GE.AND P4, PT, R21, RZ, PT ;  /* 0x000000ff1500720c */ /* 0x000fe20003f86270 */
[----:B------:R-:W-:Y:S01]  /*7620*/  IMAD.HI.U32 R7, R140, R11, RZ ;  /* 0x0000000b8c077227 */ /* 0x000fe200078e00ff */
[----:B------:R-:W-:-:S02]  /*7630*/  ISETP.GT.U32.AND P0, PT, R0, R228, PT ;  /* 0x000000e40000720c */ /* 0x000fc40003f04070 */
[----:B------:R-:W-:Y:S01]  /*7640*/  LOP3.LUT R18, R132, 0x176, RZ, 0xfc, !PT ;  /* 0x0000017684127812 */ /* 0x000fe200078efcff */
[--C-:B------:R-:W-:Y:S01]  /*7650*/  @!P2 IMAD.IADD R224, R224, 0x1, -R0.reuse ;  /* 0x00000001e0e0a824 */ /* 0x100fe200078e0a00 */
[----:B------:R-:W-:Y:S01]  /*7660*/  ISETP.GE.AND P2, PT, R20, RZ, PT ;  /* 0x000000ff1400720c */ /* 0x000fe20003f46270 */
[----:B------:R-:W-:Y:S01]  /*7670*/  IMAD.MOV R7, RZ, RZ, -R7 ;  /* 0x000000ffff077224 */ /* 0x000fe200078e0a07 */
[----:B------:R-:W-:Y:S01]  /*7680*/  LOP3.LUT R20, R132, 0xaa, RZ, 0xfc, !PT ;  /* 0x000000aa84147812 */ /* 0x000fe200078efcff */
[----:B------:R-:W-:Y:S01]  /*7690*/  @!P3 IMAD.MOV R5, RZ, RZ, -R5 ;  /* 0x000000ffff05b224 */ /* 0x000fe200078e0a05 */
[----:B------:R-:W-:Y:S01]  /*76a0*/  ISETP.GT.U32.AND P3, PT, R0, R224, PT ;  /* 0x000000e00000720c */ /* 0x000fe20003f64070 */
[--C-:B------:R-:W-:Y:S01]  /*76b0*/  @!P6 IMAD.IADD R226, R226, 0x1, -R0.reuse ;  /* 0x00000001e2e2e824 */ /* 0x100fe200078e0a00 */
[----:B------:R-:W-:Y:S01]  /*76c0*/  ISETP.GE.AND P6, PT, R15, RZ, PT ;  /* 0x000000ff0f00720c */ /* 0x000fe20003fc6270 */
[----:B------:R-:W-:Y:S01]  /*76d0*/  IMAD R232, R0, R7, R11 ;  /* 0x0000000700e87224 */ /* 0x000fe200078e020b */
[----:B------:R-:W-:Y:S01]  /*76e0*/  LOP3.LUT R7, R132, 0x182, RZ, 0xfc, !PT ;  /* 0x0000018284077812 */ /* 0x000fe200078efcff */
[----:B------:R-:W-:Y:S01]  /*76f0*/  @!P5 IMAD.IADD R222, R222, 0x1, -R0 ;  /* 0x00000001deded824 */ /* 0x000fe200078e0a00 */
[C---:B------:R-:W-:Y:S01]  /*7700*/  ISETP.GT.U32.AND P5, PT, R0.reuse, R230, PT ;  /* 0x000000e60000720c */ /* 0x040fe20003fa4070 */
[----:B------:R-:W-:Y:S01]  /*7710*/  @!P4 IMAD.MOV R226, RZ, RZ, -R226 ;  /* 0x000000ffffe2c224 */ /* 0x000fe200078e0ae2 */
[----:B------:R-:W-:Y:S01]  /*7720*/  ISETP.GT.U32.AND P4, PT, R0, R232, PT ;  /* 0x000000e80000720c */ /* 0x000fe20003f84070 */
[----:B------:R-:W-:Y:S01]  /*7730*/  @!P0 IMAD.IADD R228, R228, 0x1, -R0 ;  /* 0x00000001e4e48824 */ /* 0x000fe200078e0a00 */
[----:B------:R-:W-:Y:S01]  /*7740*/  IABS R11, R7 ;  /* 0x00000007000b7213 */ /* 0x000fe20000000000 */
[----:B------:R-:W-:Y:S01]  /*7750*/  @!P1 IMAD.MOV R222, RZ, RZ, -R222 ;  /* 0x000000ffffde9224 */ /* 0x000fe200078e0ade */
[----:B------:R-:W-:Y:S01]  /*7760*/  ISETP.GE.AND P0, PT, R8, RZ, PT ;  /* 0x000000ff0800720c */ /* 0x000fe20003f06270 */
[----:B------:R-:W-:Y:S01]  /*7770*/  @!P3 IMAD.IADD R224, R224, 0x1, -R0 ;  /* 0x00000001e0e0b824 */ /* 0x000fe200078e0a00 */
[----:B------:R-:W-:Y:S01]  /*7780*/  ISETP.GT.U32.AND P1, PT, R0, R228, PT ;  /* 0x000000e40000720c */ /* 0x000fe20003f24070 */
[----:B------:R-:W-:Y:S01]  /*7790*/  IMAD.HI.U32 R8, R140, R13, RZ ;  /* 0x0000000d8c087227 */ /* 0x000fe200078e00ff */
[----:B------:R-:W-:-:S02]  /*77a0*/  ISETP.GE.AND P3, PT, R10, RZ, PT ;  /* 0x000000ff0a00720c */ /* 0x000fc40003f66270 */
[----:B------:R-:W-:Y:S01]  /*77b0*/  IABS R81, R20 ;  /* 0x0000001400517213 */ /* 0x000fe20000000000 */
[----:B------:R-:W-:Y:S02]  /*77c0*/  @!P5 IMAD.IADD R230, R230, 0x1, -R0 ;  /* 0x00000001e6e6d824 */ /* 0x000fe400078e0a00 */
[----:B------:R-:W-:Y:S01]  /*77d0*/  @!P2 IMAD.MOV R224, RZ, RZ, -R224 ;  /* 0x000000ffffe0a224 */ /* 0x000fe200078e0ae0 */
[----:B------:R-:W-:Y:S01]  /*77e0*/  ISETP.GE.AND P2, PT, R14, RZ, PT ;  /* 0x000000ff0e00720c */ /* 0x000fe20003f46270 */
[----:B------:R-:W-:Y:S01]  /*77f0*/  @!P4 IMAD.IADD R232, R232, 0x1, -R0 ;  /* 0x00000001e8e8c824 */ /* 0x000fe200078e0a00 */
[----:B------:R-:W-:Y:S01]  /*7800*/  LOP3.LUT R14, R132, 0x17e, RZ, 0xfc, !PT ;  /* 0x0000017e840e7812 */ /* 0x000fe200078efcff */
[----:B------:R-:W-:Y:S01]  /*7810*/  IMAD.MOV R8, RZ, RZ, -R8 ;  /* 0x000000ffff087224 */ /* 0x000fe200078e0a08 */
[----:B------:R-:W-:Y:S01]  /*7820*/  ISETP.GT.U32.AND P5, PT, R0, R230, PT ;  /* 0x000000e60000720c */ /* 0x000fe20003fa4070 */
[----:B------:R-:W-:Y:S01]  /*7830*/  @!P1 IMAD.IADD R228, R228, 0x1, -R0 ;  /* 0x00000001e4e49824 */ /* 0x000fe200078e0a00 */
[----:B------:R-:W-:Y:S01]  /*7840*/  IABS R15, R14 ;  /* 0x0000000e000f7213 */ /* 0x000fe20000000000 */
[C---:B------:R-:W-:Y:S01]  /*7850*/  IMAD R234, R0.reuse, R8, R13 ;  /* 0x0000000800ea7224 */ /* 0x040fe200078e020d */
[----:B------:R-:W-:Y:S01]  /*7860*/  ISETP.GT.U32.AND P4, PT, R0, R232, PT ;  /* 0x000000e80000720c */ /* 0x000fe20003f84070 */
[----:B------:R-:W-:Y:S01]  /*7870*/  @!P3 IMAD.MOV R228, RZ, RZ, -R228 ;  /* 0x000000ffffe4b224 */ /* 0x000fe200078e0ae4 */
[----:B------:R-:W-:Y:S01]  /*7880*/  ISETP.GE.AND P1, PT, R7, RZ, PT ;  /* 0x000000ff0700720c */ /* 0x000fe20003f26270 */
[----:B------:R-:W-:Y:S01]  /*7890*/  IMAD.HI.U32 R7, R140, R11, RZ ;  /* 0x0000000b8c077227 */ /* 0x000fe200078e00ff */
[----:B------:R-:W-:-:S03]  /*78a0*/  LOP3.LUT R8, R132, 0x180, RZ, 0xfc, !PT ;  /* 0x0000018084087812 */ /* 0x000fc600078efcff */
[----:B------:R-:W-:Y:S01]  /*78b0*/  IMAD.HI.U32 R10, R140, R15, RZ ;  /* 0x0000000f8c0a7227 */ /* 0x000fe200078e00ff */
[----:B------:R-:W-:Y:S02]  /*78c0*/  IABS R13, R8 ;  /* 0x00000008000d7213 */ /* 0x000fe40000000000 */
[----:B------:R-:W-:Y:S01]  /*78d0*/  ISETP.GE.AND P3, PT, R8, RZ, PT ;  /* 0x000000ff0800720c */ /* 0x000fe20003f66270 */
[----:B------:R-:W-:Y:S02]  /*78e0*/  IMAD.MOV R7, RZ, RZ, -R7 ;  /* 0x000000ffff077224 */ /* 0x000fe400078e0a07 */
[----:B------:R-:W-:Y:S02]  /*78f0*/  IMAD.MOV R10, RZ, RZ, -R10 ;  /* 0x000000ffff0a7224 */ /* 0x000fe400078e0a0a */
[----:B------:R-:W-:Y:S01]  /*7900*/  @!P5 IMAD.IADD R230, R230, 0x1, -R0 ;  /* 0x00000001e6e6d824 */ /* 0x000fe200078e0a00 */
[C---:B------:R-:W-:Y:S01]  /*7910*/  ISETP.GT.U32.AND P5, PT, R0.reuse, R234, PT ;  /* 0x000000ea0000720c */ /* 0x040fe20003fa4070 */
[----:B------:R-:W-:-:S02]  /*7920*/  IMAD R236, R0, R7, R11 ;  /* 0x0000000700ec7224 */ /* 0x000fc400078e020b */
[----:B------:R-:W-:Y:S02]  /*7930*/  @!P4 IMAD.IADD R232, R232, 0x1, -R0 ;  /* 0x00000001e8e8c824 */ /* 0x000fe400078e0a00 */
[C---:B------:R-:W-:Y:S01]  /*7940*/  IMAD R240, R0.reuse, R10, R15 ;  /* 0x0000000a00f07224 */ /* 0x040fe200078e020f */
[----:B------:R-:W-:Y:S01]  /*7950*/  ISETP.GT.U32.AND P4, PT, R0, R236, PT ;  /* 0x000000ec0000720c */ /* 0x000fe20003f84070 */
[----:B------:R-:W-:Y:S01]  /*7960*/  @!P6 IMAD.MOV R230, RZ, RZ, -R230 ;  /* 0x000000ffffe6e224 */ /* 0x000fe200078e0ae6 */
[----:B------:R-:W-:Y:S01]  /*7970*/  ISETP.GE.AND P6, PT, R14, RZ, PT ;  /* 0x000000ff0e00720c */ /* 0x000fe20003fc6270 */
[----:B------:R-:W-:Y:S01]  /*7980*/  @!P0 IMAD.MOV R232, RZ, RZ, -R232 ;  /* 0x000000ffffe88224 */ /* 0x000fe200078e0ae8 */
[----:B------:R-:W-:Y:S01]  /*7990*/  LOP3.LUT R14, R132, 0x17c, RZ, 0xfc, !PT ;  /* 0x0000017c840e7812 */ /* 0x000fe200078efcff */
[----:B------:R-:W-:Y:S01]  /*79a0*/  IMAD.HI.U32 R8, R140, R13, RZ ;  /* 0x0000000d8c087227 */ /* 0x000fe200078e00ff */
[----:B------:R-:W-:Y:S02]  /*79b0*/  ISETP.GT.U32.AND P0, PT, R0, R240, PT ;  /* 0x000000f00000720c */ /* 0x000fe40003f04070 */
[----:B------:R-:W-:Y:S01]  /*79c0*/  IABS R11, R14 ;  /* 0x0000000e000b7213 */ /* 0x000fe20000000000 */
[----:B------:R-:W-:Y:S01]  /*79d0*/  IMAD.MOV R8, RZ, RZ, -R8 ;  /* 0x000000ffff087224 */ /* 0x000fe200078e0a08 */
[----:B------:R-:W-:Y:S01]  /*79e0*/  IABS R15, R17 ;  /* 0x00000011000f7213 */ /* 0x000fe20000000000 */
[----:B------:R-:W-:-:S02]  /*79f0*/  @!P5 IMAD.IADD R234, R234, 0x1, -R0 ;  /* 0x00000001eaead824 */ /* 0x000fc400078e0a00 */
[----:B------:R-:W-:-:S03]  /*7a00*/  IMAD.HI.U32 R7, R140, R11, RZ ;  /* 0x0000000b8c077227 */ /* 0x000fc600078e00ff */
[C---:B------:R-:W-:Y:S01]  /*7a10*/  ISETP.GT.U32.AND P5, PT, R0.reuse, R234, PT ;  /* 0x000000ea0000720c */ /* 0x040fe20003fa4070 */
[----:B------:R-:W-:Y:S01]  /*7a20*/  IMAD R238, R0, R8, R13 ;  /* 0x0000000800ee7224 */ /* 0x000fe200078e020d */
[----:B------:R-:W-:Y:S01]  /*7a30*/  IABS R8, R18 ;  /* 0x0000001200087213 */ /* 0x000fe20000000000 */
[--C-:B------:R-:W-:Y:S01]  /*7a40*/  @!P4 IMAD.IADD R236, R236, 0x1, -R0.reuse ;  /* 0x00000001ececc824 */ /* 0x100fe200078e0a00 */
[----:B------:R-:W-:Y:S01]  /*7a50*/  IABS R13, R16 ;  /* 0x00000010000d7213 */ /* 0x000fe20000000000 */
[----:B------:R-:W-:Y:S02]  /*7a60*/  IMAD.MOV R7, RZ, RZ, -R7 ;  /* 0x000000ffff077224 */ /* 0x000fe400078e0a07 */
[----:B------:R-:W-:Y:S01]  /*7a70*/  @!P0 IMAD.IADD R240, R240, 0x1, -R0 ;  /* 0x00000001f0f08824 */ /* 0x000fe200078e0a00 */
[C---:B------:R-:W-:Y:S01]  /*7a80*/  ISETP.GT.U32.AND P4, PT, R0.reuse, R236, PT ;  /* 0x000000ec0000720c */ /* 0x040fe20003f84070 */
[C---:B------:R-:W-:Y:S02]  /*7a90*/  IMAD R242, R0.reuse, R7, R11 ;  /* 0x0000000700f27224 */ /* 0x040fe400078e020b */
[----:B------:R-:W-:Y:S01]  /*7aa0*/  IMAD.MOV.U32 R11, RZ, RZ, R8 ;  /* 0x000000ffff0b7224 */ /* 0x000fe200078e0008 */
[----:B------:R-:W-:Y:S01]  /*7ab0*/  ISETP.GT.U32.AND P0, PT, R0, R240, PT ;  /* 0x000000f00000720c */ /* 0x000fe20003f04070 */
[----:B------:R-:W-:-:S04]  /*7ac0*/  IMAD.HI.U32 R8, R140, R15, RZ ;  /* 0x0000000f8c087227 */ /* 0x000fc800078e00ff */
[----:B------:R-:W-:-:S04]  /*7ad0*/  IMAD.HI.U32 R10, R140, R11, RZ ;  /* 0x0000000b8c0a7227 */ /* 0x000fc800078e00ff */
[----:B------:R-:W-:Y:S02]  /*7ae0*/  IMAD.MOV R8, RZ, RZ, -R8 ;  /* 0x000000ffff087224 */ /* 0x000fe400078e0a08 */
[----:B------:R-:W-:Y:S02]  /*7af0*/  IMAD.MOV R10, RZ, RZ, -R10 ;  /* 0x000000ffff0a7224 */ /* 0x000fe400078e0a0a */
[----:B------:R-:W-:Y:S01]  /*7b00*/  IMAD R250, R0, R8, R15 ;  /* 0x0000000800fa7224 */ /* 0x000fe200078e020f */
[----:B------:R-:W-:Y:S01]  /*7b10*/  LOP3.LUT R8, R132, 0x174, RZ, 0xfc, !PT ;  /* 0x0000017484087812 */ /* 0x000fe200078efcff */
[--C-:B------:R-:W-:Y:S01]  /*7b20*/  @!P4 IMAD.IADD R236, R236, 0x1, -R0.reuse ;  /* 0x00000001ececc824 */ /* 0x100fe200078e0a00 */
[C---:B------:R-:W-:Y:S01]  /*7b30*/  ISETP.GT.U32.AND P4, PT, R0.reuse, R242, PT ;  /* 0x000000f20000720c */ /* 0x040fe20003f84070 */
[----:B------:R-:W-:Y:S01]  /*7b40*/  IMAD R150, R0, R10, R11 ;  /* 0x0000000a00967224 */ /* 0x000fe200078e020b */
[----:B------:R-:W-:Y:S01]  /*7b50*/  IABS R11, R8 ;  /* 0x00000008000b7213 */ /* 0x000fe20000000000 */
[----:B------:R-:W-:Y:S01]  /*7b60*/  @!P0 IMAD.IADD R240, R240, 0x1, -R0 ;  /* 0x00000001f0f08824 */ /* 0x000fe200078e0a00 */
[----:B------:R-:W-:Y:S01]  /*7b70*/  ISETP.GT.U32.AND P0, PT, R0, R250, PT ;  /* 0x000000fa0000720c */ /* 0x000fe20003f04070 */
[----:B------:R-:W-:Y:S01]  /*7b80*/  IMAD.HI.U32 R7, R140, R13, RZ ;  /* 0x0000000d8c077227 */ /* 0x000fe200078e00ff */
[----:B------:R-:W-:-:S03]  /*7b90*/  LOP3.LUT R10, R132, 0x172, RZ, 0xfc, !PT ;  /* 0x00000172840a7812 */ /* 0x000fc600078efcff */
[----:B------:R-:W-:Y:S01]  /*7ba0*/  @!P6 IMAD.MOV R240, RZ, RZ, -R240 ;  /* 0x000000fffff0e224 */ /* 0x000fe200078e0af0 */
[----:B------:R-:W-:Y:S01]  /*7bb0*/  ISETP.GT.U32.AND P6, PT, R0, R150, PT ;  /* 0x000000960000720c */ /* 0x000fe20003fc4070 */
[--C-:B------:R-:W-:Y:S01]  /*7bc0*/  @!P5 IMAD.IADD R234, R234, 0x1, -R0.reuse ;  /* 0x00000001eaead824 */ /* 0x100fe200078e0a00 */
[----:B------:R-:W-:Y:S01]  /*7bd0*/  ISETP.GT.U32.AND P5, PT, R0, R238, PT ;  /* 0x000000ee0000720c */ /* 0x000fe20003fa4070 */
[----:B------:R-:W-:Y:S02]  /*7be0*/  IMAD.MOV R7, RZ, RZ, -R7 ;  /* 0x000000ffff077224 */ /* 0x000fe400078e0a07 */
[----:B------:R-:W-:Y:S02]  /*7bf0*/  @!P4 IMAD.IADD R242, R242, 0x1, -R0 ;  /* 0x00000001f2f2c824 */ /* 0x000fe400078e0a00 */
[----:B------:R-:W-:Y:S01]  /*7c00*/  IMAD R246, R0, R7, R13 ;  /* 0x0000000700f67224 */ /* 0x000fe200078e020d */
[----:B------:R-:W-:Y:S01]  /*7c10*/  IABS R13, R10 ;  /* 0x0000000a000d7213 */ /* 0x000fe20000000000 */
[----:B------:R-:W-:Y:S01]  /*7c20*/  IMAD.HI.U32 R7, R140, R11, RZ ;  /* 0x0000000b8c077227 */ /* 0x000fe200078e00ff */
[----:B------:R-:W-:-:S03]  /*7c30*/  ISETP.GT.U32.AND P4, PT, R0, R242, PT ;  /* 0x000000f20000720c */ /* 0x000fc60003f84070 */
[--C-:B------:R-:W-:Y:S02]  /*7c40*/  @!P0 IMAD.IADD R250, R250, 0x1, -R0.reuse ;  /* 0x00000001fafa8824 */ /* 0x100fe400078e0a00 */
[----:B------:R-:W-:Y:S02]  /*7c50*/  IMAD.MOV R7, RZ, RZ, -R7 ;  /* 0x000000ffff077224 */ /* 0x000fe400078e0a07 */
[--C-:B------:R-:W-:Y:S01]  /*7c60*/  @!P6 IMAD.IADD R150, R150, 0x1, -R0.reuse ;  /* 0x000000019696e824 */ /* 0x100fe200078e0a00 */
[----:B------:R-:W-:Y:S01]  /*7c70*/  ISETP.GT.U32.AND P6, PT, R0, R250, PT ;  /* 0x000000fa0000720c */ /* 0x000fe20003fc4070 */
[----:B------:R-:W-:Y:S02]  /*7c80*/  @!P5 IMAD.IADD R238, R238, 0x1, -R0 ;  /* 0x00000001eeeed824 */ /* 0x000fe400078e0a00 */
[----:B------:R-:W-:Y:S02]  /*7c90*/  IMAD R154, R0, R7, R11 ;  /* 0x00000007009a7224 */ /* 0x000fe400078e020b */
[----:B------:R-:W-:Y:S01]  /*7ca0*/  IMAD.HI.U32 R7, R140, R13, RZ ;  /* 0x0000000d8c077227 */ /* 0x000fe200078e00ff */
[----:B------:R-:W-:-:S03]  /*7cb0*/  ISETP.GT.U32.AND P5, PT, R0, R238, PT ;  /* 0x000000ee0000720c */ /* 0x000fc60003fa4070 */
[----:B------:R-:W-:Y:S01]  /*7cc0*/  @!P2 IMAD.MOV R234, RZ, RZ, -R234 ;  /* 0x000000ffffeaa224 */ /* 0x000fe200078e0aea */
[----:B------:R-:W-:Y:S01]  /*7cd0*/  ISETP.GE.AND P2, PT, R14, RZ, PT ;  /* 0x000000ff0e00720c */ /* 0x000fe20003f46270 */
[----:B------:R-:W-:Y:S01]  /*7ce0*/  IMAD.MOV R7, RZ, RZ, -R7 ;  /* 0x000000ffff077224 */ /* 0x000fe200078e0a07 */
[----:B------:R-:W-:Y:S01]  /*7cf0*/  LOP3.LUT R14, R132, 0x170, RZ, 0xfc, !PT ;  /* 0x00000170840e7812 */ /* 0x000fe200078efcff */
[----:B------:R-:W-:Y:S01]  /*7d00*/  @!P1 IMAD.MOV R236, RZ, RZ, -R236 ;  /* 0x000000ffffec9224 */ /* 0x000fe200078e0aec */
[C---:B------:R-:W-:Y:S01]  /*7d10*/  ISETP.GT.U32.AND P1, PT, R0.reuse, R246, PT ;  /* 0x000000f60000720c */ /* 0x040fe20003f24070 */
[----:B------:R-:W-:Y:S01]  /*7d20*/  IMAD R158, R0, R7, R13 ;  /* 0x00000007009e7224 */ /* 0x000fe200078e020d */
[----:B------:R-:W-:Y:S01]  /*7d30*/  IABS R11, R14 ;  /* 0x0000000e000b7213 */ /* 0x000fe20000000000 */
[--C-:B------:R-:W-:Y:S01]  /*7d40*/  @!P4 IMAD.IADD R242, R242, 0x1, -R0.reuse ;  /* 0x00000001f2f2c824 */ /* 0x100fe200078e0a00 */
[----:B------:R-:W-:Y:S01]  /*7d50*/  ISETP.GE.AND P4, PT, R18, RZ, PT ;  /* 0x000000ff1200720c */ /* 0x000fe20003f86270 */
[--C-:B------:R-:W-:Y:S01]  /*7d60*/  @!P6 IMAD.IADD R250, R250, 0x1, -R0.reuse ;  /* 0x00000001fafae824 */ /* 0x100fe200078e0a00 */
[----:B------:R-:W-:Y:S01]  /*7d70*/  ISETP.GT.U32.AND P6, PT, R0, R158, PT ;  /* 0x0000009e0000720c */ /* 0x000fe20003fc4070 */
[----:B------:R-:W-:Y:S01]  /*7d80*/  @!P5 IMAD.IADD R238, R238, 0x1, -R0 ;  /* 0x00000001eeeed824 */ /* 0x000fe200078e0a00 */
[----:B------:R-:W-:Y:S01]  /*7d90*/  ISETP.GE.AND P5, PT, R16, RZ, PT ;  /* 0x000000ff1000720c */ /* 0x000fe20003fa6270 */
[----:B------:R-:W-:Y:S01]  /*7da0*/  @!P2 IMAD.MOV R242, RZ, RZ, -R242 ;  /* 0x000000fffff2a224 */ /* 0x000fe200078e0af2 */
[----:B------:R-:W-:Y:S01]  /*7db0*/  ISETP.GT.U32.AND P2, PT, R0, R150, PT ;  /* 0x000000960000720c */ /* 0x000fe20003f44070 */
[----:B------:R-:W-:Y:S01]  /*7dc0*/  @!P3 IMAD.MOV R238, RZ, RZ, -R238 ;  /* 0x000000ffffeeb224 */ /* 0x000fe200078e0aee */
[----:B------:R-:W-:Y:S01]  /*7dd0*/  LOP3.LUT R16, R132, 0x16e, RZ, 0xfc, !PT ;  /* 0x0000016e84107812 */ /* 0x000fe200078efcff */
[----:B------:R-:W-:Y:S01]  /*7de0*/  @!P1 IMAD.IADD R246, R246, 0x1, -R0 ;  /* 0x00000001f6f69824 */ /* 0x000fe200078e0a00 */
[----:B------:R-:W-:Y:S01]  /*7df0*/  ISETP.GE.AND P3, PT, R17, RZ, PT ;  /* 0x000000ff1100720c */ /* 0x000fe20003f66270 */
[----:B------:R-:W-:Y:S01]  /*7e00*/  IMAD.HI.U32 R7, R140, R11, RZ ;  /* 0x0000000b8c077227 */ /* 0x000fe200078e00ff */
[----:B------:R-:W-:-:S02]  /*7e10*/  LOP3.LUT R17, R132, 0x16c, RZ, 0xfc, !PT ;  /* 0x0000016c84117812 */ /* 0x000fc400078efcff */
[----:B------:R-:W-:Y:S01]  /*7e20*/  IABS R13, R16 ;  /* 0x00000010000d7213 */ /* 0x000fe20000000000 */
[--C-:B------:R-:W-:Y:S01]  /*7e30*/  @!P6 IMAD.IADD R158, R158, 0x1, -R0.reuse ;  /* 0x000000019e9ee824 */ /* 0x100fe200078e0a00 */
[----:B------:R-:W-:Y:S01]  /*7e40*/  ISETP.GE.AND P1, PT, R8, RZ, PT ;  /* 0x000000ff0800720c */ /* 0x000fe20003f26270 */
[----:B------:R-:W-:Y:S01]  /*7e50*/  IMAD.MOV R7, RZ, RZ, -R7 ;  /* 0x000000ffff077224 */ /* 0x000fe200078e0a07 */
[----:B------:R-:W-:Y:S01]  /*7e60*/  IABS R15, R17 ;  /* 0x00000011000f7213 */ /* 0x000fe20000000000 */
[----:B------:R-:W-:Y:S01]  /*7e70*/  IMAD.HI.U32 R8, R140, R13, RZ ;  /* 0x0000000d8c087227 */ /* 0x000fe200078e00ff */
[C---:B------:R-:W-:Y:S02]  /*7e80*/  ISETP.GT.U32.AND P0, PT, R0.reuse, R246, PT ;  /* 0x000000f60000720c */ /* 0x040fe40003f04070 */
[----:B------:R-:W-:Y:S01]  /*7e90*/  ISETP.GT.U32.AND P6, PT, R0, R158, PT ;  /* 0x0000009e0000720c */ /* 0x000fe20003fc4070 */
[----:B------:R-:W-:Y:S01]  /*7ea0*/  @!P2 IMAD.IADD R150, R150, 0x1, -R0 ;  /* 0x000000019696a824 */ /* 0x000fe200078e0a00 */
[----:B------:R-:W-:Y:S01]  /*7eb0*/  ISETP.GE.AND P2, PT, R10, RZ, PT ;  /* 0x000000ff0a00720c */ /* 0x000fe20003f46270 */
[----:B------:R-:W-:Y:S01]  /*7ec0*/  IMAD.HI.U32 R10, R140, R15, RZ ;  /* 0x0000000f8c0a7227 */ /* 0x000fe200078e00ff */
[----:B------:R-:W-:-:S03]  /*7ed0*/  LOP3.LUT R18, R132, 0x13e, RZ, 0xfc, !PT ;  /* 0x0000013e84127812 */ /* 0x000fc600078efcff */
[----:B------:R-:W-:Y:S02]  /*7ee0*/  IMAD.MOV R8, RZ, RZ, -R8 ;  /* 0x000000ffff087224 */ /* 0x000fe400078e0a08 */
[C---:B------:R-:W-:Y:S02]  /*7ef0*/  IMAD R162, R0.reuse, R7, R11 ;  /* 0x0000000700a27224 */ /* 0x040fe400078e020b */
[----:B------:R-:W-:Y:S02]  /*7f00*/  IMAD.MOV R10, RZ, RZ, -R10 ;  /* 0x000000ffff0a7224 */ /* 0x000fe400078e0a0a */
[----:B------:R-:W-:Y:S01]  /*7f10*/  IMAD R166, R0, R8, R13 ;  /* 0x0000000800a67224 */ /* 0x000fe200078e020d */
[----:B------:R-:W-:Y:S01]  /*7f20*/  LOP3.LUT R8, R132, 0x16a, RZ, 0xfc, !PT ;  /* 0x0000016a84087812 */ /* 0x000fe200078efcff */
[----:B------:R-:W-:Y:S01]  /*7f30*/  @!P3 IMAD.MOV R250, RZ, RZ, -R250 ;  /* 0x000000fffffab224 */ /* 0x000fe200078e0afa */
[C---:B------:R-:W-:Y:S01]  /*7f40*/  ISETP.GT.U32.AND P3, PT, R0.reuse, R162, PT ;  /* 0x000000a20000720c */ /* 0x040fe20003f64070 */
[C---:B------:R-:W-:Y:S01]  /*7f50*/  IMAD R170, R0.reuse, R10, R15 ;  /* 0x0000000a00aa7224 */ /* 0x040fe200078e020f */
[----:B------:R-:W-:Y:S01]  /*7f60*/  IABS R11, R8 ;  /* 0x00000008000b7213 */ /* 0x000fe20000000000 */
[----:B------:R-:W-:Y:S01]  /*7f70*/  @!P4 IMAD.MOV R150, RZ, RZ, -R150 ;  /* 0x000000ffff96c224 */ /* 0x000fe200078e0a96 */
[----:B------:R-:W-:Y:S01]  /*7f80*/  ISETP.GT.U32.AND P4, PT, R0, R166, PT ;  /* 0x000000a60000720c */ /* 0x000fe20003f84070 */
[--C-:B------:R-:W-:Y:S01]  /*7f90*/  @!P0 IMAD.IADD R246, R246, 0x1, -R0.reuse ;  /* 0x00000001f6f68824 */ /* 0x100fe200078e0a00 */
[----:B------:R-:W-:Y:S01]  /*7fa0*/  ISETP.GT.U32.AND P0, PT, R0, R154, PT ;  /* 0x0000009a0000720c */ /* 0x000fe20003f04070 */
[----:B------:R-:W-:Y:S01]  /*7fb0*/  @!P6 IMAD.IADD R158, R158, 0x1, -R0 ;  /* 0x000000019e9ee824 */ /* 0x000fe200078e0a00 */
[----:B------:R-:W-:Y:S01]  /*7fc0*/  ISETP.GT.U32.AND P6, PT, R0, R170, PT ;  /* 0x000000aa0000720c */ /* 0x000fe20003fc4070 */
[----:B------:R-:W-:Y:S01]  /*7fd0*/  IMAD.HI.U32 R7, R140, R11, RZ ;  /* 0x0000000b8c077227 */ /* 0x000fe200078e00ff */
[----:B------:R-:W-:-:S02]  /*7fe0*/  LOP3.LUT R10, R132, 0x168, RZ, 0xfc, !PT ;  /* 0x00000168840a7812 */ /* 0x000fc400078efcff */
[----:B------:R-:W-:Y:S01]  /*7ff0*/  LOP3.LUT R15, R132, 0x164, RZ, 0xfc, !PT ;  /* 0x00000164840f7812 */ /* 0x000fe200078efcff */
[----:B------:R-:W-:Y:S01]  /*8000*/  @!P3 IMAD.IADD R162, R162, 0x1, -R0 ;  /* 0x00000001a2a2b824 */ /* 0x000fe200078e0a00 */
[----:B------:R-:W-:Y:S01]  /*8010*/  IABS R13, R10 ;  /* 0x0000000a000d7213 */ /* 0x000fe20000000000 */
[----:B------:R-:W-:Y:S01]  /*8020*/  @!P5 IMAD.MOV R246, RZ, RZ, -R246 ;  /* 0x000000fffff6d224 */ /* 0x000fe200078e0af6 */
[----:B------:R-:W-:Y:S01]  /*8030*/  ISETP.GE.AND P3, PT, R17, RZ, PT ;  /* 0x000000ff1100720c */ /* 0x000fe20003f66270 */
[--C-:B------:R-:W-:Y:S01]  /*8040*/  @!P4 IMAD.IADD R166, R166, 0x1, -R0.reuse ;  /* 0x00000001a6a6c824 */ /* 0x100fe200078e0a00 */
[----:B------:R-:W-:Y:S01]  /*8050*/  ISETP.GT.U32.AND P4, PT, R0, R162, PT ;  /* 0x000000a20000720c */ /* 0x000fe20003f84070 */
[--C-:B------:R-:W-:Y:S01]  /*8060*/  @!P0 IMAD.IADD R154, R154, 0x1, -R0.reuse ;  /* 0x000000019a9a8824 */ /* 0x100fe200078e0a00 */
[----:B------:R-:W-:Y:S01]  /*8070*/  ISETP.GE.AND P0, PT, R14, RZ, PT ;  /* 0x000000ff0e00720c */ /* 0x000fe20003f06270 */
[----:B------:R-:W-:Y:S01]  /*8080*/  @!P6 IMAD.IADD R170, R170, 0x1, -R0 ;  /* 0x00000001aaaae824 */ /* 0x000fe200078e0a00 */
[C---:B------:R-:W-:Y:S01]  /*8090*/  ISETP.GT.U32.AND P6, PT, R0.reuse, R166, PT ;  /* 0x000000a60000720c */ /* 0x040fe20003fc4070 */
[----:B------:R-:W-:Y:S01]  /*80a0*/  IMAD.MOV R174, RZ, RZ, -R7 ;  /* 0x000000ffffae7224 */ /* 0x000fe200078e0a07 */
[----:B------:R-:W-:Y:S01]  /*80b0*/  ISETP.GT.U32.AND P5, PT, R0, R154, PT ;  /* 0x0000009a0000720c */ /* 0x000fe20003fa4070 */
[----:B------:R-:W-:Y:S01]  /*80c0*/  IMAD.HI.U32 R7, R140, R13, RZ ;  /* 0x0000000d8c077227 */ /* 0x000fe200078e00ff */
[----:B------:R-:W-:-:S02]  /*80d0*/  LOP3.LUT R14, R132, 0x166, RZ, 0xfc, !PT ;  /* 0x00000166840e7812 */ /* 0x000fc400078efcff */
[----:B------:R-:W-:Y:S01]  /*80e0*/  LOP3.LUT R17, R132, 0x140, RZ, 0xfc, !PT ;  /* 0x0000014084117812 */ /* 0x000fe200078efcff */
[----:B------:R-:W-:Y:S01]  /*80f0*/  IMAD R174, R0, R174, R11 ;  /* 0x000000ae00ae7224 */ /* 0x000fe200078e020b */
[----:B------:R-:W-:Y:S01]  /*8100*/  IABS R11, R14 ;  /* 0x0000000e000b7213 */ /* 0x000fe20000000000 */
[----:B------:R-:W-:Y:S02]  /*8110*/  IMAD.MOV R7, RZ, RZ, -R7 ;  /* 0x000000ffff077224 */ /* 0x000fe400078e0a07 */
[--C-:B------:R-:W-:Y:S01]  /*8120*/  @!P4 IMAD.IADD R162, R162, 0x1, -R0.reuse ;  /* 0x00000001a2a2c824 */ /* 0x100fe200078e0a00 */
[C---:B------:R-:W-:Y:S01]  /*8130*/  ISETP.GT.U32.AND P4, PT, R0.reuse, R174, PT ;  /* 0x000000ae0000720c */ /* 0x040fe20003f84070 */
[----:B------:R-:W-:Y:S01]  /*8140*/  IMAD R178, R0, R7, R13 ;  /* 0x0000000700b27224 */ /* 0x000fe200078e020d */
[----:B------:R-:W-:Y:S01]  /*8150*/  IABS R13, R15 ;  /* 0x0000000f000d7213 */ /* 0x000fe20000000000 */
[--C-:B------:R-:W-:Y:S02]  /*8160*/  @!P6 IMAD.IADD R166, R166, 0x1, -R0.reuse ;  /* 0x00000001a6a6e824 */ /* 0x100fe400078e0a00 */
[----:B------:R-:W-:Y:S01]  /*8170*/  @!P5 IMAD.IADD R154, R154, 0x1, -R0 ;  /* 0x000000019a9ad824 */ /* 0x000fe200078e0a00 */
[----:B------:R-:W-:Y:S01]  /*8180*/  ISETP.GT.U32.AND P6, PT, R0, R178, PT ;  /* 0x000000b20000720c */ /* 0x000fe20003fc4070 */
[----:B------:R-:W-:Y:S01]  /*8190*/  IMAD.HI.U32 R7, R140, R11, RZ ;  /* 0x0000000b8c077227 */ /* 0x000fe200078e00ff */
[----:B------:R-:W-:-:S02]  /*81a0*/  ISETP.GE.AND P5, PT, R16, RZ, PT ;  /* 0x000000ff1000720c */ /* 0x000fc40003fa6270 */
[----:B------:R-:W-:Y:S01]  /*81b0*/  LOP3.LUT R16, R132, 0x162, RZ, 0xfc, !PT ;  /* 0x0000016284107812 */ /* 0x000fe200078efcff */
[----:B------:R-:W-:Y:S01]  /*81c0*/  @!P1 IMAD.MOV R154, RZ, RZ, -R154 ;  /* 0x000000ffff9a9224 */ /* 0x000fe200078e0a9a */
[----:B------:R-:W-:Y:S01]  /*81d0*/  ISETP.GT.U32.AND P1, PT, R0, R170, PT ;  /* 0x000000aa0000720c */ /* 0x000fe20003f24070 */
[----:B------:R-:W-:Y:S01]  /*81e0*/  @!P4 IMAD.IADD R174, R174, 0x1, -R0 ;  /* 0x00000001aeaec824 */ /* 0x000fe200078e0a00 */
[----:B------:R-:W-:Y:S01]  /*81f0*/  ISETP.GE.AND P4, PT, R10, RZ, PT ;  /* 0x000000ff0a00720c */ /* 0x000fe20003f86270 */
[----:B------:R-:W-:Y:S01]  /*8200*/  IMAD.MOV R182, RZ, RZ, -R7 ;  /* 0x000000ffffb67224 */ /* 0x000fe200078e0a07 */
[----:B------:R-:W-:Y:S01]  /*8210*/  LOP3.LUT R10, R132, 0x160, RZ, 0xfc, !PT ;  /* 0x00000160840a7812 */ /* 0x000fe200078efcff */
[----:B------:R-:W-:-:S04]  /*8220*/  IMAD.HI.U32 R7, R140, R13, RZ ;  /* 0x0000000d8c077227 */ /* 0x000fc800078e00ff */
[--C-:B------:R-:W-:Y:S01]  /*8230*/  @!P6 IMAD.IADD R178, R178, 0x1, -R0.reuse ;  /* 0x00000001b2b2e824 */ /* 0x100fe200078e0a00 */
[C---:B------:R-:W-:Y:S01]  /*8240*/  ISETP.GT.U32.AND P6, PT, R0.reuse, R174, PT ;  /* 0x000000ae0000720c */ /* 0x040fe20003fc4070 */
[----:B------:R-:W-:Y:S02]  /*8250*/  IMAD R182, R0, R182, R11 ;  /* 0x000000b600b67224 */ /* 0x000fe400078e020b */
[----:B------:R-:W-:Y:S01]  /*8260*/  @!P1 IMAD.IADD R170, R170, 0x1, -R0 ;  /* 0x00000001aaaa9824 */ /* 0x000fe200078e0a00 */
[----:B------:R-:W-:Y:S01]  /*8270*/  ISETP.GE.AND P1, PT, R8, RZ, PT ;  /* 0x000000ff0800720c */ /* 0x000fe20003f26270 */
[----:B------:R-:W-:Y:S01]  /*8280*/  IMAD.MOV R186, RZ, RZ, -R7 ;  /* 0x000000ffffba7224 */ /* 0x000fe200078e0a07 */
[----:B------:R-:W-:Y:S01]  /*8290*/  IABS R8, R16 ;  /* 0x0000001000087213 */ /* 0x000fe20000000000 */
[----:B------:R-:W-:Y:S01]  /*82a0*/  @!P2 IMAD.MOV R158, RZ, RZ, -R158 ;  /* 0x000000ffff9ea224 */ /* 0x000fe200078e0a9e */
[C---:B------:R-:W-:Y:S01]  /*82b0*/  ISETP.GT.U32.AND P2, PT, R0.reuse, R182, PT ;  /* 0x000000b60000720c */ /* 0x040fe20003f44070 */
[----:B------:R-:W-:Y:S01]  /*82c0*/  @!P0 IMAD.MOV R162, RZ, RZ, -R162 ;  /* 0x000000ffffa28224 */ /* 0x000fe200078e0aa2 */
[C---:B------:R-:W-:Y:S01]  /*82d0*/  ISETP.GT.U32.AND P0, PT, R0.reuse, R178, PT ;  /* 0x000000b20000720c */ /* 0x040fe20003f04070 */
[----:B------:R-:W-:-:S02]  /*82e0*/  IMAD R186, R0, R186, R13 ;  /* 0x000000ba00ba7224 */ /* 0x000fc400078e020d */
[----:B------:R-:W-:Y:S01]  /*82f0*/  IMAD.MOV.U32 R11, RZ, RZ, R8 ;  /* 0x000000ffff0b7224 */ /* 0x000fe200078e0008 */
[----:B------:R-:W-:Y:S01]  /*8300*/  IABS R8, R10 ;  /* 0x0000000a00087213 */ /* 0x000fe20000000000 */
[----:B------:R-:W-:Y:S01]  /*8310*/  @!P6 IMAD.IADD R174, R174, 0x1, -R0 ;  /* 0x00000001aeaee824 */ /* 0x000fe200078e0a00 */
[----:B------:R-:W-:Y:S01]  /*8320*/  ISETP.GT.U32.AND P6, PT, R0, R186, PT ;  /* 0x000000ba0000720c */ /* 0x000fe20003fc4070 */
[----:B------:R-:W-:-:S04]  /*8330*/  IMAD.HI.U32 R7, R140, R11, RZ ;  /* 0x0000000b8c077227 */ /* 0x000fc800078e00ff */
[----:B------:R-:W-:Y:S02]  /*8340*/  IMAD.MOV R7, RZ, RZ, -R7 ;  /* 0x000000ffff077224 */ /* 0x000fe400078e0a07 */
[--C-:B------:R-:W-:Y:S01]  /*8350*/  @!P0 IMAD.IADD R178, R178, 0x1, -R0.reuse ;  /* 0x00000001b2b28824 */ /* 0x100fe200078e0a00 */
[----:B------:R-:W-:Y:S01]  /*8360*/  ISETP.GE.AND P0, PT, R16, RZ, PT ;  /* 0x000000ff1000720c */ /* 0x000fe20003f06270 */
[----:B------:R-:W-:Y:S01]  /*8370*/  @!P2 IMAD.IADD R182, R182, 0x1, -R0 ;  /* 0x00000001b6b6a824 */ /* 0x000fe200078e0a00 */
[----:B------:R-:W-:Y:S01]  /*8380*/  ISETP.GE.AND P2, PT, R10, RZ, PT ;  /* 0x000000ff0a00720c */ /* 0x000fe20003f46270 */
[----:B------:R-:W-:Y:S01]  /*8390*/  IMAD R190, R0, R7, R11 ;  /* 0x0000000700be7224 */ /* 0x000fe200078e020b */
[C---:B------:R-:W-:Y:S01]  /*83a0*/  LOP3.LUT R10, R132.reuse, 0x15e, RZ, 0xfc, !PT ;  /* 0x0000015e840a7812 */ /* 0x040fe200078efcff */
[----:B------:R-:W-:Y:S01]  /*83b0*/  IMAD.MOV.U32 R11, RZ, RZ, R8 ;  /* 0x000000ffff0b7224 */ /* 0x000fe200078e0008 */
[----:B------:R-:W-:Y:S01]  /*83c0*/  LOP3.LUT R16, R132, 0x15a, RZ, 0xfc, !PT ;  /* 0x0000015a84107812 */ /* 0x000fe200078efcff */
[----:B------:R-:W-:Y:S01]  /*83d0*/  @!P6 IMAD.IADD R186, R186, 0x1, -R0 ;  /* 0x00000001babae824 */ /* 0x000fe200078e0a00 */
[C---:B------:R-:W-:Y:S01]  /*83e0*/  ISETP.GT.U32.AND P6, PT, R0.reuse, R182, PT ;  /* 0x000000b60000720c */ /* 0x040fe20003fc4070 */
[----:B------:R-:W-:Y:S01]  /*83f0*/  @!P4 IMAD.MOV R178, RZ, RZ, -R178 ;  /* 0x000000ffffb2c224 */ /* 0x000fe200078e0ab2 */
[----:B------:R-:W-:Y:S01]  /*8400*/  ISETP.GT.U32.AND P4, PT, R0, R190, PT ;  /* 0x000000be0000720c */ /* 0x000fe20003f84070 */
[----:B------:R-:W-:Y:S01]  /*8410*/  IMAD.HI.U32 R7, R140, R11, RZ ;  /* 0x0000000b8c077227 */ /* 0x000fe200078e00ff */
[----:B------:R-:W-:-:S03]  /*8420*/  IABS R13, R10 ;  /* 0x0000000a000d7213 */ /* 0x000fc60000000000 */
        /* <DEDUP_REMOVED lines=8> */
[----:B------:R-:W-:Y:S01]  /*84b0*/  @!P3 IMAD.MOV R170, RZ, RZ, -R170 ;  /* 0x000000ffffaab224 */ /* 0x000fe200078e0aaa */
[----:B------:R-:W-:Y:S01]  /*84c0*/  ISETP.GE.AND P3, PT, R15, RZ, PT ;  /* 0x000000ff0f00720c */ /* 0x000fe20003f66270 */
[--C-:B------:R-:W-:Y:S01]  /*84d0*/  @!P6 IMAD.IADD R182, R182, 0x1, -R0.reuse ;  /* 0x00000001b6b6e824 */ /* 0x100fe200078e0a00 */
[----:B------:R-:W-:Y:S01]  /*84e0*/  ISETP.GT.U32.AND P6, PT, R0, R194, PT ;  /* 0x000000c20000720c */ /* 0x000fe20003fc4070 */
[----:B------:R-:W-:Y:S01]  /*84f0*/  @!P4 IMAD.IADD R190, R190, 0x1, -R0 ;  /* 0x00000001bebec824 */ /* 0x000fe200078e0a00 */
[----:B------:R-:W-:Y:S01]  /*8500*/  IABS R15, R16 ;  /* 0x00000010000f7213 */ /* 0x000fe20000000000 */
[----:B------:R-:W-:Y:S01]  /*8510*/  IMAD.MOV.U32 R11, RZ, RZ, R8 ;  /* 0x000000ffff0b7224 */ /* 0x000fe200078e0008 */
[----:B------:R-:W-:Y:S01]  /*8520*/  ISETP.GE.AND P4, PT, R14, RZ, PT ;  /* 0x000000ff0e00720c */ /* 0x000fe20003f86270 */
[----:B------:R-:W-:Y:S01]  /*8530*/  IMAD.HI.U32 R7, R140, R13, RZ ;  /* 0x0000000d8c077227 */ /* 0x000fe200078e00ff */
[----:B------:R-:W-:-:S03]  /*8540*/  LOP3.LUT R14, R132, 0x154, RZ, 0xfc, !PT ;  /* 0x00000154840e7812 */ /* 0x000fc600078efcff */
[----:B------:R-:W-:Y:S01]  /*8550*/  @!P5 IMAD.MOV R182, RZ, RZ, -R182 ;  /* 0x000000ffffb6d224 */ /* 0x000fe200078e0ab6 */
[----:B------:R-:W-:Y:S01]  /*8560*/  ISETP.GT.U32.AND P5, PT, R0, R190, PT ;  /* 0x000000be0000720c */ /* 0x000fe20003fa4070 */
[----:B------:R-:W-:Y:S01]  /*8570*/  IMAD.HI.U32 R8, R140, R11, RZ ;  /* 0x0000000b8c087227 */ /* 0x000fe200078e00ff */
[----:B------:R-:W-:-:S03]  /*8580*/  IABS R217, R14 ;  /* 0x0000000e00d97213 */ /* 0x000fc60000000000 */
[----:B------:R-:W-:Y:S02]  /*8590*/  IMAD.MOV R198, RZ, RZ, -R7 ;  /* 0x000000ffffc67224 */ /* 0x000fe400078e0a07 */
[----:B------:R-:W-:Y:S01]  /*85a0*/  @!P1 IMAD.IADD R186, R186, 0x1, -R0 ;  /* 0x00000001baba9824 */ /* 0x000fe200078e0a00 */
[----:B------:R-:W-:Y:S01]  /*85b0*/  ISETP.GE.AND P1, PT, R10, RZ, PT ;  /* 0x000000ff0a00720c */ /* 0x000fe20003f26270 */
[----:B------:R-:W-:Y:S01]  /*85c0*/  IMAD.MOV R8, RZ, RZ, -R8 ;  /* 0x000000ffff087224 */ /* 0x000fe200078e0a08 */
[----:B------:R-:W-:Y:S01]  /*85d0*/  LOP3.LUT R10, R132, 0x158, RZ, 0xfc, !PT ;  /* 0x00000158840a7812 */ /* 0x000fe200078efcff */
[----:B------:R-:W-:Y:S01]  /*85e0*/  IMAD R198, R0, R198, R13 ;  /* 0x000000c600c67224 */ /* 0x000fe200078e020d */
[----:B------:R-:W-:Y:S01]  /*85f0*/  LOP3.LUT R13, R132, 0x156, RZ, 0xfc, !PT ;  /* 0x00000156840d7812 */ /* 0x000fe200078efcff */
[----:B------:R-:W-:Y:S01]  /*8600*/  IMAD R202, R0, R8, R11 ;  /* 0x0000000800ca7224 */ /* 0x000fe200078e020b */
[----:B------:R-:W-:Y:S01]  /*8610*/  IABS R11, R10 ;  /* 0x0000000a000b7213 */ /* 0x000fe20000000000 */
[----:B------:R-:W-:Y:S01]  /*8620*/  @!P6 IMAD.IADD R194, R194, 0x1, -R0 ;  /* 0x00000001c2c2e824 */ /* 0x000fe200078e0a00 */
[----:B------:R-:W-:Y:S01]  /*8630*/  IABS R213, R13 ;  /* 0x0000000d00d57213 */ /* 0x000fe20000000000 */
[----:B------:R-:W-:Y:S01]  /*8640*/  @!P3 IMAD.MOV R186, RZ, RZ, -R186 ;  /* 0x000000ffffbab224 */ /* 0x000fe200078e0aba */
[----:B------:R-:W-:Y:S01]  /*8650*/  ISETP.GT.U32.AND P3, PT, R0, R198, PT ;  /* 0x000000c60000720c */ /* 0x000fe20003f64070 */
[----:B------:R-:W-:Y:S01]  /*8660*/  @!P5 IMAD.IADD R190, R190, 0x1, -R0 ;  /* 0x00000001bebed824 */ /* 0x000fe200078e0a00 */
[----:B------:R-:W-:Y:S01]  /*8670*/  ISETP.GT.U32.AND P6, PT, R0, R194, PT ;  /* 0x000000c20000720c */ /* 0x000fe20003fc4070 */
[----:B------:R-:W-:Y:S01]  /*8680*/  IMAD.HI.U32 R7, R140, R15, RZ ;  /* 0x0000000f8c077227 */ /* 0x000fe200078e00ff */
[----:B------:R-:W-:-:S03]  /*8690*/  ISETP.GT.U32.AND P5, PT, R0, R202, PT ;  /* 0x000000ca0000720c */ /* 0x000fc60003fa4070 */
[----:B------:R-:W-:Y:S02]  /*86a0*/  IMAD.MOV R7, RZ, RZ, -R7 ;  /* 0x000000ffff077224 */ /* 0x000fe400078e0a07 */
[----:B------:R-:W-:-:S04]  /*86b0*/  IMAD.HI.U32 R8, R140, R213, RZ ;  /* 0x000000d58c087227 */ /* 0x000fc800078e00ff */
[----:B------:R-:W-:Y:S01]  /*86c0*/  IMAD R206, R0, R7, R15 ;  /* 0x0000000700ce7224 */ /* 0x000fe200078e020f */
[----:B------:R-:W-:Y:S01]  /*86d0*/  LOP3.LUT R15, R132, 0x152, RZ, 0xfc, !PT ;  /* 0x00000152840f7812 */ /* 0x000fe200078efcff */
[--C-:B------:R-:W-:Y:S01]  /*86e0*/  @!P3 IMAD.IADD R198, R198, 0x1, -R0.reuse ;  /* 0x00000001c6c6b824 */ /* 0x100fe200078e0a00 */
[----:B------:R-:W-:Y:S01]  /*86f0*/  ISETP.GE.AND P3, PT, R16, RZ, PT ;  /* 0x000000ff1000720c */ /* 0x000fe20003f66270 */
[--C-:B------:R-:W-:Y:S01]  /*8700*/  @!P6 IMAD.IADD R194, R194, 0x1, -R0.reuse ;  /* 0x00000001c2c2e824 */ /* 0x100fe200078e0a00 */
[----:B------:R-:W-:Y:S01]  /*8710*/  ISETP.GT.U32.AND P6, PT, R0, R206, PT ;  /* 0x000000ce0000720c */ /* 0x000fe20003fc4070 */
[----:B------:R-:W-:Y:S01]  /*8720*/  @!P5 IMAD.IADD R202, R202, 0x1, -R0 ;  /* 0x00000001cacad824 */ /* 0x000fe200078e0a00 */
[----:B------:R-:W-:Y:S01]  /*8730*/  ISETP.GT.U32.AND P5, PT, R0, R198, PT ;  /* 0x000000c60000720c */ /* 0x000fe20003fa4070 */
[----:B------:R-:W-:Y:S01]  /*8740*/  IMAD.HI.U32 R7, R140, R11, RZ ;  /* 0x0000000b8c077227 */ /* 0x000fe200078e00ff */
[----:B------:R-:W-:Y:S02]  /*8750*/  IABS R221, R15 ;  /* 0x0000000f00dd7213 */ /* 0x000fe40000000000 */
[----:B------:R-:W-:Y:S01]  /*8760*/  LOP3.LUT R16, R132, 0x142, RZ, 0xfc, !PT ;  /* 0x0000014284107812 */ /* 0x000fe200078efcff */
[----:B------:R-:W-:-:S02]  /*8770*/  IMAD.MOV R7, RZ, RZ, -R7 ;  /* 0x000000ffff077224 */ /* 0x000fc400078e0a07 */
[----:B------:R-:W-:Y:S02]  /*8780*/  IMAD.MOV R8, RZ, RZ, -R8 ;  /* 0x000000ffff087224 */ /* 0x000fe400078e0a08 */
[----:B------:R-:W-:Y:S01]  /*8790*/  IMAD R210, R0, R7, R11 ;  /* 0x0000000700d27224 */ /* 0x000fe200078e020b */
[----:B------:R-:W-:Y:S01]  /*87a0*/  LOP3.LUT R11, R132, 0x146, RZ, 0xfc, !PT ;  /* 0x00000146840b7812 */ /* 0x000fe200078efcff */
[--C-:B------:R-:W-:Y:S01]  /*87b0*/  @!P6 IMAD.IADD R206, R206, 0x1, -R0.reuse ;  /* 0x00000001cecee824 */ /* 0x100fe200078e0a00 */
[----:B------:R-:W-:Y:S01]  /*87c0*/  ISETP.GT.U32.AND P6, PT, R0, R202, PT ;  /* 0x000000ca0000720c */ /* 0x000fe20003fc4070 */
[----:B------:R-:W-:Y:S01]  /*87d0*/  @!P5 IMAD.IADD R198, R198, 0x1, -R0 ;  /* 0x00000001c6c6d824 */ /* 0x000fe200078e0a00 */
[C---:B------:R-:W-:Y:S01]  /*87e0*/  ISETP.GT.U32.AND P5, PT, R0.reuse, R210, PT ;  /* 0x000000d20000720c */ /* 0x040fe20003fa4070 */
[----:B------:R-:W-:Y:S02]  /*87f0*/  IMAD R213, R0, R8, R213 ;  /* 0x0000000800d57224 */ /* 0x000fe400078e02d5 */
[----:B------:R-:W-:-:S04]  /*8800*/  IMAD.HI.U32 R8, R140, R221, RZ ;  /* 0x000000dd8c087227 */ /* 0x000fc800078e00ff */
[----:B------:R-:W-:Y:S02]  /*8810*/  IMAD.MOV R8, RZ, RZ, -R8 ;  /* 0x000000ffff087224 */ /* 0x000fe400078e0a08 */
[----:B------:R-:W-:Y:S01]  /*8820*/  @!P2 IMAD.MOV R194, RZ, RZ, -R194 ;  /* 0x000000ffffc2a224 */ /* 0x000fe200078e0ac2 */
[----:B------:R-:W-:Y:S01]  /*8830*/  ISETP.GE.AND P2, PT, R10, RZ, PT ;  /* 0x000000ff0a00720c */ /* 0x000fe20003f46270 */
[--C-:B------:R-:W-:Y:S01]  /*8840*/  @!P6 IMAD.IADD R202, R202, 0x1, -R0.reuse ;  /* 0x00000001cacae824 */ /* 0x100fe200078e0a00 */
[C---:B------:R-:W-:Y:S01]  /*8850*/  ISETP.GT.U32.AND P6, PT, R0.reuse, R213, PT ;  /* 0x000000d50000720c */ /* 0x040fe20003fc4070 */
[----:B------:R-:W-:Y:S01]  /*8860*/  IMAD R221, R0, R8, R221 ;  /* 0x0000000800dd7224 */ /* 0x000fe200078e02dd */
[----:B------:R-:W-:Y:S01]  /*8870*/  LOP3.LUT R10, R132, 0x150, RZ, 0xfc, !PT ;  /* 0x00000150840a7812 */ /* 0x000fe200078efcff */
[----:B------:R-:W-:Y:S01]  /*8880*/  @!P5 IMAD.IADD R210, R210, 0x1, -R0 ;  /* 0x00000001d2d2d824 */ /* 0x000fe200078e0a00 */
[----:B------:R-:W-:Y:S01]  /*8890*/  LOP3.LUT R8, R132, 0x14e, RZ, 0xfc, !PT ;  /* 0x0000014e84087812 */ /* 0x000fe200078efcff */
[----:B------:R-:W-:Y:S01]  /*88a0*/  @!P1 IMAD.MOV R198, RZ, RZ, -R198 ;  /* 0x000000ffffc69224 */ /* 0x000fe200078e0ac6 */
[----:B------:R-:W-:Y:S01]  /*88b0*/  IABS R225, R10 ;  /* 0x0000000a00e17213 */ /* 0x000fe20000000000 */
[----:B------:R-:W-:Y:S01]  /*88c0*/  @!P4 IMAD.MOV R202, RZ, RZ, -R202 ;  /* 0x000000ffffcac224 */ /* 0x000fe200078e0aca */
[----:B------:R-:W-:Y:S01]  /*88d0*/  ISETP.GT.U32.AND P1, PT, R0, R210, PT ;  /* 0x000000d20000720c */ /* 0x000fe20003f24070 */
[----:B------:R-:W-:Y:S01]  /*88e0*/  IMAD.HI.U32 R7, R140, R217, RZ ;  /* 0x000000d98c077227 */ /* 0x000fe200078e00ff */
[----:B------:R-:W-:-:S02]  /*88f0*/  ISETP.GT.U32.AND P4, PT, R0, R221, PT ;  /* 0x000000dd0000720c */ /* 0x000fc40003f84070 */
[----:B------:R-:W-:Y:S01]  /*8900*/  IABS R229, R8 ;  /* 0x0000000800e57213 */ /* 0x000fe20000000000 */
[----:B------:R-:W-:Y:S02]  /*8910*/  IMAD.MOV R7, RZ, RZ, -R7 ;  /* 0x000000ffff077224 */ /* 0x000fe400078e0a07 */
[--C-:B------:R-:W-:Y:S02]  /*8920*/  @!P6 IMAD.IADD R213, R213, 0x1, -R0.reuse ;  /* 0x00000001d5d5e824 */ /* 0x100fe400078e0a00 */
[----:B------:R-:W-:Y:S02]  /*8930*/  IMAD R217, R0, R7, R217 ;  /* 0x0000000700d97224 */ /* 0x000fe400078e02d9 */
[----:B------:R-:W-:Y:S01]  /*8940*/  IMAD.HI.U32 R7, R140, R225, RZ ;  /* 0x000000e18c077227 */ /* 0x000fe200078e00ff */
[C---:B------:R-:W-:Y:S02]  /*8950*/  ISETP.GT.U32.AND P6, PT, R0.reuse, R213, PT ;  /* 0x000000d50000720c */ /* 0x040fe40003fc4070 */
[----:B------:R-:W-:Y:S01]  /*8960*/  ISETP.GT.U32.AND P5, PT, R0, R217, PT ;  /* 0x000000d90000720c */ /* 0x000fe20003fa4070 */
[--C-:B------:R-:W-:Y:S01]  /*8970*/  @!P1 IMAD.IADD R210, R210, 0x1, -R0.reuse ;  /* 0x00000001d2d29824 */ /* 0x100fe200078e0a00 */
[----:B------:R-:W-:Y:S01]  /*8980*/  ISETP.GE.AND P1, PT, R15, RZ, PT ;  /* 0x000000ff0f00720c */ /* 0x000fe20003f26270 */
[----:B------:R-:W-:Y:S01]  /*8990*/  @!P4 IMAD.IADD R221, R221, 0x1, -R0 ;  /* 0x00000001ddddc824 */ /* 0x000fe200078e0a00 */
[----:B------:R-:W-:Y:S01]  /*89a0*/  ISETP.GE.AND P4, PT, R10, RZ, PT ;  /* 0x000000ff0a00720c */ /* 0x000fe20003f86270 */
[----:B------:R-:W-:Y:S01]  /*89b0*/  IMAD.MOV R7, RZ, RZ, -R7 ;  /* 0x000000ffff077224 */ /* 0x000fe200078e0a07 */
[----:B------:R-:W-:Y:S01]  /*89c0*/  LOP3.LUT R10, R132, 0x148, RZ, 0xfc, !PT ;  /* 0x00000148840a7812 */ /* 0x000fe200078efcff */
[----:B------:R-:W-:Y:S01]  /*89d0*/  @!P2 IMAD.MOV R210, RZ, RZ, -R210 ;  /* 0x000000ffffd2a224 */ /* 0x000fe200078e0ad2 */
[C---:B------:R-:W-:Y:S01]  /*89e0*/  ISETP.GT.U32.AND P2, PT, R0.reuse, R221, PT ;  /* 0x000000dd0000720c */ /* 0x040fe20003f44070 */
[----:B------:R-:W-:Y:S01]  /*89f0*/  IMAD R225, R0, R7, R225 ;  /* 0x0000000700e17224 */ /* 0x000fe200078e02e1 */
[----:B------:R-:W-:Y:S01]  /*8a00*/  IABS R241, R10 ;  /* 0x0000000a00f17213 */ /* 0x000fe20000000000 */
[----:B------:R-:W-:Y:S01]  /*8a10*/  IMAD.HI.U32 R7, R140, R229, RZ ;  /* 0x000000e58c077227 */ /* 0x000fe200078e00ff */
[----:B------:R-:W-:-:S03]  /*8a20*/  LOP3.LUT R15, R132, 0x144, RZ, 0xfc, !PT ;  /* 0x00000144840f7812 */ /* 0x000fc600078efcff */
[----:B------:R-:W-:Y:S01]  /*8a30*/  @!P0 IMAD.MOV R190, RZ, RZ, -R190 ;  /* 0x000000ffffbe8224 */ /* 0x000fe200078e0abe */
[C---:B------:R-:W-:Y:S01]  /*8a40*/  ISETP.GT.U32.AND P0, PT, R0.reuse, R206, PT ;  /* 0x000000ce0000720c */ /* 0x040fe20003f04070 */
[----:B------:R-:W-:Y:S02]  /*8a50*/  IMAD.MOV R7, RZ, RZ, -R7 ;  /* 0x000000ffff077224 */ /* 0x000fe400078e0a07 */
[--C-:B------:R-:W-:Y:S01]  /*8a60*/  @!P6 IMAD.IADD R213, R213, 0x1, -R0.reuse ;  /* 0x00000001d5d5e824 */ /* 0x100fe200078e0a00 */
[C---:B------:R-:W-:Y:S01]  /*8a70*/  ISETP.GT.U32.AND P6, PT, R0.reuse, R225, PT ;  /* 0x000000e10000720c */ /* 0x040fe20003fc4070 */
[----:B------:R-:W-:Y:S01]  /*8a80*/  IMAD R229, R0, R7, R229 ;  /* 0x0000000700e57224 */ /* 0x000fe200078e02e5 */
[----:B------:R-:W-:Y:S01]  /*8a90*/  LOP3.LUT R7, R132, 0x14c, RZ, 0xfc, !PT ;  /* 0x0000014c84077812 */ /* 0x000fe200078efcff */
[--C-:B------:R-:W-:Y:S02]  /*8aa0*/  @!P5 IMAD.IADD R217, R217, 0x1, -R0.reuse ;  /* 0x00000001d9d9d824 */ /* 0x100fe400078e0a00 */
[----:B------:R-:W-:Y:S01]  /*8ab0*/  @!P2 IMAD.IADD R221, R221, 0x1, -R0 ;  /* 0x00000001dddda824 */ /* 0x000fe200078e0a00 */
[C---:B------:R-:W-:Y:S01]  /*8ac0*/  ISETP.GT.U32.AND P2, PT, R0.reuse, R229, PT ;  /* 0x000000e50000720c */ /* 0x040fe20003f44070 */
[----:B------:R-:W-:Y:S01]  /*8ad0*/  IMAD.MOV R122, RZ, RZ, -R122 ;  /* 0x000000ffff7a7224 */ /* 0x000fe200078e0a7a */
[----:B------:R-:W-:Y:S01]  /*8ae0*/  ISETP.GT.U32.AND P5, PT, R0, R217, PT ;  /* 0x000000d90000720c */ /* 0x000fe20003fa4070 */
[----:B------:R-:W-:Y:S01]  /*8af0*/  @!P0 IMAD.IADD R206, R206, 0x1, -R0 ;  /* 0x00000001cece8824 */ /* 0x000fe200078e0a00 */
[----:B------:R-:W-:Y:S01]  /*8b00*/  ISETP.GE.AND P0, PT, R13, RZ, PT ;  /* 0x000000ff0d00720c */ /* 0x000fe20003f06270 */
[----:B------:R-:W-:Y:S01]  /*8b10*/  @!P1 IMAD.MOV R221, RZ, RZ, -R221 ;  /* 0x000000ffffdd9224 */ /* 0x000fe200078e0add */
[----:B------:R-:W-:Y:S01]  /*8b20*/  IABS R233, R7 ;  /* 0x0000000700e97213 */ /* 0x000fe20000000000 */
[----:B------:R-:W-:Y:S01]  /*8b30*/  @!P3 IMAD.MOV R206, RZ, RZ, -R206 ;  /* 0x000000ffffceb224 */ /* 0x000fe200078e0ace */
[----:B------:R-:W-:Y:S01]  /*8b40*/  ISETP.GE.AND P3, PT, R14, RZ, PT ;  /* 0x000000ff0e00720c */ /* 0x000fe20003f66270 */
[----:B------:R-:W-:Y:S01]  /*8b50*/  @!P6 IMAD.IADD R225, R225, 0x1, -R0 ;  /* 0x00000001e1e1e824 */ /* 0x000fe200078e0a00 */
[----:B------:R-:W-:Y:S01]  /*8b60*/  ISETP.GE.AND P1, PT, R10, RZ, PT ;  /* 0x000000ff0a00720c */ /* 0x000fe20003f26270 */
[C---:B------:R-:W-:Y:S01]  /*8b70*/  IMAD R120, R0.reuse, R122, R120 ;  /* 0x0000007a00787224 */ /* 0x040fe200078e0278 */
[----:B------:R-:W-:Y:S01]  /*8b80*/  IABS R13, R16 ;  /* 0x00000010000d7213 */ /* 0x000fe20000000000 */
[--C-:B------:R-:W-:Y:S01]  /*8b90*/  @!P2 IMAD.IADD R229, R229, 0x1, -R0.reuse ;  /* 0x00000001e5e5a824 */ /* 0x100fe200078e0a00 */
[----:B------:R-:W-:Y:S01]  /*8ba0*/  ISETP.GT.U32.AND P6, PT, R0, R225, PT ;  /* 0x000000e10000720c */ /* 0x000fe20003fc4070 */
[----:B------:R-:W-:Y:S01]  /*8bb0*/  @!P5 IMAD.IADD R217, R217, 0x1, -R0 ;  /* 0x00000001d9d9d824 */ /* 0x000fe200078e0a00 */
[----:B------:R-:W-:Y:S01]  /*8bc0*/  ISETP.GE.AND P5, PT, R8, RZ, PT ;  /* 0x000000ff0800720c */ /* 0x000fe20003fa6270 */
[----:B------:R-:W-:Y:S01]  /*8bd0*/  @!P0 IMAD.MOV R213, RZ, RZ, -R213 ;  /* 0x000000ffffd58224 */ /* 0x000fe200078e0ad5 */
[----:B------:R-:W-:Y:S01]  /*8be0*/  LOP3.LUT R8, R132, 0x14a, RZ, 0xfc, !PT ;  /* 0x0000014a84087812 */ /* 0x000fe200078efcff */
[----:B------:R-:W-:Y:S01]  /*8bf0*/  IMAD.HI.U32 R124, R140, R118, RZ ;  /* 0x000000768c7c7227 */ /* 0x000fe200078e00ff */
[----:B------:R-:W-:-:S02]  /*8c00*/  ISETP.GE.AND P0, PT, R7, RZ, PT ;  /* 0x000000ff0700720c */ /* 0x000fc40003f06270 */
[----:B------:R-:W-:Y:S01]  /*8c10*/  ISETP.GT.U32.AND P2, PT, R0, R229, PT ;  /* 0x000000e50000720c */ /* 0x000fe20003f44070 */
[----:B------:R-:W-:Y:S01]  /*8c20*/  IMAD.HI.U32 R7, R140, R233, RZ ;  /* 0x000000e98c077227 */ /* 0x000fe200078e00ff */
[----:B------:R-:W-:Y:S02]  /*8c30*/  IABS R237, R8 ;  /* 0x0000000800ed7213 */ /* 0x000fe40000000000 */
[----:B------:R-:W-:Y:S01]  /*8c40*/  IABS R14, R18 ;  /* 0x00000012000e7213 */ /* 0x000fe20000000000 */
[----:B------:R-:W-:Y:S01]  /*8c50*/  @!P3 IMAD.MOV R217, RZ, RZ, -R217 ;  /* 0x000000ffffd9b224 */ /* 0x000fe200078e0ad9 */
[----:B------:R-:W-:Y:S01]  /*8c60*/  ISETP.GE.AND P3, PT, R8, RZ, PT ;  /* 0x000000ff0800720c */ /* 0x000fe20003f66270 */
[----:B------:R-:W-:Y:S01]  /*8c70*/  IMAD.MOV R10, RZ, RZ, -R7 ;  /* 0x000000ffff0a7224 */ /* 0x000fe200078e0a07 */
[----:B------:R-:W-:Y:S01]  /*8c80*/  IABS R122, R3 ;  /* 0x00000003007a7213 */ /* 0x000fe20000000000 */
[----:B------:R-:W-:-:S04]  /*8c90*/  IMAD.HI.U32 R8, R140, R241, RZ ;  /* 0x000000f18c087227 */ /* 0x000fc800078e00ff */
[----:B------:R-:W-:Y:S01]  /*8ca0*/  @!P6 IMAD.IADD R225, R225, 0x1, -R0 ;  /* 0x00000001e1e1e824 */ /* 0x000fe200078e0a00 */
[----:B------:R-:W-:Y:S01]  /*8cb0*/  ISETP.GE.AND P6, PT, R11, RZ, PT ;  /* 0x000000ff0b00720c */ /* 0x000fe20003fc6270 */
[C---:B------:R-:W-:Y:S01]  /*8cc0*/  IMAD R233, R0.reuse, R10, R233 ;  /* 0x0000000a00e97224 */ /* 0x040fe200078e02e9 */
[----:B------:R-:W-:Y:S01]  /*8cd0*/  IABS R11, R11 ;  /* 0x0000000b000b7213 */ /* 0x000fe20000000000 */
[----:B------:R-:W-:Y:S02]  /*8ce0*/  IMAD.MOV R8, RZ, RZ, -R8 ;  /* 0x000000ffff087224 */ /* 0x000fe400078e0a08 */
[----:B------:R-:W-:Y:S01]  /*8cf0*/  @!P4 IMAD.MOV R225, RZ, RZ, -R225 ;  /* 0x000000ffffe1c224 */ /* 0x000fe200078e0ae1 */
[C---:B------:R-:W-:Y:S01]  /*8d00*/  ISETP.GT.U32.AND P4, PT, R0.reuse, R233, PT ;  /* 0x000000e90000720c */ /* 0x040fe20003f84070 */
[----:B------:R-:W-:Y:S02]  /*8d10*/  @!P2 IMAD.IADD R229, R229, 0x1, -R0 ;  /* 0x00000001e5e5a824 */ /* 0x000fe400078e0a00 */
[----:B------:R-:W-:-:S02]  /*8d20*/  IMAD R241, R0, R8, R241 ;  /* 0x0000000800f17224 */ /* 0x000fc400078e02f1 */
[----:B------:R-:W-:Y:S02]  /*8d30*/  @!P5 IMAD.MOV R229, RZ, RZ, -R229 ;  /* 0x000000ffffe5d224 */ /* 0x000fe400078e0ae5 */
[----:B------:R-:W-:Y:S01]  /*8d40*/  IMAD.HI.U32 R7, R140, R237, RZ ;  /* 0x000000ed8c077227 */ /* 0x000fe200078e00ff */
[----:B------:R-:W-:-:S03]  /*8d50*/  ISETP.GT.U32.AND P5, PT, R0, R241, PT ;  /* 0x000000f10000720c */ /* 0x000fc60003fa4070 */
[----:B------:R-:W-:Y:S02]  /*8d60*/  IMAD.MOV R10, RZ, RZ, -R7 ;  /* 0x000000ffff0a7224 */ /* 0x000fe400078e0a07 */
[----:B------:R-:W-:Y:S02]  /*8d70*/  @!P4 IMAD.IADD R233, R233, 0x1, -R0 ;  /* 0x00000001e9e9c824 */ /* 0x000fe400078e0a00 */
[----:B------:R-:W-:-:S03]  /*8d80*/  IMAD.HI.U32 R7, R140, R11, RZ ;  /* 0x0000000b8c077227 */ /* 0x000fc600078e00ff */
[C---:B------:R-:W-:Y:S01]  /*8d90*/  ISETP.GT.U32.AND P4, PT, R0.reuse, R233, PT ;  /* 0x000000e90000720c */ /* 0x040fe20003f84070 */
[C---:B------:R-:W-:Y:S01]  /*8da0*/  IMAD R237, R0.reuse, R10, R237 ;  /* 0x0000000a00ed7224 */ /* 0x040fe200078e02ed */
[----:B------:R-:W-:Y:S01]  /*8db0*/  IABS R10, R17 ;  /* 0x00000011000a7213 */ /* 0x000fe20000000000 */
[----:B------:R-:W-:Y:S02]  /*8dc0*/  @!P5 IMAD.IADD R241, R241, 0x1, -R0 ;  /* 0x00000001f1f1d824 */ /* 0x000fe400078e0a00 */
[----:B------:R-:W-:Y:S01]  /*8dd0*/  IMAD.MOV R7, RZ, RZ, -R7 ;  /* 0x000000ffff077224 */ /* 0x000fe200078e0a07 */
[----:B------:R-:W-:Y:S01]  /*8de0*/  ISETP.GT.U32.AND P2, PT, R0, R237, PT ;  /* 0x000000ed0000720c */ /* 0x000fe20003f44070 */
[----:B------:R-:W-:Y:S01]  /*8df0*/  IMAD.HI.U32 R8, R140, R13, RZ ;  /* 0x0000000d8c087227 */ /* 0x000fe200078e00ff */
[----:B------:R-:W-:-:S03]  /*8e00*/  ISETP.GT.U32.AND P5, PT, R0, R241, PT ;  /* 0x000000f10000720c */ /* 0x000fc60003fa4070 */
[C---:B------:R-:W-:Y:S01]  /*8e10*/  IMAD R248, R0.reuse, R7, R11 ;  /* 0x0000000700f87224 */ /* 0x040fe200078e020b */
[----:B------:R-:W-:Y:S01]  /*8e20*/  IABS R11, R15 ;  /* 0x0000000f000b7213 */ /* 0x000fe20000000000 */
[----:B------:R-:W-:Y:S02]  /*8e30*/  IMAD.MOV R8, RZ, RZ, -R8 ;  /* 0x000000ffff087224 */ /* 0x000fe400078e0a08 */
[----:B------:R-:W-:Y:S01]  /*8e40*/  @!P4 IMAD.IADD R233, R233, 0x1, -R0 ;  /* 0x00000001e9e9c824 */ /* 0x000fe200078e0a00 */
[C---:B------:R-:W-:Y:S01]  /*8e50*/  ISETP.GT.U32.AND P4, PT, R0.reuse, R248, PT ;  /* 0x000000f80000720c */ /* 0x040fe20003f84070 */
[----:B------:R-:W-:Y:S02]  /*8e60*/  IMAD R160, R0, R8, R13 ;  /* 0x0000000800a07224 */ /* 0x000fe400078e020d */
[----:B------:R-:W-:-:S04]  /*8e70*/  IMAD.HI.U32 R7, R140, R11, RZ ;  /* 0x0000000b8c077227 */ /* 0x000fc800078e00ff */
[--C-:B------:R-:W-:Y:S01]  /*8e80*/  @!P5 IMAD.IADD R241, R241, 0x1, -R0.reuse ;  /* 0x00000001f1f1d824 */ /* 0x100fe200078e0a00 */
[C---:B------:R-:W-:Y:S01]  /*8e90*/  ISETP.GT.U32.AND P5, PT, R0.reuse, R160, PT ;  /* 0x000000a00000720c */ /* 0x040fe20003fa4070 */
[----:B------:R-:W-:Y:S02]  /*8ea0*/  IMAD.MOV R7, RZ, RZ, -R7 ;  /* 0x000000ffff077224 */ /* 0x000fe400078e0a07 */
[----:B------:R-:W-:Y:S02]  /*8eb0*/  @!P2 IMAD.IADD R237, R237, 0x1, -R0 ;  /* 0x00000001ededa824 */ /* 0x000fe400078e0a00 */
[C---:B------:R-:W-:Y:S02]  /*8ec0*/  IMAD R152, R0.reuse, R7, R11 ;  /* 0x0000000700987224 */ /* 0x040fe400078e020b */
[----:B------:R-:W-:Y:S01]  /*8ed0*/  IMAD.MOV.U32 R11, RZ, RZ, R10 ;  /* 0x000000ffff0b7224 */ /* 0x000fe200078e000a */
[----:B------:R-:W-:Y:S01]  /*8ee0*/  ISETP.GT.U32.AND P2, PT, R0, R237, PT ;  /* 0x000000ed0000720c */ /* 0x000fe20003f44070 */
[----:B------:R-:W-:Y:S01]  /*8ef0*/  @!P4 IMAD.IADD R248, R248, 0x1, -R0 ;  /* 0x00000001f8f8c824 */ /* 0x000fe200078e0a00 */
[----:B------:R-:W-:Y:S01]  /*8f00*/  LOP3.LUT R10, R132, 0x13c, RZ, 0xfc, !PT ;  /* 0x0000013c840a7812 */ /* 0x000fe200078efcff */
[----:B------:R-:W-:Y:S01]  /*8f10*/  IMAD.HI.U32 R7, R140, R11, RZ ;  /* 0x0000000b8c077227 */ /* 0x000fe200078e00ff */
[----:B------:R-:W-:-:S02]  /*8f20*/  ISETP.GE.AND P4, PT, R15, RZ, PT ;  /* 0x000000ff0f00720c */ /* 0x000fc40003f86270 */
[----:B------:R-:W-:Y:S01]  /*8f30*/  IABS R15, R10 ;  /* 0x0000000a000f7213 */ /* 0x000fe20000000000 */
[----:B------:R-:W-:Y:S01]  /*8f40*/  @!P0 IMAD.MOV R233, RZ, RZ, -R233 ;  /* 0x000000ffffe98224 */ /* 0x000fe200078e0ae9 */
[----:B------:R-:W-:Y:S01]  /*8f50*/  ISETP.GT.U32.AND P0, PT, R0, R248, PT ;  /* 0x000000f80000720c */ /* 0x000fe20003f04070 */
[----:B------:R-:W-:Y:S02]  /*8f60*/  @!P5 IMAD.IADD R160, R160, 0x1, -R0 ;  /* 0x00000001a0a0d824 */ /* 0x000fe400078e0a00 */
[----:B------:R-:W-:Y:S02]  /*8f70*/  IMAD.MOV R7, RZ, RZ, -R7 ;  /* 0x000000ffff077224 */ /* 0x000fe400078e0a07 */
[----:B------:R-:W-:Y:S01]  /*8f80*/  IMAD.MOV.U32 R13, RZ, RZ, R14 ;  /* 0x000000ffff0d7224 */ /* 0x000fe200078e000e */
[C---:B------:R-:W-:Y:S01]  /*8f90*/  ISETP.GT.U32.AND P5, PT, R0.reuse, R160, PT ;  /* 0x000000a00000720c */ /* 0x040fe20003fa4070 */
[----:B------:R-:W-:Y:S01]  /*8fa0*/  IMAD R168, R0, R7, R11 ;  /* 0x0000000700a87224 */ /* 0x000fe200078e020b */
[----:B------:R-:W-:Y:S01]  /*8fb0*/  LOP3.LUT R14, R132, 0x138, RZ, 0xfc, !PT ;  /* 0x00000138840e7812 */ /* 0x000fe200078efcff */
[----:B------:R-:W-:-:S04]  /*8fc0*/  IMAD.HI.U32 R8, R140, R13, RZ ;  /* 0x0000000d8c087227 */ /* 0x000fc800078e00ff */
[----:B------:R-:W-:-:S04]  /*8fd0*/  IMAD.HI.U32 R7, R140, R15, RZ ;  /* 0x0000000f8c077227 */ /* 0x000fc800078e00ff */
[----:B------:R-:W-:Y:S01]  /*8fe0*/  @!P2 IMAD.IADD R237, R237, 0x1, -R0 ;  /* 0x00000001ededa824 */ /* 0x000fe200078e0a00 */
[C---:B------:R-:W-:Y:S01]  /*8ff0*/  ISETP.GT.U32.AND P2, PT, R0.reuse, R152, PT ;  /* 0x000000980000720c */ /* 0x040fe20003f44070 */
[----:B------:R-:W-:Y:S02]  /*9000*/  IMAD.MOV R8, RZ, RZ, -R8 ;  /* 0x000000ffff087224 */ /* 0x000fe400078e0a08 */
[----:B------:R-:W-:Y:S02]  /*9010*/  IMAD.MOV R7, RZ, RZ, -R7 ;  /* 0x000000ffff077224 */ /* 0x000fe400078e0a07 */
[----:B------:R-:W-:Y:S01]  /*9020*/  IMAD R176, R0, R8, R13 ;  /* 0x0000000800b07224 */ /* 0x000fe200078e020d */
[----:B------:R-:W-:Y:S01]  /*9030*/  LOP3.LUT R8, R132, 0x13a, RZ, 0xfc, !PT ;  /* 0x0000013a84087812 */ /* 0x000fe200078efcff */
[----:B------:R-:W-:Y:S01]  /*9040*/  @!P0 IMAD.IADD R248, R248, 0x1, -R0 ;  /* 0x00000001f8f88824 */ /* 0x000fe200078e0a00 */
        /* <DEDUP_REMOVED lines=8> */
[----:B------:R-:W-:Y:S01]  /*90d0*/  IABS R13, R14 ;  /* 0x0000000e000d7213 */ /* 0x000fe20000000000 */
[----:B------:R-:W-:Y:S01]  /*90e0*/  @!P3 IMAD.MOV R237, RZ, RZ, -R237 ;  /* 0x000000ffffedb224 */ /* 0x000fe200078e0aed */
[----:B------:R-:W-:Y:S01]  /*90f0*/  LOP3.LUT R15, R132, 0x134, RZ, 0xfc, !PT ;  /* 0x00000134840f7812 */ /* 0x000fe200078efcff */
[----:B------:R-:W-:Y:S01]  /*9100*/  IMAD.HI.U32 R7, R140, R11, RZ ;  /* 0x0000000b8c077227 */ /* 0x000fe200078e00ff */
[----:B------:R-:W-:-:S02]  /*9110*/  ISETP.GT.U32.AND P3, PT, R0, R152, PT ;  /* 0x000000980000720c */ /* 0x000fc40003f64070 */
[----:B------:R-:W-:Y:S01]  /*9120*/  ISETP.GE.AND P2, PT, R16, RZ, PT ;  /* 0x000000ff1000720c */ /* 0x000fe20003f46270 */
[--C-:B------:R-:W-:Y:S01]  /*9130*/  @!P0 IMAD.IADD R168, R168, 0x1, -R0.reuse ;  /* 0x00000001a8a88824 */ /* 0x100fe200078e0a00 */
[----:B------:R-:W-:Y:S01]  /*9140*/  ISETP.GE.AND P0, PT, R10, RZ, PT ;  /* 0x000000ff0a00720c */ /* 0x000fe20003f06270 */
[--C-:B------:R-:W-:Y:S01]  /*9150*/  @!P6 IMAD.IADD R176, R176, 0x1, -R0.reuse ;  /* 0x00000001b0b0e824 */ /* 0x100fe200078e0a00 */
[----:B------:R-:W-:Y:S01]  /*9160*/  LOP3.LUT R10, R132, 0x136, RZ, 0xfc, !PT ;  /* 0x00000136840a7812 */ /* 0x000fe200078efcff */
[----:B------:R-:W-:Y:S01]  /*9170*/  @!P5 IMAD.IADD R184, R184, 0x1, -R0 ;  /* 0x00000001b8b8d824 */ /* 0x000fe200078e0a00 */
[----:B------:R-:W-:Y:S01]  /*9180*/  ISETP.GT.U32.AND P6, PT, R0, R168, PT ;  /* 0x000000a80000720c */ /* 0x000fe20003fc4070 */
[----:B------:R-:W-:Y:S01]  /*9190*/  IMAD.MOV R192, RZ, RZ, -R7 ;  /* 0x000000ffffc07224 */ /* 0x000fe200078e0a07 */
[----:B------:R-:W-:Y:S01]  /*91a0*/  IABS R215, R15 ;  /* 0x0000000f00d77213 */ /* 0x000fe20000000000 */
[----:B------:R-:W-:Y:S01]  /*91b0*/  IMAD.HI.U32 R7, R140, R13, RZ ;  /* 0x0000000d8c077227 */ /* 0x000fe200078e00ff */
[----:B------:R-:W-:-:S02]  /*91c0*/  ISETP.GT.U32.AND P5, PT, R0, R184, PT ;  /* 0x000000b80000720c */ /* 0x000fc40003fa4070 */
[----:B------:R-:W-:Y:S01]  /*91d0*/  LOP3.LUT R16, R132, 0x128, RZ, 0xfc, !PT ;  /* 0x0000012884107812 */ /* 0x000fe200078efcff */
[----:B------:R-:W-:Y:S01]  /*91e0*/  @!P3 IMAD.IADD R152, R152, 0x1, -R0 ;  /* 0x000000019898b824 */ /* 0x000fe200078e0a00 */
[----:B------:R-:W-:Y:S01]  /*91f0*/  ISETP.GE.AND P3, PT, R18, RZ, PT ;  /* 0x000000ff1200720c */ /* 0x000fe20003f66270 */
[----:B------:R-:W-:Y:S01]  /*9200*/  IMAD R192, R0, R192, R11 ;  /* 0x000000c000c07224 */ /* 0x000fe200078e020b */
[----:B------:R-:W-:Y:S01]  /*9210*/  IABS R11, R10 ;  /* 0x0000000a000b7213 */ /* 0x000fe20000000000 */
[----:B------:R-:W-:Y:S01]  /*9220*/  IMAD.MOV R7, RZ, RZ, -R7 ;  /* 0x000000ffff077224 */ /* 0x000fe200078e0a07 */
[----:B------:R-:W-:Y:S01]  /*9230*/  LOP3.LUT R18, R132, 0x124, RZ, 0xfc, !PT ;  /* 0x0000012484127812 */ /* 0x000fe200078efcff */
[----:B------:R-:W-:Y:S01]  /*9240*/  @!P4 IMAD.MOV R152, RZ, RZ, -R152 ;  /* 0x000000ffff98c224 */ /* 0x000fe200078e0a98 */
[----:B------:R-:W-:Y:S01]  /*9250*/  ISETP.GT.U32.AND P4, PT, R0, R176, PT ;  /* 0x000000b00000720c */ /* 0x000fe20003f84070 */
[--C-:B------:R-:W-:Y:S01]  /*9260*/  @!P6 IMAD.IADD R168, R168, 0x1, -R0.reuse ;  /* 0x00000001a8a8e824 */ /* 0x100fe200078e0a00 */
[C---:B------:R-:W-:Y:S01]  /*9270*/  ISETP.GT.U32.AND P6, PT, R0.reuse, R192, PT ;  /* 0x000000c00000720c */ /* 0x040fe20003fc4070 */
[----:B------:R-:W-:Y:S01]  /*9280*/  IMAD R200, R0, R7, R13 ;  /* 0x0000000700c87224 */ /* 0x000fe200078e020d */
[----:B------:R-:W-:Y:S01]  /*9290*/  LOP3.LUT R13, R132, 0x132, RZ, 0xfc, !PT ;  /* 0x00000132840d7812 */ /* 0x000fe200078efcff */
[----:B------:R-:W-:-:S02]  /*92a0*/  @!P5 IMAD.IADD R184, R184, 0x1, -R0 ;  /* 0x00000001b8b8d824 */ /* 0x000fc400078e0a00 */
[----:B------:R-:W-:Y:S01]  /*92b0*/  IMAD.HI.U32 R7, R140, R11, RZ ;  /* 0x0000000b8c077227 */ /* 0x000fe200078e00ff */
[----:B------:R-:W-:Y:S02]  /*92c0*/  ISETP.GT.U32.AND P5, PT, R0, R200, PT ;  /* 0x000000c80000720c */ /* 0x000fe40003fa4070 */
[----:B------:R-:W-:Y:S01]  /*92d0*/  IABS R223, R13 ;  /* 0x0000000d00df7213 */ /* 0x000fe20000000000 */
[----:B------:R-:W-:Y:S02]  /*92e0*/  IMAD.MOV R7, RZ, RZ, -R7 ;  /* 0x000000ffff077224 */ /* 0x000fe400078e0a07 */
[----:B------:R-:W-:Y:S01]  /*92f0*/  @!P4 IMAD.IADD R176, R176, 0x1, -R0 ;  /* 0x00000001b0b0c824 */ /* 0x000fe200078e0a00 */
[----:B------:R-:W-:Y:S01]  /*9300*/  ISETP.GE.AND P4, PT, R8, RZ, PT ;  /* 0x000000ff0800720c */ /* 0x000fe20003f86270 */
[----:B------:R-:W-:-:S04]  /*9310*/  IMAD.HI.U32 R8, R140, R215, RZ ;  /* 0x000000d78c087227 */ /* 0x000fc800078e00ff */
[----:B------:R-:W-:Y:S01]  /*9320*/  @!P6 IMAD.IADD R192, R192, 0x1, -R0 ;  /* 0x00000001c0c0e824 */ /* 0x000fe200078e0a00 */
[----:B------:R-:W-:Y:S01]  /*9330*/  ISETP.GE.AND P6, PT, R14, RZ, PT ;  /* 0x000000ff0e00720c */ /* 0x000fe20003fc6270 */
[----:B------:R-:W-:Y:S01]  /*9340*/  IMAD.MOV R8, RZ, RZ, -R8 ;  /* 0x000000ffff087224 */ /* 0x000fe200078e0a08 */
[----:B------:R-:W-:Y:S01]  /*9350*/  LOP3.LUT R14, R132, 0x130, RZ, 0xfc, !PT ;  /* 0x00000130840e7812 */ /* 0x000fe200078efcff */
[----:B------:R-:W-:Y:S01]  /*9360*/  @!P5 IMAD.IADD R200, R200, 0x1, -R0 ;  /* 0x00000001c8c8d824 */ /* 0x000fe200078e0a00 */
[C---:B------:R-:W-:Y:S01]  /*9370*/  ISETP.GT.U32.AND P5, PT, R0.reuse, R192, PT ;  /* 0x000000c00000720c */ /* 0x040fe20003fa4070 */
[----:B------:R-:W-:Y:S01]  /*9380*/  @!P1 IMAD.MOV R241, RZ, RZ, -R241 ;  /* 0x000000fffff19224 */ /* 0x000fe200078e0af1 */
[----:B------:R-:W-:Y:S01]  /*9390*/  ISETP.GE.AND P1, PT, R17, RZ, PT ;  /* 0x000000ff1100720c */ /* 0x000fe20003f26270 */
[C---:B------:R-:W-:Y:S01]  /*93a0*/  IMAD R215, R0.reuse, R8, R215 ;  /* 0x0000000800d77224 */ /* 0x040fe200078e02d7 */
[----:B------:R-:W-:Y:S01]  /*93b0*/  IABS R231, R14 ;  /* 0x0000000e00e77213 */ /* 0x000fe20000000000 */
[----:B------:R-:W-:Y:S01]  /*93c0*/  @!P2 IMAD.MOV R160, RZ, RZ, -R160 ;  /* 0x000000ffffa0a224 */ /* 0x000fe200078e0aa0 */
[C---:B------:R-:W-:Y:S01]  /*93d0*/  ISETP.GT.U32.AND P2, PT, R0.reuse, R200, PT ;  /* 0x000000c80000720c */ /* 0x040fe20003f44070 */
[----:B------:R-:W-:Y:S01]  /*93e0*/  IMAD R208, R0, R7, R11 ;  /* 0x0000000700d07224 */ /* 0x000fe200078e020b */
[----:B------:R-:W-:Y:S01]  /*93f0*/  LOP3.LUT R17, R132, 0x126, RZ, 0xfc, !PT ;  /* 0x0000012684117812 */ /* 0x000fe200078efcff */
[----:B------:R-:W-:-:S04]  /*9400*/  IMAD.HI.U32 R7, R140, R223, RZ ;  /* 0x000000df8c077227 */ /* 0x000fc800078e00ff */
[----:B------:R-:W-:Y:S01]  /*9410*/  @!P3 IMAD.MOV R176, RZ, RZ, -R176 ;  /* 0x000000ffffb0b224 */ /* 0x000fe200078e0ab0 */
[----:B------:R-:W-:Y:S01]  /*9420*/  ISETP.GT.U32.AND P3, PT, R0, R215, PT ;  /* 0x000000d70000720c */ /* 0x000fe20003f64070 */
[----:B------:R-:W-:-:S04]  /*9430*/  IMAD.HI.U32 R8, R140, R231, RZ ;  /* 0x000000e78c087227 */ /* 0x000fc800078e00ff */
[----:B------:R-:W-:Y:S02]  /*9440*/  IMAD.MOV R7, RZ, RZ, -R7 ;  /* 0x000000ffff077224 */ /* 0x000fe400078e0a07 */
[----:B------:R-:W-:Y:S01]  /*9450*/  @!P5 IMAD.IADD R192, R192, 0x1, -R0 ;  /* 0x00000001c0c0d824 */ /* 0x000fe200078e0a00 */
[----:B------:R-:W-:Y:S01]  /*9460*/  ISETP.GE.AND P5, PT, R15, RZ, PT ;  /* 0x000000ff0f00720c */ /* 0x000fe20003fa6270 */
[----:B------:R-:W-:Y:S01]  /*9470*/  IMAD.MOV R8, RZ, RZ, -R8 ;  /* 0x000000ffff087224 */ /* 0x000fe200078e0a08 */
[----:B------:R-:W-:Y:S01]  /*9480*/  IABS R15, R17 ;  /* 0x00000011000f7213 */ /* 0x000fe20000000000 */
[C---:B------:R-:W-:Y:S02]  /*9490*/  IMAD R223, R0.reuse, R7, R223 ;  /* 0x0000000700df7224 */ /* 0x040fe400078e02df */
[----:B------:R-:W-:Y:S01]  /*94a0*/  @!P1 IMAD.MOV R168, RZ, RZ, -R168 ;  /* 0x000000ffffa89224 */ /* 0x000fe200078e0aa8 */
[----:B------:R-:W-:Y:S01]  /*94b0*/  ISETP.GT.U32.AND P1, PT, R0, R208, PT ;  /* 0x000000d00000720c */ /* 0x000fe20003f24070 */
[----:B------:R-:W-:Y:S01]  /*94c0*/  @!P2 IMAD.IADD R200, R200, 0x1, -R0 ;  /* 0x00000001c8c8a824 */ /* 0x000fe200078e0a00 */
[----:B------:R-:W-:Y:S01]  /*94d0*/  ISETP.GE.AND P2, PT, R13, RZ, PT ;  /* 0x000000ff0d00720c */ /* 0x000fe20003f46270 */
[----:B------:R-:W-:Y:S01]  /*94e0*/  IMAD R231, R0, R8, R231 ;  /* 0x0000000800e77224 */ /* 0x000fe200078e02e7 */
[----:B------:R-:W-:Y:S01]  /*94f0*/  LOP3.LUT R8, R132, 0x12e, RZ, 0xfc, !PT ;  /* 0x0000012e84087812 */ /* 0x000fe200078efcff */
[----:B------:R-:W-:Y:S01]  /*9500*/  @!P4 IMAD.MOV R192, RZ, RZ, -R192 ;  /* 0x000000ffffc0c224 */ /* 0x000fe200078e0ac0 */
[C---:B------:R-:W-:Y:S01]  /*9510*/  ISETP.GT.U32.AND P4, PT, R0.reuse, R223, PT ;  /* 0x000000df0000720c */ /* 0x040fe20003f84070 */
[----:B------:R-:W-:Y:S01]  /*9520*/  @!P3 IMAD.IADD R215, R215, 0x1, -R0 ;  /* 0x00000001d7d7b824 */ /* 0x000fe200078e0a00 */
[----:B------:R-:W-:Y:S01]  /*9530*/  IABS R239, R8 ;  /* 0x0000000800ef7213 */ /* 0x000fe20000000000 */
[----:B------:R-:W-:Y:S01]  /*9540*/  @!P6 IMAD.MOV R200, RZ, RZ, -R200 ;  /* 0x000000ffffc8e224 */ /* 0x000fe200078e0ac8 */
[C---:B------:R-:W-:Y:S01]  /*9550*/  ISETP.GT.U32.AND P6, PT, R0.reuse, R231, PT ;  /* 0x000000e70000720c */ /* 0x040fe20003fc4070 */
[----:B------:R-:W-:Y:S01]  /*9560*/  @!P0 IMAD.MOV R184, RZ, RZ, -R184 ;  /* 0x000000ffffb88224 */ /* 0x000fe200078e0ab8 */
[----:B------:R-:W-:Y:S01]  /*9570*/  ISETP.GT.U32.AND P3, PT, R0, R215, PT ;  /* 0x000000d70000720c */ /* 0x000fe20003f64070 */
[----:B------:R-:W-:Y:S01]  /*9580*/  @!P1 IMAD.IADD R208, R208, 0x1, -R0 ;  /* 0x00000001d0d09824 */ /* 0x000fe200078e0a00 */
[----:B------:R-:W-:Y:S01]  /*9590*/  ISETP.GE.AND P0, PT, R10, RZ, PT ;  /* 0x000000ff0a00720c */ /* 0x000fe20003f06270 */
[----:B------:R-:W-:Y:S01]  /*95a0*/  IMAD.HI.U32 R7, R140, R239, RZ ;  /* 0x000000ef8c077227 */ /* 0x000fe200078e00ff */
[----:B------:R-:W-:-:S02]  /*95b0*/  LOP3.LUT R10, R132, 0x12c, RZ, 0xfc, !PT ;  /* 0x0000012c840a7812 */ /* 0x000fc400078efcff */
[C---:B------:R-:W-:Y:S01]  /*95c0*/  ISETP.GT.U32.AND P1, PT, R0.reuse, R208, PT ;  /* 0x000000d00000720c */ /* 0x040fe20003f24070 */
[--C-:B------:R-:W-:Y:S01]  /*95d0*/  @!P4 IMAD.IADD R223, R223, 0x1, -R0.reuse ;  /* 0x00000001dfdfc824 */ /* 0x100fe200078e0a00 */
[----:B------:R-:W-:Y:S01]  /*95e0*/  IABS R11, R10 ;  /* 0x0000000a000b7213 */ /* 0x000fe20000000000 */
[----:B------:R-:W-:Y:S02]  /*95f0*/  IMAD.MOV R7, RZ, RZ, -R7 ;  /* 0x000000ffff077224 */ /* 0x000fe400078e0a07 */
[--C-:B------:R-:W-:Y:S01]  /*9600*/  @!P6 IMAD.IADD R231, R231, 0x1, -R0.reuse ;  /* 0x00000001e7e7e824 */ /* 0x100fe200078e0a00 */
[----:B------:R-:W-:Y:S01]  /*9610*/  ISETP.GT.U32.AND P4, PT, R0, R223, PT ;  /* 0x000000df0000720c */ /* 0x000fe20003f84070 */
[----:B------:R-:W-:Y:S01]  /*9620*/  @!P3 IMAD.IADD R215, R215, 0x1, -R0 ;  /* 0x00000001d7d7b824 */ /* 0x000fe200078e0a00 */
[----:B------:R-:W-:Y:S01]  /*9630*/  ISETP.GE.AND P3, PT, R8, RZ, PT ;  /* 0x000000ff0800720c */ /* 0x000fe20003f66270 */
[----:B------:R-:W-:Y:S01]  /*9640*/  IMAD.HI.U32 R8, R140, R11, RZ ;  /* 0x0000000b8c087227 */ /* 0x000fe200078e00ff */
[----:B------:R-:W-:-:S03]  /*9650*/  ISETP.GT.U32.AND P6, PT, R0, R231, PT ;  /* 0x000000e70000720c */ /* 0x000fc60003fc4070 */
[----:B------:R-:W-:Y:S02]  /*9660*/  IMAD.MOV R8, RZ, RZ, -R8 ;  /* 0x000000ffff087224 */ /* 0x000fe400078e0a08 */
[----:B------:R-:W-:Y:S02]  /*9670*/  IMAD R239, R0, R7, R239 ;  /* 0x0000000700ef7224 */ /* 0x000fe400078e02ef */
[--C-:B------:R-:W-:Y:S01]  /*9680*/  @!P1 IMAD.IADD R208, R208, 0x1, -R0.reuse ;  /* 0x00000001d0d09824 */ /* 0x100fe200078e0a00 */
[----:B------:R-:W-:Y:S01]  /*9690*/  ISETP.GE.AND P1, PT, R14, RZ, PT ;  /* 0x000000ff0e00720c */ /* 0x000fe20003f26270 */
[----:B------:R-:W-:Y:S01]  /*96a0*/  IMAD R114, R0, R8, R11 ;  /* 0x0000000800727224 */ /* 0x000fe200078e020b */
[----:B------:R-:W-:Y:S01]  /*96b0*/  LOP3.LUT R14, R132, 0x12a, RZ, 0xfc, !PT ;  /* 0x0000012a840e7812 */ /* 0x000fe200078efcff */
[--C-:B------:R-:W-:Y:S01]  /*96c0*/  @!P4 IMAD.IADD R223, R223, 0x1, -R0.reuse ;  /* 0x00000001dfdfc824 */ /* 0x100fe200078e0a00 */
[C---:B------:R-:W-:Y:S01]  /*96d0*/  ISETP.GT.U32.AND P4, PT, R0.reuse, R239, PT ;  /* 0x000000ef0000720c */ /* 0x040fe20003f84070 */
[----:B------:R-:W-:Y:S01]  /*96e0*/  @!P6 IMAD.IADD R231, R231, 0x1, -R0 ;  /* 0x00000001e7e7e824 */ /* 0x000fe200078e0a00 */
[----:B------:R-:W-:Y:S01]  /*96f0*/  ISETP.GT.U32.AND P6, PT, R0, R114, PT ;  /* 0x000000720000720c */ /* 0x000fe20003fc4070 */
[----:B------:R-:W-:Y:S01]  /*9700*/  @!P0 IMAD.MOV R208, RZ, RZ, -R208 ;  /* 0x000000ffffd08224 */ /* 0x000fe200078e0ad0 */
[----:B------:R-:W-:Y:S01]  /*9710*/  IABS R13, R14 ;  /* 0x0000000e000d7213 */ /* 0x000fe20000000000 */
[----:B------:R-:W-:Y:S01]  /*9720*/  @!P2 IMAD.MOV R223, RZ, RZ, -R223 ;  /* 0x000000ffffdfa224 */ /* 0x000fe200078e0adf */
[----:B------:R-:W-:Y:S01]  /*9730*/  IABS R11, R16 ;  /* 0x00000010000b7213 */ /* 0x000fe20000000000 */
[----:B------:R-:W-:Y:S01]  /*9740*/  IMAD.HI.U32 R8, R140, R15, RZ ;  /* 0x0000000f8c087227 */ /* 0x000fe200078e00ff */
[----:B------:R-:W-:-:S02]  /*9750*/  ISETP.GE.AND P0, PT, R10, RZ, PT ;  /* 0x000000ff0a00720c */ /* 0x000fc40003f06270 */
[----:B------:R-:W-:Y:S01]  /*9760*/  IABS R10, R18 ;  /* 0x00000012000a7213 */ /* 0x000fe20000000000 */
[----:B------:R-:W-:-:S04]  /*9770*/  IMAD.HI.U32 R7, R140, R13, RZ ;  /* 0x0000000d8c077227 */ /* 0x000fc800078e00ff */
[--C-:B------:R-:W-:Y:S02]  /*9780*/  @!P4 IMAD.IADD R239, R239, 0x1, -R0.reuse ;  /* 0x00000001efefc824 */ /* 0x100fe400078e0a00 */
[----:B------:R-:W-:Y:S02]  /*9790*/  IMAD.MOV R7, RZ, RZ, -R7 ;  /* 0x000000ffff077224 */ /* 0x000fe400078e0a07 */
[----:B------:R-:W-:Y:S01]  /*97a0*/  @!P6 IMAD.IADD R114, R114, 0x1, -R0 ;  /* 0x000000017272e824 */ /* 0x000fe200078e0a00 */
[C---:B------:R-:W-:Y:S01]  /*97b0*/  ISETP.GT.U32.AND P6, PT, R0.reuse, R239, PT ;  /* 0x000000ef0000720c */ /* 0x040fe20003fc4070 */
[----:B------:R-:W-:Y:S02]  /*97c0*/  IMAD R164, R0, R7, R13 ;  /* 0x0000000700a47224 */ /* 0x000fe400078e020d */
[----:B------:R-:W-:Y:S01]  /*97d0*/  IMAD.HI.U32 R7, R140, R11, RZ ;  /* 0x0000000b8c077227 */ /* 0x000fe200078e00ff */
[C---:B------:R-:W-:Y:S02]  /*97e0*/  ISETP.GT.U32.AND P2, PT, R0.reuse, R114, PT ;  /* 0x000000720000720c */ /* 0x040fe40003f44070 */
[----:B------:R-:W-:Y:S01]  /*97f0*/  ISETP.GT.U32.AND P4, PT, R0, R164, PT ;  /* 0x000000a40000720c */ /* 0x000fe20003f84070 */
[----:B------:R-:W-:-:S02]  /*9800*/  IMAD.MOV R7, RZ, RZ, -R7 ;  /* 0x000000ffff077224 */ /* 0x000fc400078e0a07 */
[----:B------:R-:W-:Y:S01]  /*9810*/  @!P5 IMAD.MOV R215, RZ, RZ, -R215 ;  /* 0x000000ffffd7d224 */ /* 0x000fe200078e0ad7 */
[----:B------:R-:W-:Y:S01]  /*9820*/  ISETP.GE.AND P5, PT, R14, RZ, PT ;  /* 0x000000ff0e00720c */ /* 0x000fe20003fa6270 */
[----:B------:R-:W-:Y:S01]  /*9830*/  IMAD R180, R0, R7, R11 ;  /* 0x0000000700b47224 */ /* 0x000fe200078e020b */
[----:B------:R-:W-:Y:S01]  /*9840*/  LOP3.LUT R14, R132, 0x120, RZ, 0xfc, !PT ;  /* 0x00000120840e7812 */ /* 0x000fe200078efcff */
[----:B------:R-:W-:Y:S02]  /*9850*/  IMAD.MOV.U32 R11, RZ, RZ, R10 ;  /* 0x000000ffff0b7224 */ /* 0x000fe400078e000a */
[----:B------:R-:W-:Y:S01]  /*9860*/  @!P6 IMAD.IADD R239, R239, 0x1, -R0 ;  /* 0x00000001efefe824 */ /* 0x000fe200078e0a00 */
[----:B------:R-:W-:Y:S01]  /*9870*/  ISETP.GT.U32.AND P6, PT, R0, R180, PT ;  /* 0x000000b40000720c */ /* 0x000fe20003fc4070 */
[----:B------:R-:W-:-:S04]  /*9880*/  IMAD.HI.U32 R7, R140, R11, RZ ;  /* 0x0000000b8c077227 */ /* 0x000fc800078e00ff */
[----:B------:R-:W-:Y:S02]  /*9890*/  IMAD.MOV R7, RZ, RZ, -R7 ;  /* 0x000000ffff077224 */ /* 0x000fe400078e0a07 */
[----:B------:R-:W-:Y:S01]  /*98a0*/  @!P2 IMAD.IADD R114, R114, 0x1, -R0 ;  /* 0x000000017272a824 */ /* 0x000fe200078e0a00 */
[----:B------:R-:W-:Y:S01]  /*98b0*/  ISETP.GE.AND P2, PT, R17, RZ, PT ;  /* 0x000000ff1100720c */ /* 0x000fe20003f46270 */
[----:B------:R-:W-:Y:S01]  /*98c0*/  IMAD R212, R0, R7, R11 ;  /* 0x0000000700d47224 */ /* 0x000fe200078e020b */
[----:B------:R-:W-:Y:S01]  /*98d0*/  IABS R11, R14 ;  /* 0x0000000e000b7213 */ /* 0x000fe20000000000 */
[----:B------:R-:W-:Y:S01]  /*98e0*/  IMAD.MOV R8, RZ, RZ, -R8 ;  /* 0x000000ffff087224 */ /* 0x000fe200078e0a08 */
[----:B------:R-:W-:Y:S01]  /*98f0*/  LOP3.LUT R17, R132, 0x11c, RZ, 0xfc, !PT ;  /* 0x0000011c84117812 */ /* 0x000fe200078efcff */
[----:B------:R-:W-:Y:S01]  /*9900*/  @!P6 IMAD.IADD R180, R180, 0x1, -R0 ;  /* 0x00000001b4b4e824 */ /* 0x000fe200078e0a00 */
[----:B------:R-:W-:Y:S01]  /*9910*/  ISETP.GT.U32.AND P6, PT, R0, R212, PT ;  /* 0x000000d40000720c */ /* 0x000fe20003fc4070 */
[----:B------:R-:W-:-:S02]  /*9920*/  @!P0 IMAD.MOV R114, RZ, RZ, -R114 ;  /* 0x000000ffff728224 */ /* 0x000fc400078e0a72 */
[C---:B------:R-:W-:Y:S01]  /*9930*/  IMAD R196, R0.reuse, R8, R15 ;  /* 0x0000000800c47224 */ /* 0x040fe200078e020f */
[----:B------:R-:W-:Y:S01]  /*9940*/  ISETP.GT.U32.AND P0, PT, R0, R180, PT ;  /* 0x000000b40000720c */ /* 0x000fe20003f04070 */
[----:B------:R-:W-:Y:S01]  /*9950*/  IMAD.HI.U32 R8, R140, R227, RZ ;  /* 0x000000e38c087227 */ /* 0x000fe200078e00ff */
[----:B------:R-:W-:-:S03]  /*9960*/  IABS R15, R17 ;  /* 0x00000011000f7213 */ /* 0x000fc60000000000 */
[----:B------:R-:W-:Y:S02]  /*9970*/  @!P4 IMAD.IADD R164, R164, 0x1, -R0 ;  /* 0x00000001a4a4c824 */ /* 0x000fe400078e0a00 */
[----:B------:R-:W-:Y:S02]  /*9980*/  IMAD.MOV R8, RZ, RZ, -R8 ;  /* 0x000000ffff087224 */ /* 0x000fe400078e0a08 */
[----:B------:R-:W-:Y:S01]  /*9990*/  @!P6 IMAD.IADD R212, R212, 0x1, -R0 ;  /* 0x00000001d4d4e824 */ /* 0x000fe200078e0a00 */
[----:B------:R-:W-:Y:S01]  /*99a0*/  ISETP.GT.U32.AND P4, PT, R0, R164, PT ;  /* 0x000000a40000720c */ /* 0x000fe20003f84070 */
[----:B------:R-:W-:-:S03]  /*99b0*/  IMAD.HI.U32 R7, R140, R11, RZ ;  /* 0x0000000b8c077227 */ /* 0x000fc600078e00ff */
[C---:B------:R-:W-:Y:S01]  /*99c0*/  ISETP.GT.U32.AND P6, PT, R0.reuse, R212, PT ;  /* 0x000000d40000720c */ /* 0x040fe20003fc4070 */
[----:B------:R-:W-:Y:S02]  /*99d0*/  IMAD R227, R0, R8, R227 ;  /* 0x0000000800e37224 */ /* 0x000fe400078e02e3 */
[----:B------:R-:W-:Y:S02]  /*99e0*/  IMAD.MOV R7, RZ, RZ, -R7 ;  /* 0x000000ffff077224 */ /* 0x000fe400078e0a07 */
[--C-:B------:R-:W-:Y:S01]  /*99f0*/  @!P0 IMAD.IADD R180, R180, 0x1, -R0.reuse ;  /* 0x00000001b4b48824 */ /* 0x100fe200078e0a00 */
[C---:B------:R-:W-:Y:S01]  /*9a00*/  ISETP.GT.U32.AND P0, PT, R0.reuse, R227, PT ;  /* 0x000000e30000720c */ /* 0x040fe20003f04070 */
[C---:B------:R-:W-:Y:S02]  /*9a10*/  IMAD R244, R0.reuse, R7, R11 ;  /* 0x0000000700f47224 */ /* 0x040fe400078e020b */
[----:B------:R-:W-:Y:S01]  /*9a20*/  @!P3 IMAD.MOV R239, RZ, RZ, -R239 ;  /* 0x000000ffffefb224 */ /* 0x000fe200078e0aef */
[----:B------:R-:W-:Y:S01]  /*9a30*/  ISETP.GT.U32.AND P3, PT, R0, R196, PT ;  /* 0x000000c40000720c */ /* 0x000fe20003f64070 */
[--C-:B------:R-:W-:Y:S01]  /*9a40*/  @!P4 IMAD.IADD R164, R164, 0x1, -R0.reuse ;  /* 0x00000001a4a4c824 */ /* 0x100fe200078e0a00 */
[----:B------:R-:W-:Y:S01]  /*9a50*/  ISETP.GE.AND P4, PT, R18, RZ, PT ;  /* 0x000000ff1200720c */ /* 0x000fe20003f86270 */
[----:B------:R-:W-:Y:S01]  /*9a60*/  @!P6 IMAD.IADD R212, R212, 0x1, -R0 ;  /* 0x00000001d4d4e824 */ /* 0x000fe200078e0a00 */
[----:B------:R-:W-:Y:S01]  /*9a70*/  ISETP.GT.U32.AND P6, PT, R0, R244, PT ;  /* 0x000000f40000720c */ /* 0x000fe20003fc4070 */
[----:B------:R-:W-:Y:S01]  /*9a80*/  @!P1 IMAD.MOV R231, RZ, RZ, -R231 ;  /* 0x000000ffffe79224 */ /* 0x000fe200078e0ae7 */
[----:B------:R-:W-:Y:S01]  /*9a90*/  ISETP.GE.AND P1, PT, R16, RZ, PT ;  /* 0x000000ff1000720c */ /* 0x000fe20003f26270 */
[----:B------:R-:W-:Y:S01]  /*9aa0*/  IMAD.HI.U32 R8, R140, R15, RZ ;  /* 0x0000000f8c087227 */ /* 0x000fe200078e00ff */
[----:B------:R-:W-:-:S02]  /*9ab0*/  LOP3.LUT R18, R132, 0x11a, RZ, 0xfc, !PT ;  /* 0x0000011a84127812 */ /* 0x000fc400078efcff */
[----:B------:R-:W-:Y:S01]  /*9ac0*/  LOP3.LUT R16, R132, 0x11e, RZ, 0xfc, !PT ;  /* 0x0000011e84107812 */ /* 0x000fe200078efcff */
[--C-:B------:R-:W-:Y:S01]  /*9ad0*/  @!P0 IMAD.IADD R227, R227, 0x1, -R0.reuse ;  /* 0x00000001e3e38824 */ /* 0x100fe200078e0a00 */
[----:B------:R-:W-:Y:S01]  /*9ae0*/  IABS R235, R18 ;  /* 0x0000001200eb7213 */ /* 0x000fe20000000000 */
[----:B------:R-:W-:Y:S01]  /*9af0*/  @!P3 IMAD.IADD R196, R196, 0x1, -R0 ;  /* 0x00000001c4c4b824 */ /* 0x000fe200078e0a00 */
[----:B------:R-:W-:Y:S01]  /*9b00*/  IABS R13, R16 ;  /* 0x00000010000d7213 */ /* 0x000fe20000000000 */
[----:B------:R-:W-:Y:S01]  /*9b10*/  IMAD.MOV R8, RZ, RZ, -R8 ;  /* 0x000000ffff087224 */ /* 0x000fe200078e0a08 */
[----:B------:R-:W-:Y:S01]  /*9b20*/  ISETP.GE.AND P0, PT, R14, RZ, PT ;  /* 0x000000ff0e00720c */ /* 0x000fe20003f06270 */
[----:B------:R-:W-:Y:S01]  /*9b30*/  @!P6 IMAD.IADD R244, R244, 0x1, -R0 ;  /* 0x00000001f4f4e824 */ /* 0x000fe200078e0a00 */
[----:B------:R-:W-:Y:S01]  /*9b40*/  ISETP.GT.U32.AND P6, PT, R0, R227, PT ;  /* 0x000000e30000720c */ /* 0x000fe20003fc4070 */
[----:B------:R-:W-:Y:S01]  /*9b50*/  IMAD.HI.U32 R10, R140, R235, RZ ;  /* 0x000000eb8c0a7227 */ /* 0x000fe200078e00ff */
[----:B------:R-:W-:-:S02]  /*9b60*/  ISETP.GT.U32.AND P3, PT, R0, R196, PT ;  /* 0x000000c40000720c */ /* 0x000fc40003f64070 */
[----:B------:R-:W-:Y:S01]  /*9b70*/  LOP3.LUT R14, R132, 0x106, RZ, 0xfc, !PT ;  /* 0x00000106840e7812 */ /* 0x000fe200078efcff */
[----:B------:R-:W-:-:S03]  /*9b80*/  IMAD.HI.U32 R7, R140, R13, RZ ;  /* 0x0000000d8c077227 */ /* 0x000fc600078e00ff */
[----:B------:R-:W-:Y:S01]  /*9b90*/  IABS R79, R14 ;  /* 0x0000000e004f7213 */ /* 0x000fe20000000000 */
[----:B------:R-:W-:Y:S02]  /*9ba0*/  IMAD.MOV R10, RZ, RZ, -R10 ;  /* 0x000000ffff0a7224 */ /* 0x000fe400078e0a0a */
[----:B------:R-:W-:Y:S02]  /*9bb0*/  IMAD.MOV R7, RZ, RZ, -R7 ;  /* 0x000000ffff077224 */ /* 0x000fe400078e0a07 */
[----:B------:R-:W-:Y:S01]  /*9bc0*/  IMAD R235, R0, R10, R235 ;  /* 0x0000000a00eb7224 */ /* 0x000fe200078e02eb */
[----:B------:R-:W-:Y:S01]  /*9bd0*/  LOP3.LUT R10, R132, 0x116, RZ, 0xfc, !PT ;  /* 0x00000116840a7812 */ /* 0x000fe200078efcff */
[C---:B------:R-:W-:Y:S02]  /*9be0*/  IMAD R172, R0.reuse, R7, R13 ;  /* 0x0000000700ac7224 */ /* 0x040fe400078e020d */
[----:B------:R-:W-:Y:S01]  /*9bf0*/  IMAD R204, R0, R8, R15 ;  /* 0x0000000800cc7224 */ /* 0x000fe200078e020f */
[----:B------:R-:W-:Y:S01]  /*9c00*/  LOP3.LUT R8, R132, 0x118, RZ, 0xfc, !PT ;  /* 0x0000011884087812 */ /* 0x000fe200078efcff */
[--C-:B------:R-:W-:Y:S01]  /*9c10*/  @!P6 IMAD.IADD R227, R227, 0x1, -R0.reuse ;  /* 0x00000001e3e3e824 */ /* 0x100fe200078e0a00 */
[----:B------:R-:W-:Y:S01]  /*9c20*/  ISETP.GT.U32.AND P6, PT, R0, R235, PT ;  /* 0x000000eb0000720c */ /* 0x000fe20003fc4070 */
[----:B------:R-:W-:Y:S01]  /*9c30*/  @!P3 IMAD.IADD R196, R196, 0x1, -R0 ;  /* 0x00000001c4c4b824 */ /* 0x000fe200078e0a00 */
[----:B------:R-:W-:Y:S01]  /*9c40*/  IABS R11, R8 ;  /* 0x00000008000b7213 */ /* 0x000fe20000000000 */
[----:B------:R-:W-:Y:S01]  /*9c50*/  @!P5 IMAD.MOV R164, RZ, RZ, -R164 ;  /* 0x000000ffffa4d224 */ /* 0x000fe200078e0aa4 */
[C---:B------:R-:W-:Y:S01]  /*9c60*/  ISETP.GT.U32.AND P5, PT, R0.reuse, R172, PT ;  /* 0x000000ac0000720c */ /* 0x040fe20003fa4070 */
[----:B------:R-:W-:Y:S01]  /*9c70*/  @!P1 IMAD.MOV R180, RZ, RZ, -R180 ;  /* 0x000000ffffb49224 */ /* 0x000fe200078e0ab4 */
[----:B------:R-:W-:Y:S01]  /*9c80*/  ISETP.GT.U32.AND P1, PT, R0, R244, PT ;  /* 0x000000f40000720c */ /* 0x000fe20003f24070 */
[----:B------:R-:W-:Y:S01]  /*9c90*/  @!P2 IMAD.MOV R196, RZ, RZ, -R196 ;  /* 0x000000ffffc4a224 */ /* 0x000fe200078e0ac4 */
[----:B------:R-:W-:Y:S01]  /*9ca0*/  ISETP.GE.AND P3, PT, R19, RZ, PT ;  /* 0x000000ff1300720c */ /* 0x000fe20003f66270 */
[----:B------:R-:W-:Y:S01]  /*9cb0*/  IMAD.HI.U32 R7, R140, R11, RZ ;  /* 0x0000000b8c077227 */ /* 0x000fe200078e00ff */
[----:B------:R-:W-:-:S02]  /*9cc0*/  ISETP.GT.U32.AND P2, PT, R0, R204, PT ;  /* 0x000000cc0000720c */ /* 0x000fc40003f44070 */
[----:B------:R-:W-:Y:S01]  /*9cd0*/  IABS R13, R10 ;  /* 0x0000000a000d7213 */ /* 0x000fe20000000000 */
[----:B------:R-:W-:Y:S02]  /*9ce0*/  IMAD.MOV R188, RZ, RZ, -R7 ;  /* 0x000000ffffbc7224 */ /* 0x000fe400078e0a07 */
[--C-:B------:R-:W-:Y:S02]  /*9cf0*/  @!P6 IMAD.IADD R235, R235, 0x1, -R0.reuse ;  /* 0x00000001ebebe824 */ /* 0x100fe400078e0a00 */
[--C-:B------:R-:W-:Y:S01]  /*9d00*/  @!P5 IMAD.IADD R172, R172, 0x1, -R0.reuse ;  /* 0x00000001acacd824 */ /* 0x100fe200078e0a00 */
[----:B------:R-:W-:Y:S01]  /*9d10*/  ISETP.GE.AND P5, PT, R18, RZ, PT ;  /* 0x000000ff1200720c */ /* 0x000fe20003fa6270 */
[--C-:B------:R-:W-:Y:S01]  /*9d20*/  @!P1 IMAD.IADD R244, R244, 0x1, -R0.reuse ;  /* 0x00000001f4f49824 */ /* 0x100fe200078e0a00 */
[----:B------:R-:W-:Y:S01]  /*9d30*/  ISETP.GE.AND P1, PT, R17, RZ, PT ;  /* 0x000000ff1100720c */ /* 0x000fe20003f26270 */
[----:B------:R-:W-:Y:S01]  /*9d40*/  IMAD R188, R0, R188, R11 ;  /* 0x000000bc00bc7224 */ /* 0x000fe200078e020b */
[----:B------:R-:W-:Y:S01]  /*9d50*/  LOP3.LUT R11, R132, 0x114, RZ, 0xfc, !PT ;  /* 0x00000114840b7812 */ /* 0x000fe200078efcff */
[----:B------:R-:W-:Y:S01]  /*9d60*/  @!P3 IMAD.MOV R227, RZ, RZ, -R227 ;  /* 0x000000ffffe3b224 */ /* 0x000fe200078e0ae3 */
[----:B------:R-:W-:Y:S01]  /*9d70*/  ISETP.GT.U32.AND P3, PT, R0, R235, PT ;  /* 0x000000eb0000720c */ /* 0x000fe20003f64070 */
[----:B------:R-:W-:Y:S01]  /*9d80*/  @!P2 IMAD.IADD R204, R204, 0x1, -R0 ;  /* 0x00000001cccca824 */ /* 0x000fe200078e0a00 */
        /* <DEDUP_REMOVED lines=8> */
[----:B------:R-:W-:Y:S01]  /*9e10*/  IMAD.MOV R7, RZ, RZ, -R7 ;  /* 0x000000ffff077224 */ /* 0x000fe200078e0a07 */
[----:B------:R-:W-:Y:S01]  /*9e20*/  LOP3.LUT R17, R132, 0x102, RZ, 0xfc, !PT ;  /* 0x0000010284117812 */ /* 0x000fe200078efcff */
[--C-:B------:R-:W-:Y:S01]  /*9e30*/  @!P3 IMAD.IADD R235, R235, 0x1, -R0.reuse ;  /* 0x00000001ebebb824 */ /* 0x100fe200078e0a00 */
[----:B------:R-:W-:Y:S01]  /*9e40*/  ISETP.GE.AND P3, PT, R10, RZ, PT ;  /* 0x000000ff0a00720c */ /* 0x000fe20003f66270 */
[----:B------:R-:W-:Y:S01]  /*9e50*/  IMAD R156, R0, R7, R13 ;  /* 0x00000007009c7224 */ /* 0x000fe200078e020d */
[----:B------:R-:W-:Y:S01]  /*9e60*/  LOP3.LUT R10, R132, 0x110, RZ, 0xfc, !PT ;  /* 0x00000110840a7812 */ /* 0x000fe200078efcff */
[--C-:B------:R-:W-:Y:S01]  /*9e70*/  @!P2 IMAD.IADD R172, R172, 0x1, -R0.reuse ;  /* 0x00000001acaca824 */ /* 0x100fe200078e0a00 */
[----:B------:R-:W-:Y:S01]  /*9e80*/  ISETP.GE.AND P2, PT, R8, RZ, PT ;  /* 0x000000ff0800720c */ /* 0x000fe20003f46270 */
[----:B------:R-:W-:Y:S01]  /*9e90*/  @!P0 IMAD.IADD R188, R188, 0x1, -R0 ;  /* 0x00000001bcbc8824 */ /* 0x000fe200078e0a00 */
[----:B------:R-:W-:Y:S01]  /*9ea0*/  IABS R63, R10 ;  /* 0x0000000a003f7213 */ /* 0x000fe20000000000 */
[----:B------:R-:W-:Y:S01]  /*9eb0*/  IMAD.HI.U32 R7, R140, R219, RZ ;  /* 0x000000db8c077227 */ /* 0x000fe200078e00ff */
[----:B------:R-:W-:-:S02]  /*9ec0*/  LOP3.LUT R13, R132, 0x112, RZ, 0xfc, !PT ;  /* 0x00000112840d7812 */ /* 0x000fc400078efcff */
[----:B------:R-:W-:Y:S01]  /*9ed0*/  ISETP.GE.AND P0, PT, R11, RZ, PT ;  /* 0x000000ff0b00720c */ /* 0x000fe20003f06270 */
[----:B------:R-:W-:Y:S01]  /*9ee0*/  @!P6 IMAD.IADD R204, R204, 0x1, -R0 ;  /* 0x00000001cccce824 */ /* 0x000fe200078e0a00 */
[C---:B------:R-:W-:Y:S01]  /*9ef0*/  ISETP.GT.U32.AND P6, PT, R0.reuse, R156, PT ;  /* 0x0000009c0000720c */ /* 0x040fe20003fc4070 */
[----:B------:R-:W-:Y:S01]  /*9f00*/  @!P4 IMAD.MOV R172, RZ, RZ, -R172 ;  /* 0x000000ffffacc224 */ /* 0x000fe200078e0aac */
[----:B------:R-:W-:Y:S01]  /*9f10*/  ISETP.GT.U32.AND P4, PT, R0, R188, PT ;  /* 0x000000bc0000720c */ /* 0x000fe20003f84070 */
[----:B------:R-:W-:Y:S01]  /*9f20*/  IMAD.MOV R7, RZ, RZ, -R7 ;  /* 0x000000ffff077224 */ /* 0x000fe200078e0a07 */
[----:B------:R-:W-:Y:S01]  /*9f30*/  IABS R127, R13 ;  /* 0x0000000d007f7213 */ /* 0x000fe20000000000 */
[----:B------:R-:W-:Y:S01]  /*9f40*/  @!P1 IMAD.MOV R204, RZ, RZ, -R204 ;  /* 0x000000ffffcc9224 */ /* 0x000fe200078e0acc */
[----:B------:R-:W-:Y:S01]  /*9f50*/  LOP3.LUT R11, R132, 0x10c, RZ, 0xfc, !PT ;  /* 0x0000010c840b7812 */ /* 0x000fe200078efcff */
[----:B------:R-:W-:Y:S01]  /*9f60*/  IMAD R219, R0, R7, R219 ;  /* 0x0000000700db7224 */ /* 0x000fe200078e02db */
[----:B------:R-:W-:Y:S01]  /*9f70*/  LOP3.LUT R16, R132, 0x104, RZ, 0xfc, !PT ;  /* 0x0000010484107812 */ /* 0x000fe200078efcff */
[----:B------:R-:W-:Y:S01]  /*9f80*/  IMAD.HI.U32 R7, R140, R63, RZ ;  /* 0x0000003f8c077227 */ /* 0x000fe200078e00ff */
[----:B------:R-:W-:-:S02]  /*9f90*/  IABS R95, R11 ;  /* 0x0000000b005f7213 */ /* 0x000fc40000000000 */
[----:B------:R-:W-:Y:S01]  /*9fa0*/  ISETP.GT.U32.AND P1, PT, R0, R219, PT ;  /* 0x000000db0000720c */ /* 0x000fe20003f24070 */
[----:B------:R-:W-:Y:S01]  /*9fb0*/  IMAD.MOV R7, RZ, RZ, -R7 ;  /* 0x000000ffff077224 */ /* 0x000fe200078e0a07 */
[----:B------:R-:W-:Y:S01]  /*9fc0*/  IABS R111, R16 ;  /* 0x00000010006f7213 */ /* 0x000fe20000000000 */
[--C-:B------:R-:W-:Y:S01]  /*9fd0*/  @!P6 IMAD.IADD R156, R156, 0x1, -R0.reuse ;  /* 0x000000019c9ce824 */ /* 0x100fe200078e0a00 */
[----:B------:R-:W-:Y:S01]  /*9fe0*/  LOP3.LUT R18, R132, 0xfa, RZ, 0xfc, !PT ;  /* 0x000000fa84127812 */ /* 0x000fe200078efcff */
[----:B------:R-:W-:Y:S02]  /*9ff0*/  @!P4 IMAD.IADD R188, R188, 0x1, -R0 ;  /* 0x00000001bcbcc824 */ /* 0x000fe400078e0a00 */
[C---:B------:R-:W-:Y:S01]  /*a000*/  IMAD R63, R0.reuse, R7, R63 ;  /* 0x00000007003f7224 */ /* 0x040fe200078e023f */
[----:B------:R-:W-:Y:S01]  /*a010*/  ISETP.GT.U32.AND P6, PT, R0, R156, PT ;  /* 0x0000009c0000720c */ /* 0x000fe20003fc4070 */
[----:B------:R-:W-:Y:S01]  /*a020*/  @!P2 IMAD.MOV R188, RZ, RZ, -R188 ;  /* 0x000000ffffbca224 */ /* 0x000fe200078e0abc */
[----:B------:R-:W-:Y:S01]  /*a030*/  IABS R71, R18 ;  /* 0x0000001200477213 */ /* 0x000fe20000000000 */
[----:B------:R-:W-:Y:S01]  /*a040*/  IMAD.HI.U32 R8, R140, R127, RZ ;  /* 0x0000007f8c087227 */ /* 0x000fe200078e00ff */
[----:B------:R-:W-:-:S03]  /*a050*/  ISETP.GT.U32.AND P2, PT, R0, R63, PT ;  /* 0x0000003f0000720c */ /* 0x000fc60003f44070 */
[----:B------:R-:W-:Y:S02]  /*a060*/  IMAD.MOV R8, RZ, RZ, -R8 ;  /* 0x000000ffff087224 */ /* 0x000fe400078e0a08 */
[--C-:B------:R-:W-:Y:S02]  /*a070*/  @!P1 IMAD.IADD R219, R219, 0x1, -R0.reuse ;  /* 0x00000001dbdb9824 */ /* 0x100fe400078e0a00 */
[----:B------:R-:W-:Y:S01]  /*a080*/  IMAD R127, R0, R8, R127 ;  /* 0x00000008007f7224 */ /* 0x000fe200078e027f */
[----:B------:R-:W-:Y:S01]  /*a090*/  LOP3.LUT R8, R132, 0x10e, RZ, 0xfc, !PT ;  /* 0x0000010e84087812 */ /* 0x000fe200078efcff */
[--C-:B------:R-:W-:Y:S01]  /*a0a0*/  @!P6 IMAD.IADD R156, R156, 0x1, -R0.reuse ;  /* 0x000000019c9ce824 */ /* 0x100fe200078e0a00 */
[C---:B------:R-:W-:Y:S01]  /*a0b0*/  ISETP.GT.U32.AND P1, PT, R0.reuse, R219, PT ;  /* 0x000000db0000720c */ /* 0x040fe20003f24070 */
[----:B------:R-:W-:Y:S01]  /*a0c0*/  @!P5 IMAD.MOV R235, RZ, RZ, -R235 ;  /* 0x000000ffffebd224 */ /* 0x000fe200078e0aeb */
[----:B------:R-:W-:Y:S01]  /*a0d0*/  ISETP.GT.U32.AND P4, PT, R0, R127, PT ;  /* 0x0000007f0000720c */ /* 0x000fe20003f84070 */
[----:B------:R-:W-:Y:S01]  /*a0e0*/  @!P2 IMAD.IADD R63, R63, 0x1, -R0 ;  /* 0x000000013f3fa824 */ /* 0x000fe200078e0a00 */
[----:B------:R-:W-:Y:S01]  /*a0f0*/  IABS R31, R8 ;  /* 0x00000008001f7213 */ /* 0x000fe20000000000 */
[----:B------:R-:W-:Y:S01]  /*a100*/  @!P3 IMAD.MOV R156, RZ, RZ, -R156 ;  /* 0x000000ffff9cb224 */ /* 0x000fe200078e0a9c */
[----:B------:R-:W-:Y:S01]  /*a110*/  ISETP.GE.AND P3, PT, R8, RZ, PT ;  /* 0x000000ff0800720c */ /* 0x000fe20003f66270 */
[----:B------:R-:W-:Y:S01]  /*a120*/  IMAD.HI.U32 R8, R140, R95, RZ ;  /* 0x0000005f8c087227 */ /* 0x000fe200078e00ff */
[----:B------:R-:W-:-:S02]  /*a130*/  ISETP.GT.U32.AND P2, PT, R0, R63, PT ;  /* 0x0000003f0000720c */ /* 0x000fc40003f44070 */
[----:B------:R-:W-:Y:S01]  /*a140*/  ISETP.GE.AND P5, PT, R13, RZ, PT ;  /* 0x000000ff0d00720c */ /* 0x000fe20003fa6270 */
[----:B------:R-:W-:Y:S01]  /*a150*/  IMAD.MOV R8, RZ, RZ, -R8 ;  /* 0x000000ffff087224 */ /* 0x000fe200078e0a08 */
[----:B------:R-:W-:Y:S01]  /*a160*/  LOP3.LUT R13, R132, 0x10a, RZ, 0xfc, !PT ;  /* 0x0000010a840d7812 */ /* 0x000fe200078efcff */
[----:B------:R-:W-:Y:S01]  /*a170*/  IMAD.HI.U32 R7, R140, R31, RZ ;  /* 0x0000001f8c077227 */ /* 0x000fe200078e00ff */
[----:B------:R-:W-:Y:S02]  /*a180*/  ISETP.GE.AND P6, PT, R10, RZ, PT ;  /* 0x000000ff0a00720c */ /* 0x000fe40003fc6270 */
[----:B------:R-:W-:Y:S01]  /*a190*/  IABS R15, R13 ;  /* 0x0000000d000f7213 */ /* 0x000fe20000000000 */
[--C-:B------:R-:W-:Y:S02]  /*a1a0*/  @!P4 IMAD.IADD R127, R127, 0x1, -R0.reuse ;  /* 0x000000017f7fc824 */ /* 0x100fe400078e0a00 */
[C---:B------:R-:W-:Y:S02]  /*a1b0*/  IMAD R95, R0.reuse, R8, R95 ;  /* 0x00000008005f7224 */ /* 0x040fe400078e025f */
[----:B------:R-:W-:Y:S01]  /*a1c0*/  @!P2 IMAD.IADD R63, R63, 0x1, -R0 ;  /* 0x000000013f3fa824 */ /* 0x000fe200078e0a00 */
[C---:B------:R-:W-:Y:S01]  /*a1d0*/  ISETP.GT.U32.AND P4, PT, R0.reuse, R127, PT ;  /* 0x0000007f0000720c */ /* 0x040fe20003f84070 */
[----:B------:R-:W-:Y:S01]  /*a1e0*/  IMAD.MOV R7, RZ, RZ, -R7 ;  /* 0x000000ffff077224 */ /* 0x000fe200078e0a07 */
[----:B------:R-:W-:Y:S01]  /*a1f0*/  ISETP.GT.U32.AND P2, PT, R0, R95, PT ;  /* 0x0000005f0000720c */ /* 0x000fe20003f44070 */
[----:B------:R-:W-:-:S04]  /*a200*/  IMAD.HI.U32 R10, R140, R15, RZ ;  /* 0x0000000f8c0a7227 */ /* 0x000fc800078e00ff */
[----:B------:R-:W-:Y:S01]  /*a210*/  @!P1 IMAD.IADD R219, R219, 0x1, -R0 ;  /* 0x00000001dbdb9824 */ /* 0x000fe200078e0a00 */
[----:B------:R-:W-:Y:S01]  /*a220*/  ISETP.GE.AND P1, PT, R11, RZ, PT ;  /* 0x000000ff0b00720c */ /* 0x000fe20003f26270 */
[----:B------:R-:W-:Y:S01]  /*a230*/  IMAD R31, R0, R7, R31 ;  /* 0x00000007001f7224 */ /* 0x000fe200078e021f */
[----:B------:R-:W-:Y:S01]  /*a240*/  LOP3.LUT R7, R132, 0x108, RZ, 0xfc, !PT ;  /* 0x0000010884077812 */ /* 0x000fe200078efcff */
[----:B------:R-:W-:Y:S02]  /*a250*/  IMAD.MOV R10, RZ, RZ, -R10 ;  /* 0x000000ffff0a7224 */ /* 0x000fe400078e0a0a */
[--C-:B------:R-:W-:Y:S01]  /*a260*/  @!P4 IMAD.IADD R127, R127, 0x1, -R0.reuse ;  /* 0x000000017f7fc824 */ /* 0x100fe200078e0a00 */
[----:B------:R-:W-:Y:S01]  /*a270*/  IABS R47, R7 ;  /* 0x00000007002f7213 */ /* 0x000fe20000000000 */
[----:B------:R-:W-:Y:S01]  /*a280*/  @!P0 IMAD.MOV R219, RZ, RZ, -R219 ;  /* 0x000000ffffdb8224 */ /* 0x000fe200078e0adb */
[C---:B------:R-:W-:Y:S01]  /*a290*/  ISETP.GT.U32.AND P0, PT, R0.reuse, R31, PT ;  /* 0x0000001f0000720c */ /* 0x040fe20003f04070 */
[----:B------:R-:W-:Y:S01]  /*a2a0*/  @!P2 IMAD.IADD R95, R95, 0x1, -R0 ;  /* 0x000000015f5fa824 */ /* 0x000fe200078e0a00 */
[----:B------:R-:W-:Y:S01]  /*a2b0*/  ISETP.GE.AND P4, PT, R13, RZ, PT ;  /* 0x000000ff0d00720c */ /* 0x000fe20003f86270 */
[----:B------:R-:W-:Y:S01]  /*a2c0*/  IMAD R15, R0, R10, R15 ;  /* 0x0000000a000f7224 */ /* 0x000fe200078e020f */
[----:B------:R-:W-:Y:S01]  /*a2d0*/  IABS R13, R17 ;  /* 0x00000011000d7213 */ /* 0x000fe20000000000 */
[----:B------:R-:W-:Y:S01]  /*a2e0*/  @!P5 IMAD.MOV R127, RZ, RZ, -R127 ;  /* 0x000000ffff7fd224 */ /* 0x000fe200078e0a7f */
[----:B------:R-:W-:Y:S01]  /*a2f0*/  ISETP.GE.AND P5, PT, R7, RZ, PT ;  /* 0x000000ff0700720c */ /* 0x000fe20003fa6270 */
[----:B------:R-:W-:Y:S01]  /*a300*/  IMAD.HI.U32 R7, R140, R47, RZ ;  /* 0x0000002f8c077227 */ /* 0x000fe200078e00ff */
[----:B------:R-:W-:-:S03]  /*a310*/  ISETP.GT.U32.AND P2, PT, R0, R95, PT ;  /* 0x0000005f0000720c */ /* 0x000fc60003f44070 */
[----:B------:R-:W-:Y:S01]  /*a320*/  @!P6 IMAD.MOV R63, RZ, RZ, -R63 ;  /* 0x000000ffff3fe224 */ /* 0x000fe200078e0a3f */
[----:B------:R-:W-:Y:S01]  /*a330*/  ISETP.GT.U32.AND P6, PT, R0, R15, PT ;  /* 0x0000000f0000720c */ /* 0x000fe20003fc4070 */
[----:B------:R-:W-:-:S04]  /*a340*/  IMAD.HI.U32 R8, R140, R79, RZ ;  /* 0x0000004f8c087227 */ /* 0x000fc800078e00ff */
[----:B------:R-:W-:Y:S02]  /*a350*/  IMAD.MOV R7, RZ, RZ, -R7 ;  /* 0x000000ffff077224 */ /* 0x000fe400078e0a07 */
[----:B------:R-:W-:Y:S02]  /*a360*/  @!P0 IMAD.IADD R31, R31, 0x1, -R0 ;  /* 0x000000011f1f8824 */ /* 0x000fe400078e0a00 */
[----:B------:R-:W-:Y:S02]  /*a370*/  IMAD.MOV R8, RZ, RZ, -R8 ;  /* 0x000000ffff087224 */ /* 0x000fe400078e0a08 */
[C---:B------:R-:W-:Y:S01]  /*a380*/  IMAD R47, R0.reuse, R7, R47 ;  /* 0x00000007002f7224 */ /* 0x040fe200078e022f */
[C---:B------:R-:W-:Y:S01]  /*a390*/  ISETP.GT.U32.AND P0, PT, R0.reuse, R31, PT ;  /* 0x0000001f0000720c */ /* 0x040fe20003f04070 */
[C---:B------:R-:W-:Y:S02]  /*a3a0*/  IMAD R79, R0.reuse, R8, R79 ;  /* 0x00000008004f7224 */ /* 0x040fe400078e024f */
[----:B------:R-:W-:Y:S01]  /*a3b0*/  @!P2 IMAD.IADD R95, R95, 0x1, -R0 ;  /* 0x000000015f5fa824 */ /* 0x000fe200078e0a00 */
[----:B------:R-:W-:Y:S01]  /*a3c0*/  ISETP.GT.U32.AND P2, PT, R0, R47, PT ;  /* 0x0000002f0000720c */ /* 0x000fe20003f44070 */
[----:B------:R-:W-:-:S04]  /*a3d0*/  IMAD.HI.U32 R11, R140, R13, RZ ;  /* 0x0000000d8c0b7227 */ /* 0x000fc800078e00ff */
[--C-:B------:R-:W-:Y:S01]  /*a3e0*/  @!P6 IMAD.IADD R15, R15, 0x1, -R0.reuse ;  /* 0x000000010f0fe824 */ /* 0x100fe200078e0a00 */
[----:B------:R-:W-:Y:S01]  /*a3f0*/  ISETP.GT.U32.AND P6, PT, R0, R79, PT ;  /* 0x0000004f0000720c */ /* 0x000fe20003fc4070 */
[----:B------:R-:W-:Y:S02]  /*a400*/  IMAD.MOV R11, RZ, RZ, -R11 ;  /* 0x000000ffff0b7224 */ /* 0x000fe400078e0a0b */
[--C-:B------:R-:W-:Y:S01]  /*a410*/  @!P0 IMAD.IADD R31, R31, 0x1, -R0.reuse ;  /* 0x000000011f1f8824 */ /* 0x100fe200078e0a00 */
[----:B------:R-:W-:Y:S01]  /*a420*/  ISETP.GE.AND P0, PT, R14, RZ, PT ;  /* 0x000000ff0e00720c */ /* 0x000fe20003f06270 */
[----:B------:R-:W-:Y:S01]  /*a430*/  IMAD R144, R0, R11, R13 ;  /* 0x0000000b00907224 */ /* 0x000fe200078e020d */
[C---:B------:R-:W-:Y:S01]  /*a440*/  LOP3.LUT R11, R132.reuse, 0x100, RZ, 0xfc, !PT ;  /* 0x00000100840b7812 */ /* 0x040fe200078efcff */
[----:B------:R-:W-:Y:S01]  /*a450*/  @!P2 IMAD.IADD R47, R47, 0x1, -R0 ;  /* 0x000000012f2fa824 */ /* 0x000fe200078e0a00 */
[----:B------:R-:W-:Y:S01]  /*a460*/  LOP3.LUT R13, R132, 0xfe, RZ, 0xfc, !PT ;  /* 0x000000fe840d7812 */ /* 0x000fe200078efcff */
[----:B------:R-:W-:Y:S01]  /*a470*/  IMAD.HI.U32 R10, R140, R111, RZ ;  /* 0x0000006f8c0a7227 */ /* 0x000fe200078e00ff */
[----:B------:R-:W-:-:S02]  /*a480*/  IABS R23, R11 ;  /* 0x0000000b00177213 */ /* 0x000fc40000000000 */
[C---:B------:R-:W-:Y:S01]  /*a490*/  ISETP.GT.U32.AND P2, PT, R0.reuse, R15, PT ;  /* 0x0000000f0000720c */ /* 0x040fe20003f44070 */
[----:B------:R-:W-:Y:S01]  /*a4a0*/  @!P6 IMAD.IADD R79, R79, 0x1, -R0 ;  /* 0x000000014f4fe824 */ /* 0x000fe200078e0a00 */
[----:B------:R-:W-:Y:S01]  /*a4b0*/  IABS R39, R13 ;  /* 0x0000000d00277213 */ /* 0x000fe20000000000 */
[----:B------:R-:W-:Y:S01]  /*a4c0*/  @!P3 IMAD.MOV R31, RZ, RZ, -R31 ;  /* 0x000000ffff1fb224 */ /* 0x000fe200078e0a1f */
[C---:B------:R-:W-:Y:S01]  /*a4d0*/  ISETP.GT.U32.AND P3, PT, R0.reuse, R47, PT ;  /* 0x0000002f0000720c */ /* 0x040fe20003f64070 */
[----:B------:R-:W-:Y:S01]  /*a4e0*/  IMAD.MOV R10, RZ, RZ, -R10 ;  /* 0x000000ffff0a7224 */ /* 0x000fe200078e0a0a */
[----:B------:R-:W-:Y:S01]  /*a4f0*/  ISETP.GT.U32.AND P6, PT, R0, R79, PT ;  /* 0x0000004f0000720c */ /* 0x000fe20003fc4070 */
[----:B------:R-:W-:Y:S01]  /*a500*/  IMAD.HI.U32 R7, R140, R23, RZ ;  /* 0x000000178c077227 */ /* 0x000fe200078e00ff */
[----:B------:R-:W-:-:S03]  /*a510*/  LOP3.LUT R14, R132, 0xfc, RZ, 0xfc, !PT ;  /* 0x000000fc840e7812 */ /* 0x000fc600078efcff */
[----:B------:R-:W-:Y:S01]  /*a520*/  IMAD R111, R0, R10, R111 ;  /* 0x0000000a006f7224 */ /* 0x000fe200078e026f */
[----:B------:R-:W-:Y:S01]  /*a530*/  IABS R55, R14 ;  /* 0x0000000e00377213 */ /* 0x000fe20000000000 */
[----:B------:R-:W-:-:S04]  /*a540*/  IMAD.HI.U32 R8, R140, R39, RZ ;  /* 0x000000278c087227 */ /* 0x000fc800078e00ff */
[----:B------:R-:W-:Y:S02]  /*a550*/  IMAD.MOV R7, RZ, RZ, -R7 ;  /* 0x000000ffff077224 */ /* 0x000fe400078e0a07 */
[----:B------:R-:W-:Y:S02]  /*a560*/  IMAD.MOV R10, RZ, RZ, -R8 ;  /* 0x000000ffff0a7224 */ /* 0x000fe400078e0a08 */
[----:B------:R-:W-:Y:S01]  /*a570*/  @!P1 IMAD.MOV R95, RZ, RZ, -R95 ;  /* 0x000000ffff5f9224 */ /* 0x000fe200078e0a5f */
[C---:B------:R-:W-:Y:S01]  /*a580*/  ISETP.GT.U32.AND P1, PT, R0.reuse, R111, PT ;  /* 0x0000006f0000720c */ /* 0x040fe20003f24070 */
[--C-:B------:R-:W-:Y:S01]  /*a590*/  @!P2 IMAD.IADD R15, R15, 0x1, -R0.reuse ;  /* 0x000000010f0fa824 */ /* 0x100fe200078e0a00 */
[C---:B------:R-:W-:Y:S01]  /*a5a0*/  ISETP.GT.U32.AND P2, PT, R0.reuse, R144, PT ;  /* 0x000000900000720c */ /* 0x040fe20003f44070 */
[C---:B------:R-:W-:Y:S02]  /*a5b0*/  IMAD R23, R0.reuse, R7, R23 ;  /* 0x0000000700177224 */ /* 0x040fe400078e0217 */
[----:B------:R-:W-:Y:S01]  /*a5c0*/  IMAD R39, R0, R10, R39 ;  /* 0x0000000a00277224 */ /* 0x000fe200078e0227 */
[----:B------:R-:W-:Y:S01]  /*a5d0*/  LOP3.LUT R10, R132, 0xf8, RZ, 0xfc, !PT ;  /* 0x000000f8840a7812 */ /* 0x000fe200078efcff */
[--C-:B------:R-:W-:Y:S01]  /*a5e0*/  @!P3 IMAD.IADD R47, R47, 0x1, -R0.reuse ;  /* 0x000000012f2fb824 */ /* 0x100fe200078e0a00 */
[C---:B------:R-:W-:Y:S01]  /*a5f0*/  ISETP.GT.U32.AND P3, PT, R0.reuse, R23, PT ;  /* 0x000000170000720c */ /* 0x040fe20003f64070 */
[--C-:B------:R-:W-:Y:S01]  /*a600*/  @!P6 IMAD.IADD R79, R79, 0x1, -R0.reuse ;  /* 0x000000014f4fe824 */ /* 0x100fe200078e0a00 */
[----:B------:R-:W-:Y:S01]  /*a610*/  ISETP.GT.U32.AND P6, PT, R0, R39, PT ;  /* 0x000000270000720c */ /* 0x000fe20003fc4070 */
[----:B------:R-:W-:Y:S01]  /*a620*/  @!P4 IMAD.MOV R15, RZ, RZ, -R15 ;  /* 0x000000ffff0fc224 */ /* 0x000fe200078e0a0f */
[----:B------:R-:W-:Y:S01]  /*a630*/  IABS R87, R10 ;  /* 0x0000000a00577213 */ /* 0x000fe20000000000 */
[--C-:B------:R-:W-:Y:S01]  /*a640*/  @!P1 IMAD.IADD R111, R111, 0x1, -R0.reuse ;  /* 0x000000016f6f9824 */ /* 0x100fe200078e0a00 */
[----:B------:R-:W-:Y:S01]  /*a650*/  ISETP.GE.AND P1, PT, R16, RZ, PT ;  /* 0x000000ff1000720c */ /* 0x000fe20003f26270 */
[----:B------:R-:W-:Y:S01]  /*a660*/  @!P2 IMAD.IADD R144, R144, 0x1, -R0 ;  /* 0x000000019090a824 */ /* 0x000fe200078e0a00 */
[----:B------:R-:W-:Y:S01]  /*a670*/  LOP3.LUT R16, R132, 0xf6, RZ, 0xfc, !PT ;  /* 0x000000f684107812 */ /* 0x000fe200078efcff */
[----:B------:R-:W-:Y:S01]  /*a680*/  IMAD.HI.U32 R8, R140, R71, RZ ;  /* 0x000000478c087227 */ /* 0x000fe200078e00ff */
[----:B------:R-:W-:-:S02]  /*a690*/  ISETP.GE.AND P2, PT, R17, RZ, PT ;  /* 0x000000ff1100720c */ /* 0x000fc40003f46270 */
[C---:B------:R-:W-:Y:S01]  /*a6a0*/  ISETP.GT.U32.AND P4, PT, R0.reuse, R144, PT ;  /* 0x000000900000720c */ /* 0x040fe20003f84070 */
[--C-:B------:R-:W-:Y:S01]  /*a6b0*/  @!P3 IMAD.IADD R23, R23, 0x1, -R0.reuse ;  /* 0x000000011717b824 */ /* 0x100fe200078e0a00 */
[C---:B------:R-:W-:Y:S01]  /*a6c0*/  ISETP.GT.U32.AND P3, PT, R0.reuse, R111, PT ;  /* 0x0000006f0000720c */ /* 0x040fe20003f64070 */
[----:B------:R-:W-:Y:S01]  /*a6d0*/  @!P6 IMAD.IADD R39, R39, 0x1, -R0 ;  /* 0x000000012727e824 */ /* 0x000fe200078e0a00 */
[----:B------:R-:W-:Y:S01]  /*a6e0*/  IABS R103, R16 ;  /* 0x0000001000677213 */ /* 0x000fe20000000000 */
[----:B------:R-:W-:Y:S01]  /*a6f0*/  IMAD.MOV R8, RZ, RZ, -R8 ;  /* 0x000000ffff087224 */ /* 0x000fe200078e0a08 */
[----:B------:R-:W-:Y:S01]  /*a700*/  ISETP.GT.U32.AND P6, PT, R0, R23, PT ;  /* 0x000000170000720c */ /* 0x000fe20003fc4070 */
[----:B------:R-:W-:Y:S01]  /*a710*/  IMAD.HI.U32 R7, R140, R55, RZ ;  /* 0x000000378c077227 */ /* 0x000fe200078e00ff */
[----:B------:R-:W-:-:S03]  /*a720*/  LOP3.LUT R17, R132, 0xe2, RZ, 0xfc, !PT ;  /* 0x000000e284117812 */ /* 0x000fc600078efcff */
[C---:B------:R-:W-:Y:S01]  /*a730*/  IMAD R71, R0.reuse, R8, R71 ;  /* 0x0000000800477224 */ /* 0x040fe200078e0247 */
[----:B------:R-:W-:Y:S01]  /*a740*/  IABS R67, R17 ;  /* 0x0000001100437213 */ /* 0x000fe20000000000 */
[----:B------:R-:W-:Y:S02]  /*a750*/  IMAD.MOV R7, RZ, RZ, -R7 ;  /* 0x000000ffff077224 */ /* 0x000fe400078e0a07 */
[----:B------:R-:W-:Y:S01]  /*a760*/  @!P5 IMAD.MOV R47, RZ, RZ, -R47 ;  /* 0x000000ffff2fd224 */ /* 0x000fe200078e0a2f */
[----:B------:R-:W-:Y:S01]  /*a770*/  ISETP.GT.U32.AND P5, PT, R0, R39, PT ;  /* 0x000000270000720c */ /* 0x000fe20003fa4070 */
[--C-:B------:R-:W-:Y:S01]  /*a780*/  @!P3 IMAD.IADD R111, R111, 0x1, -R0.reuse ;  /* 0x000000016f6fb824 */ /* 0x100fe200078e0a00 */
[----:B------:R-:W-:Y:S01]  /*a790*/  ISETP.GE.AND P3, PT, R11, RZ, PT ;  /* 0x000000ff0b00720c */ /* 0x000fe20003f66270 */
[----:B------:R-:W-:Y:S01]  /*a7a0*/  @!P4 IMAD.IADD R144, R144, 0x1, -R0 ;  /* 0x000000019090c824 */ /* 0x000fe200078e0a00 */
[C---:B------:R-:W-:Y:S01]  /*a7b0*/  ISETP.GT.U32.AND P4, PT, R0.reuse, R71, PT ;  /* 0x000000470000720c */ /* 0x040fe20003f84070 */
[----:B------:R-:W-:-:S02]  /*a7c0*/  IMAD R55, R0, R7, R55 ;  /* 0x0000000700377224 */ /* 0x000fc400078e0237 */
[----:B------:R-:W-:-:S04]  /*a7d0*/  IMAD.HI.U32 R7, R140, R87, RZ ;  /* 0x000000578c077227 */ /* 0x000fc800078e00ff */
[----:B------:R-:W-:Y:S01]  /*a7e0*/  @!P6 IMAD.IADD R23, R23, 0x1, -R0 ;  /* 0x000000011717e824 */ /* 0x000fe200078e0a00 */
[----:B------:R-:W-:Y:S01]  /*a7f0*/  ISETP.GE.AND P6, PT, R13, RZ, PT ;  /* 0x000000ff0d00720c */ /* 0x000fe20003fc6270 */
[----:B------:R-:W-:Y:S01]  /*a800*/  IMAD.HI.U32 R8, R140, R103, RZ ;  /* 0x000000678c087227 */ /* 0x000fe200078e00ff */
[----:B------:R-:W-:-:S03]  /*a810*/  LOP3.LUT R13, R132, 0xea, RZ, 0xfc, !PT ;  /* 0x000000ea840d7812 */ /* 0x000fc600078efcff */
[----:B------:R-:W-:Y:S01]  /*a820*/  IMAD.MOV R7, RZ, RZ, -R7 ;  /* 0x000000ffff077224 */ /* 0x000fe200078e0a07 */
[----:B------:R-:W-:Y:S01]  /*a830*/  IABS R35, R13 ;  /* 0x0000000d00237213 */ /* 0x000fe20000000000 */
[----:B------:R-:W-:Y:S01]  /*a840*/  @!P0 IMAD.MOV R79, RZ, RZ, -R79 ;  /* 0x000000ffff4f8224 */ /* 0x000fe200078e0a4f */
[C---:B------:R-:W-:Y:S01]  /*a850*/  ISETP.GT.U32.AND P0, PT, R0.reuse, R55, PT ;  /* 0x000000370000720c */ /* 0x040fe20003f04070 */
[----:B------:R-:W-:Y:S02]  /*a860*/  IMAD.MOV R8, RZ, RZ, -R8 ;  /* 0x000000ffff087224 */ /* 0x000fe400078e0a08 */
[----:B------:R-:W-:Y:S01]  /*a870*/  IMAD R87, R0, R7, R87 ;  /* 0x0000000700577224 */ /* 0x000fe200078e0257 */
[----:B------:R-:W-:Y:S01]  /*a880*/  LOP3.LUT R7, R132, 0xf4, RZ, 0xfc, !PT ;  /* 0x000000f484077812 */ /* 0x000fe200078efcff */
[--C-:B------:R-:W-:Y:S01]  /*a890*/  @!P5 IMAD.IADD R39, R39, 0x1, -R0.reuse ;  /* 0x000000012727d824 */ /* 0x100fe200078e0a00 */
[----:B------:R-:W-:Y:S01]  /*a8a0*/  ISETP.GE.AND P5, PT, R14, RZ, PT ;  /* 0x000000ff0e00720c */ /* 0x000fe20003fa6270 */
[--C-:B------:R-:W-:Y:S01]  /*a8b0*/  @!P4 IMAD.IADD R71, R71, 0x1, -R0.reuse ;  /* 0x000000014747c824 */ /* 0x100fe200078e0a00 */
[----:B------:R-:W-:Y:S01]  /*a8c0*/  IABS R119, R7 ;  /* 0x0000000700777213 */ /* 0x000fe20000000000 */
[----:B------:R-:W-:Y:S01]  /*a8d0*/  IMAD R103, R0, R8, R103 ;  /* 0x0000000800677224 */ /* 0x000fe200078e0267 */
[----:B------:R-:W-:Y:S01]  /*a8e0*/  LOP3.LUT R8, R132, 0xf2, RZ, 0xfc, !PT ;  /* 0x000000f284087812 */ /* 0x000fe200078efcff */
[----:B------:R-:W-:Y:S01]  /*a8f0*/  @!P3 IMAD.MOV R23, RZ, RZ, -R23 ;  /* 0x000000ffff17b224 */ /* 0x000fe200078e0a17 */
[C---:B------:R-:W-:Y:S01]  /*a900*/  ISETP.GT.U32.AND P3, PT, R0.reuse, R87, PT ;  /* 0x000000570000720c */ /* 0x040fe20003f64070 */
[----:B------:R-:W-:Y:S01]  /*a910*/  @!P6 IMAD.MOV R39, RZ, RZ, -R39 ;  /* 0x000000ffff27e224 */ /* 0x000fe200078e0a27 */
[C---:B------:R-:W-:Y:S01]  /*a920*/  ISETP.GT.U32.AND P4, PT, R0.reuse, R71, PT ;  /* 0x000000470000720c */ /* 0x040fe20003f84070 */
[----:B------:R-:W-:Y:S01]  /*a930*/  @!P0 IMAD.IADD R55, R55, 0x1, -R0 ;  /* 0x0000000137378824 */ /* 0x000fe200078e0a00 */
[C---:B------:R-:W-:Y:S01]  /*a940*/  ISETP.GT.U32.AND P6, PT, R0.reuse, R103, PT ;  /* 0x000000670000720c */ /* 0x040fe20003fc4070 */
[----:B------:R-:W-:Y:S01]  /*a950*/  @!P1 IMAD.MOV R111, RZ, RZ, -R111 ;  /* 0x000000ffff6f9224 */ /* 0x000fe200078e0a6f */
[----:B------:R-:W-:Y:S01]  /*a960*/  IABS R131, R8 ;  /* 0x0000000800837213 */ /* 0x000fe20000000000 */
[----:B------:R-:W-:Y:S01]  /*a970*/  @!P2 IMAD.MOV R144, RZ, RZ, -R144 ;  /* 0x000000ffff90a224 */ /* 0x000fe200078e0a90 */
[----:B------:R-:W-:Y:S01]  /*a980*/  ISETP.GT.U32.AND P1, PT, R0, R55, PT ;  /* 0x000000370000720c */ /* 0x000fe20003f24070 */
[----:B------:R-:W-:Y:S01]  /*a990*/  IMAD.HI.U32 R128, R140, R122, RZ ;  /* 0x0000007a8c807227 */ /* 0x000fe200078e00ff */
[----:B------:R-:W-:-:S02]  /*a9a0*/  ISETP.GE.AND P2, PT, R10, RZ, PT ;  /* 0x000000ff0a00720c */ /* 0x000fc40003f46270 */
[----:B------:R-:W-:Y:S01]  /*a9b0*/  ISETP.GE.AND P0, PT, R18, RZ, PT ;  /* 0x000000ff1200720c */ /* 0x000fe20003f06270 */
[--C-:B------:R-:W-:Y:S01]  /*a9c0*/  @!P3 IMAD.IADD R87, R87, 0x1, -R0.reuse ;  /* 0x000000015757b824 */ /* 0x100fe200078e0a00 */
[----:B------:R-:W-:Y:S01]  /*a9d0*/  ISETP.GE.AND P3, PT, R8, RZ, PT ;  /* 0x000000ff0800720c */ /* 0x000fe20003f66270 */
[--C-:B------:R-:W-:Y:S01]  /*a9e0*/  @!P4 IMAD.IADD R71, R71, 0x1, -R0.reuse ;  /* 0x000000014747c824 */ /* 0x100fe200078e0a00 */
[----:B------:R-:W-:Y:S01]  /*a9f0*/  ISETP.GE.AND P4, PT, R7, RZ, PT ;  /* 0x000000ff0700720c */ /* 0x000fe20003f86270 */
[--C-:B------:R-:W-:Y:S01]  /*aa00*/  @!P6 IMAD.IADD R103, R103, 0x1, -R0.reuse ;  /* 0x000000016767e824 */ /* 0x100fe200078e0a00 */
[----:B------:R-:W-:Y:S01]  /*aa10*/  ISETP.GT.U32.AND P6, PT, R0, R87, PT ;  /* 0x000000570000720c */ /* 0x000fe20003fc4070 */
[----:B------:R-:W-:Y:S01]  /*aa20*/  IMAD.HI.U32 R7, R140, R119, RZ ;  /* 0x000000778c077227 */ /* 0x000fe200078e00ff */
[C---:B------:R-:W-:Y:S02]  /*aa30*/  LOP3.LUT R10, R132.reuse, 0xf0, RZ, 0xfc, !PT ;  /* 0x000000f0840a7812 */ /* 0x040fe400078efcff */
[----:B------:R-:W-:Y:S01]  /*aa40*/  LOP3.LUT R14, R132, 0xe6, RZ, 0xfc, !PT ;  /* 0x000000e6840e7812 */ /* 0x000fe200078efcff */
[----:B------:R-:W-:Y:S01]  /*aa50*/  IMAD.MOV R7, RZ, RZ, -R7 ;  /* 0x000000ffff077224 */ /* 0x000fe200078e0a07 */
[----:B------:R-:W-:Y:S01]  /*aa60*/  IABS R11, R10 ;  /* 0x0000000a000b7213 */ /* 0x000fe20000000000 */
[----:B------:R-:W-:Y:S01]  /*aa70*/  @!P1 IMAD.IADD R55, R55, 0x1, -R0 ;  /* 0x0000000137379824 */ /* 0x000fe200078e0a00 */
[----:B------:R-:W-:Y:S01]  /*aa80*/  ISETP.GE.AND P1, PT, R16, RZ, PT ;  /* 0x000000ff1000720c */ /* 0x000fe20003f26270 */
[----:B------:R-:W-:Y:S01]  /*aa90*/  IMAD R119, R0, R7, R119 ;  /* 0x0000000700777224 */ /* 0x000fe200078e0277 */
[----:B------:R-:W-:Y:S01]  /*aaa0*/  LOP3.LUT R7, R132, 0xee, RZ, 0xfc, !PT ;  /* 0x000000ee84077812 */ /* 0x000fe200078efcff */
[----:B------:R-:W-:Y:S01]  /*aab0*/  IMAD.HI.U32 R8, R140, R131, RZ ;  /* 0x000000838c087227 */ /* 0x000fe200078e00ff */
[----:B------:R-:W-:-:S02]  /*aac0*/  IABS R51, R14 ;  /* 0x0000000e00337213 */ /* 0x000fc40000000000 */
[----:B------:R-:W-:Y:S01]  /*aad0*/  IABS R19, R7 ;  /* 0x0000000700137213 */ /* 0x000fe20000000000 */
[----:B------:R-:W-:Y:S01]  /*aae0*/  @!P5 IMAD.MOV R55, RZ, RZ, -R55 ;  /* 0x000000ffff37d224 */ /* 0x000fe200078e0a37 */
[C---:B------:R-:W-:Y:S01]  /*aaf0*/  ISETP.GT.U32.AND P5, PT, R0.reuse, R103, PT ;  /* 0x000000670000720c */ /* 0x040fe20003fa4070 */
[----:B------:R-:W-:Y:S01]  /*ab00*/  @!P6 IMAD.IADD R87, R87, 0x1, -R0 ;  /* 0x000000015757e824 */ /* 0x000fe200078e0a00 */
[----:B------:R-:W-:Y:S01]  /*ab10*/  ISETP.GT.U32.AND P6, PT, R0, R119, PT ;  /* 0x000000770000720c */ /* 0x000fe20003fc4070 */
[----:B------:R-:W-:Y:S01]  /*ab20*/  IMAD.MOV R8, RZ, RZ, -R8 ;  /* 0x000000ffff087224 */ /* 0x000fe200078e0a08 */
[C---:B------:R-:W-:Y:S01]  /*ab30*/  LOP3.LUT R16, R132.reuse, 0xe4, RZ, 0xfc, !PT ;  /* 0x000000e484107812 */ /* 0x040fe200078efcff */
[----:B------:R-:W-:Y:S01]  /*ab40*/  @!P2 IMAD.MOV R87, RZ, RZ, -R87 ;  /* 0x000000ffff57a224 */ /* 0x000fe200078e0a57 */
[----:B------:R-:W-:Y:S01]  /*ab50*/  LOP3.LUT R18, R132, 0xbe, RZ, 0xfc, !PT ;  /* 0x000000be84127812 */ /* 0x000fe200078efcff */
[----:B------:R-:W-:Y:S01]  /*ab60*/  IMAD R131, R0, R8, R131 ;  /* 0x0000000800837224 */ /* 0x000fe200078e0283 */
[----:B------:R-:W-:Y:S01]  /*ab70*/  LOP3.LUT R8, R132, 0xec, RZ, 0xfc, !PT ;  /* 0x000000ec84087812 */ /* 0x000fe200078efcff */
[----:B------:R-:W-:Y:S01]  /*ab80*/  @!P0 IMAD.MOV R71, RZ, RZ, -R71 ;  /* 0x000000ffff478224 */ /* 0x000fe200078e0a47 */
[----:B------:R-:W-:Y:S01]  /*ab90*/  ISETP.GE.AND P0, PT, R10, RZ, PT ;  /* 0x000000ff0a00720c */ /* 0x000fe20003f06270 */
[----:B------:R-:W-:Y:S01]  /*aba0*/  IMAD.MOV R124, RZ, RZ, -R124 ;  /* 0x000000ffff7c7224 */ /* 0x000fe200078e0a7c */
[----:B------:R-:W-:Y:S01]  /*abb0*/  ISETP.GT.U32.AND P2, PT, R0, R131, PT ;  /* 0x000000830000720c */ /* 0x000fe20003f44070 */
[--C-:B------:R-:W-:Y:S01]  /*abc0*/  @!P5 IMAD.IADD R103, R103, 0x1, -R0.reuse ;  /* 0x000000016767d824 */ /* 0x100fe200078e0a00 */
[----:B------:R-:W-:Y:S01]  /*abd0*/  ISETP.GE.AND P5, PT, R7, RZ, PT ;  /* 0x000000ff0700720c */ /* 0x000fe20003fa6270 */
[----:B------:R-:W-:Y:S01]  /*abe0*/  @!P6 IMAD.IADD R119, R119, 0x1, -R0 ;  /* 0x000000017777e824 */ /* 0x000fe200078e0a00 */
[----:B------:R-:W-:Y:S01]  /*abf0*/  IABS R27, R8 ;  /* 0x00000008001b7213 */ /* 0x000fe20000000000 */
[----:B------:R-:W-:Y:S01]  /*ac00*/  IMAD.HI.U32 R7, R140, R11, RZ ;  /* 0x0000000b8c077227 */ /* 0x000fe200078e00ff */
[----:B------:R-:W-:-:S02]  /*ac10*/  IABS R59, R16 ;  /* 0x00000010003b7213 */ /* 0x000fc40000000000 */
[----:B------:R-:W-:Y:S01]  /*ac20*/  ISETP.GT.U32.AND P6, PT, R0, R119, PT ;  /* 0x000000770000720c */ /* 0x000fe20003fc4070 */
[----:B------:R-:W-:Y:S01]  /*ac30*/  IMAD.MOV R10, RZ, RZ, -R7 ;  /* 0x000000ffff0a7224 */ /* 0x000fe200078e0a07 */
[----:B------:R-:W-:Y:S01]  /*ac40*/  IABS R41, R18 ;  /* 0x0000001200297213 */ /* 0x000fe20000000000 */
[----:B------:R-:W-:-:S04]  /*ac50*/  IMAD.HI.U32 R7, R140, R19, RZ ;  /* 0x000000138c077227 */ /* 0x000fc800078e00ff */
[----:B------:R-:W-:Y:S02]  /*ac60*/  @!P2 IMAD.IADD R131, R131, 0x1, -R0 ;  /* 0x000000018383a824 */ /* 0x000fe400078e0a00 */
[----:B------:R-:W-:Y:S02]  /*ac70*/  IMAD.MOV R7, RZ, RZ, -R7 ;  /* 0x000000ffff077224 */ /* 0x000fe400078e0a07 */
[----:B------:R-:W-:Y:S01]  /*ac80*/  @!P1 IMAD.MOV R103, RZ, RZ, -R103 ;  /* 0x000000ffff679224 */ /* 0x000fe200078e0a67 */
[----:B------:R-:W-:Y:S01]  /*ac90*/  ISETP.GE.AND P1, PT, R8, RZ, PT ;  /* 0x000000ff0800720c */ /* 0x000fe20003f26270 */
[C---:B------:R-:W-:Y:S01]  /*aca0*/  IMAD R8, R0.reuse, R10, R11 ;  /* 0x0000000a00087224 */ /* 0x040fe200078e020b */
[C---:B------:R-:W-:Y:S01]  /*acb0*/  ISETP.GT.U32.AND P2, PT, R0.reuse, R131, PT ;  /* 0x000000830000720c */ /* 0x040fe20003f44070 */
[----:B------:R-:W-:Y:S01]  /*acc0*/  IMAD R19, R0, R7, R19 ;  /* 0x0000000700137224 */ /* 0x000fe200078e0213 */
[----:B------:R-:W-:Y:S01]  /*acd0*/  LOP3.LUT R11, R132, 0xe8, RZ, 0xfc, !PT ;  /* 0x000000e8840b7812 */ /* 0x000fe200078efcff */
[----:B------:R-:W-:-:S03]  /*ace0*/  IMAD.HI.U32 R7, R140, R27, RZ ;  /* 0x0000001b8c077227 */ /* 0x000fc600078e00ff */
[----:B------:R-:W-:Y:S01]  /*acf0*/  IABS R43, R11 ;  /* 0x0000000b002b7213 */ /* 0x000fe20000000000 */
[----:B------:R-:W-:Y:S01]  /*ad00*/  @!P6 IMAD.IADD R119, R119, 0x1, -R0 ;  /* 0x000000017777e824 */ /* 0x000fe200078e0a00 */
[----:B------:R-:W-:Y:S01]  /*ad10*/  ISETP.GT.U32.AND P6, PT, R0, R8, PT ;  /* 0x000000080000720c */ /* 0x000fe20003fc4070 */
[----:B------:R-:W-:-:S04]  /*ad20*/  IMAD.HI.U32 R10, R140, R35, RZ ;  /* 0x000000238c0a7227 */ /* 0x000fc800078e00ff */
[----:B------:R-:W-:Y:S02]  /*ad30*/  IMAD.MOV R7, RZ, RZ, -R7 ;  /* 0x000000ffff077224 */ /* 0x000fe400078e0a07 */
[----:B------:R-:W-:Y:S02]  /*ad40*/  IMAD.MOV R10, RZ, RZ, -R10 ;  /* 0x000000ffff0a7224 */ /* 0x000fe400078e0a0a */
[C---:B------:R-:W-:Y:S02]  /*ad50*/  IMAD R27, R0.reuse, R7, R27 ;  /* 0x00000007001b7224 */ /* 0x040fe400078e021b */
[C---:B------:R-:W-:Y:S02]  /*ad60*/  IMAD R35, R0.reuse, R10, R35 ;  /* 0x0000000a00237224 */ /* 0x040fe400078e0223 */
[--C-:B------:R-:W-:Y:S01]  /*ad70*/  @!P2 IMAD.IADD R131, R131, 0x1, -R0.reuse ;  /* 0x000000018383a824 */ /* 0x100fe200078e0a00 */
[----:B------:R-:W-:Y:S01]  /*ad80*/  ISETP.GT.U32.AND P2, PT, R0, R27, PT ;  /* 0x0000001b0000720c */ /* 0x000fe20003f44070 */
[----:B------:R-:W-:Y:S01]  /*ad90*/  @!P6 IMAD.IADD R8, R8, 0x1, -R0 ;  /* 0x000000010808e824 */ /* 0x000fe200078e0a00 */
[C---:B------:R-:W-:Y:S01]  /*ada0*/  ISETP.GT.U32.AND P6, PT, R0.reuse, R35, PT ;  /* 0x000000230000720c */ /* 0x040fe20003fc4070 */
[----:B------:R-:W-:Y:S01]  /*adb0*/  @!P4 IMAD.MOV R119, RZ, RZ, -R119 ;  /* 0x000000ffff77c224 */ /* 0x000fe200078e0a77 */
[----:B------:R-:W-:Y:S01]  /*adc0*/  ISETP.GT.U32.AND P4, PT, R0, R19, PT ;  /* 0x000000130000720c */ /* 0x000fe20003f84070 */
[----:B------:R-:W-:-:S04]  /*add0*/  IMAD.HI.U32 R7, R140, R43, RZ ;  /* 0x0000002b8c077227 */ /* 0x000fc800078e00ff */
[----:B------:R-:W-:Y:S02]  /*ade0*/  IMAD.MOV R7, RZ, RZ, -R7 ;  /* 0x000000ffff077224 */ /* 0x000fe400078e0a07 */
[----:B------:R-:W-:Y:S02]  /*adf0*/  @!P3 IMAD.MOV R131, RZ, RZ, -R131 ;  /* 0x000000ffff83b224 */ /* 0x000fe400078e0a83 */
[--C-:B------:R-:W-:Y:S02]  /*ae00*/  @!P2 IMAD.IADD R27, R27, 0x1, -R0.reuse ;  /* 0x000000011b1ba824 */ /* 0x100fe400078e0a00 */
[----:B------:R-:W-:Y:S02]  /*ae10*/  @!P6 IMAD.IADD R35, R35, 0x1, -R0 ;  /* 0x000000012323e824 */ /* 0x000fe400078e0a00 */
[C---:B------:R-:W-:Y:S01]  /*ae20*/  IMAD R43, R0.reuse, R7, R43 ;  /* 0x00000007002b7224 */ /* 0x040fe200078e022b */
[----:B------:R-:W-:Y:S01]  /*ae30*/  ISETP.GT.U32.AND P6, PT, R0, R27, PT ;  /* 0x0000001b0000720c */ /* 0x000fe20003fc4070 */
[----:B------:R-:W-:Y:S01]  /*ae40*/  IMAD.HI.U32 R7, R140, R51, RZ ;  /* 0x000000338c077227 */ /* 0x000fe200078e00ff */
[----:B------:R-:W-:-:S03]  /*ae50*/  ISETP.GT.U32.AND P3, PT, R0, R35, PT ;  /* 0x000000230000720c */ /* 0x000fc60003f64070 */
[----:B------:R-:W-:Y:S01]  /*ae60*/  @!P4 IMAD.IADD R19, R19, 0x1, -R0 ;  /* 0x000000011313c824 */ /* 0x000fe200078e0a00 */
[----:B------:R-:W-:Y:S01]  /*ae70*/  ISETP.GT.U32.AND P4, PT, R0, R8, PT ;  /* 0x000000080000720c */ /* 0x000fe20003f84070 */
[----:B------:R-:W-:Y:S02]  /*ae80*/  IMAD.MOV R7, RZ, RZ, -R7 ;  /* 0x000000ffff077224 */ /* 0x000fe400078e0a07 */
[----:B------:R-:W-:Y:S01]  /*ae90*/  IMAD.HI.U32 R10, R140, R67, RZ ;  /* 0x000000438c0a7227 */ /* 0x000fe200078e00ff */
[----:B------:R-:W-:-:S03]  /*aea0*/  ISETP.GT.U32.AND P2, PT, R0, R19, PT ;  /* 0x000000130000720c */ /* 0x000fc60003f44070 */
[----:B------:R-:W-:Y:S02]  /*aeb0*/  IMAD R51, R0, R7, R51 ;  /* 0x0000000700337224 */ /* 0x000fe400078e0233 */
[----:B------:R-:W-:Y:S02]  /*aec0*/  @!P6 IMAD.IADD R27, R27, 0x1, -R0 ;  /* 0x000000011b1be824 */ /* 0x000fe400078e0a00 */
[----:B------:R-:W-:Y:S01]  /*aed0*/  IMAD.HI.U32 R7, R140, R59, RZ ;  /* 0x0000003b8c077227 */ /* 0x000fe200078e00ff */
[----:B------:R-:W-:-:S03]  /*aee0*/  ISETP.GT.U32.AND P6, PT, R0, R51, PT ;  /* 0x000000330000720c */ /* 0x000fc60003fc4070 */
[----:B------:R-:W-:Y:S02]  /*aef0*/  IMAD.MOV R7, RZ, RZ, -R7 ;  /* 0x000000ffff077224 */ /* 0x000fe400078e0a07 */
[--C-:B------:R-:W-:Y:S01]  /*af00*/  @!P2 IMAD.IADD R19, R19, 0x1, -R0.reuse ;  /* 0x000000011313a824 */ /* 0x100fe200078e0a00 */
[----:B------:R-:W-:Y:S01]  /*af10*/  ISETP.GE.AND P2, PT, R13, RZ, PT ;  /* 0x000000ff0d00720c */ /* 0x000fe20003f46270 */
[----:B------:R-:W-:Y:S01]  /*af20*/  @!P4 IMAD.IADD R8, R8, 0x1, -R0 ;  /* 0x000000010808c824 */ /* 0x000fe200078e0a00 */
[----:B------:R-:W-:Y:S01]  /*af30*/  LOP3.LUT R13, R132, 0xe0, RZ, 0xfc, !PT ;  /* 0x000000e0840d7812 */ /* 0x000fe200078efcff */
[C---:B------:R-:W-:Y:S01]  /*af40*/  IMAD R59, R0.reuse, R7, R59 ;  /* 0x00000007003b7224 */ /* 0x040fe200078e023b */
[----:B------:R-:W-:Y:S01]  /*af50*/  ISETP.GT.U32.AND P4, PT, R0, R43, PT ;  /* 0x0000002b0000720c */ /* 0x000fe20003f84070 */
[----:B------:R-:W-:Y:S01]  /*af60*/  IMAD.MOV R10, RZ, RZ, -R10 ;  /* 0x000000ffff0a7224 */ /* 0x000fe200078e0a0a */
[----:B------:R-:W-:Y:S01]  /*af70*/  IABS R75, R13 ;  /* 0x0000000d004b7213 */ /* 0x000fe20000000000 */
[----:B------:R-:W-:-:S02]  /*af80*/  @!P6 IMAD.IADD R51, R51, 0x1, -R0 ;  /* 0x000000013333e824 */ /* 0x000fc400078e0a00 */
[----:B------:R-:W-:Y:S02]  /*af90*/  @!P0 IMAD.MOV R8, RZ, RZ, -R8 ;  /* 0x000000ffff088224 */ /* 0x000fe400078e0a08 */
[----:B------:R-:W-:Y:S01]  /*afa0*/  IMAD.HI.U32 R7, R140, R75, RZ ;  /* 0x0000004b8c077227 */ /* 0x000fe200078e00ff */
[----:B------:R-:W-:-:S03]  /*afb0*/  ISETP.GT.U32.AND P6, PT, R0, R51, PT ;  /* 0x000000330000720c */ /* 0x000fc60003fc4070 */
[----:B------:R-:W-:Y:S02]  /*afc0*/  IMAD.MOV R7, RZ, RZ, -R7 ;  /* 0x000000ffff077224 */ /* 0x000fe400078e0a07 */
[--C-:B------:R-:W-:Y:S01]  /*afd0*/  @!P4 IMAD.IADD R43, R43, 0x1, -R0.reuse ;  /* 0x000000012b2bc824 */ /* 0x100fe200078e0a00 */
[----:B------:R-:W-:Y:S01]  /*afe0*/  ISETP.GE.AND P4, PT, R14, RZ, PT ;  /* 0x000000ff0e00720c */ /* 0x000fe20003f86270 */
[----:B------:R-:W-:Y:S01]  /*aff0*/  IMAD R75, R0, R7, R75 ;  /* 0x00000007004b7224 */ /* 0x000fe200078e024b */
[----:B------:R-:W-:Y:S01]  /*b000*/  LOP3.LUT R14, R132, 0xdc, RZ, 0xfc, !PT ;  /* 0x000000dc840e7812 */ /* 0x000fe200078efcff */
[----:B------:R-:W-:Y:S01]  /*b010*/  @!P5 IMAD.MOV R19, RZ, RZ, -R19 ;  /* 0x000000ffff13d224 */ /* 0x000fe200078e0a13 */
[C---:B------:R-:W-:Y:S01]  /*b020*/  ISETP.GT.U32.AND P0, PT, R0.reuse, R43, PT ;  /* 0x0000002b0000720c */ /* 0x040fe20003f04070 */
[--C-:B------:R-:W-:Y:S01]  /*b030*/  @!P3 IMAD.IADD R35, R35, 0x1, -R0.reuse ;  /* 0x000000012323b824 */ /* 0x100fe200078e0a00 */
[C---:B------:R-:W-:Y:S01]  /*b040*/  ISETP.GT.U32.AND P5, PT, R0.reuse, R59, PT ;  /* 0x0000003b0000720c */ /* 0x040fe20003fa4070 */
[--C-:B------:R-:W-:Y:S01]  /*b050*/  @!P6 IMAD.IADD R51, R51, 0x1, -R0.reuse ;  /* 0x000000013333e824 */ /* 0x100fe200078e0a00 */
[C---:B------:R-:W-:Y:S01]  /*b060*/  ISETP.GT.U32.AND P6, PT, R0.reuse, R75, PT ;  /* 0x0000004b0000720c */ /* 0x040fe20003fc4070 */
[----:B------:R-:W-:Y:S01]  /*b070*/  IMAD R67, R0, R10, R67 ;  /* 0x0000000a00437224 */ /* 0x000fe200078e0243 */
[----:B------:R-:W-:Y:S01]  /*b080*/  ISETP.GE.AND P3, PT, R11, RZ, PT ;  /* 0x000000ff0b00720c */ /* 0x000fe20003f66270 */
[----:B------:R-:W-:Y:S01]  /*b090*/  @!P2 IMAD.MOV R35, RZ, RZ, -R35 ;  /* 0x000000ffff23a224 */ /* 0x000fe200078e0a23 */
[----:B------:R-:W-:Y:S01]  /*b0a0*/  LOP3.LUT R11, R132, 0xde, RZ, 0xfc, !PT ;  /* 0x000000de840b7812 */ /* 0x000fe200078efcff */
[----:B------:R-:W-:Y:S01]  /*b0b0*/  @!P1 IMAD.MOV R27, RZ, RZ, -R27 ;  /* 0x000000ffff1b9224 */ /* 0x000fe200078e0a1b */
[----:B------:R-:W-:Y:S01]  /*b0c0*/  ISETP.GT.U32.AND P2, PT, R0, R67, PT ;  /* 0x000000430000720c */ /* 0x000fe20003f44070 */
[----:B------:R-:W-:Y:S01]  /*b0d0*/  @!P4 IMAD.MOV R51, RZ, RZ, -R51 ;  /* 0x000000ffff33c224 */ /* 0x000fe200078e0a33 */
[----:B------:R-:W-:Y:S01]  /*b0e0*/  IABS R83, R11 ;  /* 0x0000000b00537213 */ /* 0x000fe20000000000 */
[--C-:B------:R-:W-:Y:S01]  /*b0f0*/  @!P0 IMAD.IADD R43, R43, 0x1, -R0.reuse ;  /* 0x000000012b2b8824 */ /* 0x100fe200078e0a00 */
        /* <DEDUP_REMOVED lines=8> */
[----:B------:R-:W-:Y:S01]  /*b180*/  IMAD.MOV R10, RZ, RZ, -R7 ;  /* 0x000000ffff0a7224 */ /* 0x000fe200078e0a07 */
[----:B------:R-:W-:Y:S01]  /*b190*/  IABS R99, R13 ;  /* 0x0000000d00637213 */ /* 0x000fe20000000000 */
[----:B------:R-:W-:Y:S01]  /*b1a0*/  @!P3 IMAD.MOV R43, RZ, RZ, -R43 ;  /* 0x000000ffff2bb224 */ /* 0x000fe200078e0a2b */
[----:B------:R-:W-:Y:S01]  /*b1b0*/  ISETP.GT.U32.AND P3, PT, R0, R59, PT ;  /* 0x0000003b0000720c */ /* 0x000fe20003f64070 */
[----:B------:R-:W-:Y:S01]  /*b1c0*/  IMAD.HI.U32 R7, R140, R91, RZ ;  /* 0x0000005b8c077227 */ /* 0x000fe200078e00ff */
[C---:B------:R-:W-:Y:S02]  /*b1d0*/  LOP3.LUT R16, R132.reuse, 0xd8, RZ, 0xfc, !PT ;  /* 0x000000d884107812 */ /* 0x040fe400078efcff */
[----:B------:R-:W-:Y:S01]  /*b1e0*/  ISETP.GE.AND P0, PT, R17, RZ, PT ;  /* 0x000000ff1100720c */ /* 0x000fe20003f06270 */
[----:B------:R-:W-:Y:S01]  /*b1f0*/  @!P2 IMAD.IADD R67, R67, 0x1, -R0 ;  /* 0x000000014343a824 */ /* 0x000fe200078e0a00 */
[----:B------:R-:W-:Y:S01]  /*b200*/  IABS R107, R16 ;  /* 0x00000010006b7213 */ /* 0x000fe20000000000 */
[----:B------:R-:W-:Y:S01]  /*b210*/  IMAD.MOV R7, RZ, RZ, -R7 ;  /* 0x000000ffff077224 */ /* 0x000fe200078e0a07 */
[----:B------:R-:W-:Y:S01]  /*b220*/  LOP3.LUT R17, R132, 0xcc, RZ, 0xfc, !PT ;  /* 0x000000cc84117812 */ /* 0x000fe200078efcff */
[C---:B------:R-:W-:Y:S01]  /*b230*/  IMAD R83, R0.reuse, R10, R83 ;  /* 0x0000000a00537224 */ /* 0x040fe200078e0253 */
[C---:B------:R-:W-:Y:S01]  /*b240*/  ISETP.GT.U32.AND P2, PT, R0.reuse, R67, PT ;  /* 0x000000430000720c */ /* 0x040fe20003f44070 */
[----:B------:R-:W-:-:S02]  /*b250*/  IMAD R91, R0, R7, R91 ;  /* 0x00000007005b7224 */ /* 0x000fc400078e025b */
[--C-:B------:R-:W-:Y:S02]  /*b260*/  @!P6 IMAD.IADD R75, R75, 0x1, -R0.reuse ;  /* 0x000000014b4be824 */ /* 0x100fe400078e0a00 */
[----:B------:R-:W-:Y:S01]  /*b270*/  @!P3 IMAD.IADD R59, R59, 0x1, -R0 ;  /* 0x000000013b3bb824 */ /* 0x000fe200078e0a00 */
[----:B------:R-:W-:Y:S01]  /*b280*/  ISETP.GT.U32.AND P6, PT, R0, R91, PT ;  /* 0x0000005b0000720c */ /* 0x000fe20003fc4070 */
[----:B------:R-:W-:Y:S01]  /*b290*/  IMAD.HI.U32 R7, R140, R99, RZ ;  /* 0x000000638c077227 */ /* 0x000fe200078e00ff */
[----:B------:R-:W-:-:S03]  /*b2a0*/  ISETP.GT.U32.AND P3, PT, R0, R83, PT ;  /* 0x000000530000720c */ /* 0x000fc60003f64070 */
[----:B------:R-:W-:Y:S02]  /*b2b0*/  IMAD.MOV R7, RZ, RZ, -R7 ;  /* 0x000000ffff077224 */ /* 0x000fe400078e0a07 */
[--C-:B------:R-:W-:Y:S01]  /*b2c0*/  @!P2 IMAD.IADD R67, R67, 0x1, -R0.reuse ;  /* 0x000000014343a824 */ /* 0x100fe200078e0a00 */
[----:B------:R-:W-:Y:S01]  /*b2d0*/  ISETP.GE.AND P2, PT, R11, RZ, PT ;  /* 0x000000ff0b00720c */ /* 0x000fe20003f46270 */
[----:B------:R-:W-:Y:S01]  /*b2e0*/  IMAD R99, R0, R7, R99 ;  /* 0x0000000700637224 */ /* 0x000fe200078e0263 */
[----:B------:R-:W-:Y:S01]  /*b2f0*/  LOP3.LUT R11, R132, 0xd6, RZ, 0xfc, !PT ;  /* 0x000000d6840b7812 */ /* 0x000fe200078efcff */
[----:B------:R-:W-:Y:S02]  /*b300*/  @!P1 IMAD.MOV R59, RZ, RZ, -R59 ;  /* 0x000000ffff3b9224 */ /* 0x000fe400078e0a3b */
[--C-:B------:R-:W-:Y:S01]  /*b310*/  @!P6 IMAD.IADD R91, R91, 0x1, -R0.reuse ;  /* 0x000000015b5be824 */ /* 0x100fe200078e0a00 */
[----:B------:R-:W-:Y:S01]  /*b320*/  IABS R115, R11 ;  /* 0x0000000b00737213 */ /* 0x000fe20000000000 */
[----:B------:R-:W-:Y:S01]  /*b330*/  @!P3 IMAD.IADD R83, R83, 0x1, -R0 ;  /* 0x000000015353b824 */ /* 0x000fe200078e0a00 */
[----:B------:R-:W-:Y:S01]  /*b340*/  ISETP.GT.U32.AND P6, PT, R0, R99, PT ;  /* 0x000000630000720c */ /* 0x000fe20003fc4070 */
[----:B------:R-:W-:Y:S01]  /*b350*/  IMAD.HI.U32 R10, R140, R107, RZ ;  /* 0x0000006b8c0a7227 */ /* 0x000fe200078e00ff */
[----:B------:R-:W-:-:S02]  /*b360*/  ISETP.GT.U32.AND P1, PT, R0, R91, PT ;  /* 0x0000005b0000720c */ /* 0x000fc40003f24070 */
[----:B------:R-:W-:Y:S01]  /*b370*/  ISETP.GT.U32.AND P4, PT, R0, R83, PT ;  /* 0x000000530000720c */ /* 0x000fe20003f84070 */
[----:B------:R-:W-:Y:S01]  /*b380*/  IMAD.HI.U32 R7, R140, R115, RZ ;  /* 0x000000738c077227 */ /* 0x000fe200078e00ff */
[----:B------:R-:W-:Y:S02]  /*b390*/  ISETP.GE.AND P3, PT, R14, RZ, PT ;  /* 0x000000ff0e00720c */ /* 0x000fe40003f66270 */
[----:B------:R-:W-:Y:S01]  /*b3a0*/  LOP3.LUT R14, R132, 0xd4, RZ, 0xfc, !PT ;  /* 0x000000d4840e7812 */ /* 0x000fe200078efcff */
[----:B------:R-:W-:Y:S02]  /*b3b0*/  IMAD.MOV R7, RZ, RZ, -R7 ;  /* 0x000000ffff077224 */ /* 0x000fe400078e0a07 */
[----:B------:R-:W-:Y:S01]  /*b3c0*/  IMAD.MOV R10, RZ, RZ, -R10 ;  /* 0x000000ffff0a7224 */ /* 0x000fe200078e0a0a */
[----:B------:R-:W-:Y:S01]  /*b3d0*/  IABS R123, R14 ;  /* 0x0000000e007b7213 */ /* 0x000fe20000000000 */
[C---:B------:R-:W-:Y:S02]  /*b3e0*/  IMAD R115, R0.reuse, R7, R115 ;  /* 0x0000000700737224 */ /* 0x040fe400078e0273 */
[----:B------:R-:W-:Y:S01]  /*b3f0*/  IMAD R107, R0, R10, R107 ;  /* 0x0000000a006b7224 */ /* 0x000fe200078e026b */
[----:B------:R-:W-:Y:S01]  /*b400*/  LOP3.LUT R10, R132, 0xd2, RZ, 0xfc, !PT ;  /* 0x000000d2840a7812 */ /* 0x000fe200078efcff */
[--C-:B------:R-:W-:Y:S01]  /*b410*/  @!P1 IMAD.IADD R91, R91, 0x1, -R0.reuse ;  /* 0x000000015b5b9824 */ /* 0x100fe200078e0a00 */
[C---:B------:R-:W-:Y:S01]  /*b420*/  ISETP.GT.U32.AND P1, PT, R0.reuse, R115, PT ;  /* 0x000000730000720c */ /* 0x040fe20003f24070 */
[----:B------:R-:W-:Y:S01]  /*b430*/  @!P5 IMAD.MOV R75, RZ, RZ, -R75 ;  /* 0x000000ffff4bd224 */ /* 0x000fe200078e0a4b */
[----:B------:R-:W-:Y:S01]  /*b440*/  ISETP.GT.U32.AND P5, PT, R0, R107, PT ;  /* 0x0000006b0000720c */ /* 0x000fe20003fa4070 */
[--C-:B------:R-:W-:Y:S01]  /*b450*/  @!P4 IMAD.IADD R83, R83, 0x1, -R0.reuse ;  /* 0x000000015353c824 */ /* 0x100fe200078e0a00 */
[----:B------:R-:W-:Y:S01]  /*b460*/  IABS R129, R10 ;  /* 0x0000000a00817213 */ /* 0x000fe20000000000 */
[----:B------:R-:W-:Y:S01]  /*b470*/  @!P6 IMAD.IADD R99, R99, 0x1, -R0 ;  /* 0x000000016363e824 */ /* 0x000fe200078e0a00 */
[----:B------:R-:W-:Y:S01]  /*b480*/  ISETP.GE.AND P4, PT, R16, RZ, PT ;  /* 0x000000ff1000720c */ /* 0x000fe20003f86270 */
[----:B------:R-:W-:Y:S01]  /*b490*/  @!P2 IMAD.MOV R83, RZ, RZ, -R83 ;  /* 0x000000ffff53a224 */ /* 0x000fe200078e0a53 */
[----:B------:R-:W-:Y:S01]  /*b4a0*/  LOP3.LUT R16, R132, 0xd0, RZ, 0xfc, !PT ;  /* 0x000000d084107812 */ /* 0x000fe200078efcff */
[----:B------:R-:W-:Y:S01]  /*b4b0*/  IMAD.HI.U32 R7, R140, R123, RZ ;  /* 0x0000007b8c077227 */ /* 0x000fe200078e00ff */
[----:B------:R-:W-:-:S02]  /*b4c0*/  ISETP.GT.U32.AND P2, PT, R0, R99, PT ;  /* 0x000000630000720c */ /* 0x000fc40003f44070 */
[----:B------:R-:W-:Y:S01]  /*b4d0*/  ISETP.GE.AND P6, PT, R11, RZ, PT ;  /* 0x000000ff0b00720c */ /* 0x000fe20003fc6270 */
[----:B------:R-:W-:Y:S01]  /*b4e0*/  IMAD.MOV R7, RZ, RZ, -R7 ;  /* 0x000000ffff077224 */ /* 0x000fe200078e0a07 */
[----:B------:R-:W-:Y:S01]  /*b4f0*/  IABS R11, R16 ;  /* 0x00000010000b7213 */ /* 0x000fe20000000000 */
        /* <DEDUP_REMOVED lines=8> */
[----:B------:R-:W-:Y:S01]  /*b580*/  @!P0 IMAD.MOV R67, RZ, RZ, -R67 ;  /* 0x000000ffff438224 */ /* 0x000fe200078e0a43 */
[----:B------:R-:W-:Y:S01]  /*b590*/  ISETP.GE.AND P0, PT, R13, RZ, PT ;  /* 0x000000ff0d00720c */ /* 0x000fe20003f06270 */
[----:B------:R-:W-:Y:S02]  /*b5a0*/  IMAD.MOV R7, RZ, RZ, -R7 ;  /* 0x000000ffff077224 */ /* 0x000fe400078e0a07 */
[----:B------:R-:W-:Y:S01]  /*b5b0*/  @!P3 IMAD.MOV R91, RZ, RZ, -R91 ;  /* 0x000000ffff5bb224 */ /* 0x000fe200078e0a5b */
[----:B------:R-:W-:Y:S01]  /*b5c0*/  ISETP.GE.AND P3, PT, R14, RZ, PT ;  /* 0x000000ff0e00720c */ /* 0x000fe20003f66270 */
[----:B------:R-:W-:Y:S01]  /*b5d0*/  IMAD R129, R0, R7, R129 ;  /* 0x0000000700817224 */ /* 0x000fe200078e0281 */
[----:B------:R-:W-:Y:S01]  /*b5e0*/  LOP3.LUT R14, R132, 0xce, RZ, 0xfc, !PT ;  /* 0x000000ce840e7812 */ /* 0x000fe200078efcff */
[----:B------:R-:W-:-:S03]  /*b5f0*/  IMAD.HI.U32 R7, R140, R11, RZ ;  /* 0x0000000b8c077227 */ /* 0x000fc600078e00ff */
[----:B------:R-:W-:Y:S01]  /*b600*/  IABS R13, R14 ;  /* 0x0000000e000d7213 */ /* 0x000fe20000000000 */
[--C-:B------:R-:W-:Y:S01]  /*b610*/  @!P1 IMAD.IADD R115, R115, 0x1, -R0.reuse ;  /* 0x0000000173739824 */ /* 0x100fe200078e0a00 */
[----:B------:R-:W-:Y:S01]  /*b620*/  ISETP.GT.U32.AND P1, PT, R0, R129, PT ;  /* 0x000000810000720c */ /* 0x000fe20003f24070 */
[--C-:B------:R-:W-:Y:S01]  /*b630*/  @!P5 IMAD.IADD R107, R107, 0x1, -R0.reuse ;  /* 0x000000016b6bd824 */ /* 0x100fe200078e0a00 */
[----:B------:R-:W-:Y:S01]  /*b640*/  ISETP.GE.AND P5, PT, R10, RZ, PT ;  /* 0x000000ff0a00720c */ /* 0x000fe20003fa6270 */
[----:B------:R-:W-:Y:S01]  /*b650*/  @!P2 IMAD.IADD R123, R123, 0x1, -R0 ;  /* 0x000000017b7ba824 */ /* 0x000fe200078e0a00 */
[----:B------:R-:W-:Y:S01]  /*b660*/  IABS R10, R17 ;  /* 0x00000011000a7213 */ /* 0x000fe20000000000 */
[----:B------:R-:W-:Y:S01]  /*b670*/  IMAD.MOV R7, RZ, RZ, -R7 ;  /* 0x000000ffff077224 */ /* 0x000fe200078e0a07 */
[----:B------:R-:W-:Y:S01]  /*b680*/  ISETP.GE.AND P2, PT, R16, RZ, PT ;  /* 0x000000ff1000720c */ /* 0x000fe20003f46270 */
[----:B------:R-:W-:Y:S01]  /*b690*/  @!P0 IMAD.MOV R99, RZ, RZ, -R99 ;  /* 0x000000ffff638224 */ /* 0x000fe200078e0a63 */
[C---:B------:R-:W-:Y:S01]  /*b6a0*/  ISETP.GT.U32.AND P0, PT, R0.reuse, R123, PT ;  /* 0x0000007b0000720c */ /* 0x040fe20003f04070 */
[----:B------:R-:W-:Y:S01]  /*b6b0*/  IMAD R136, R0, R7, R11 ;  /* 0x0000000700887224 */ /* 0x000fe200078e020b */
[----:B------:R-:W-:Y:S01]  /*b6c0*/  LOP3.LUT R16, R132, 0xc6, RZ, 0xfc, !PT ;  /* 0x000000c684107812 */ /* 0x000fe200078efcff */
[----:B------:R-:W-:-:S02]  /*b6d0*/  IMAD.MOV.U32 R11, RZ, RZ, R10 ;  /* 0x000000ffff0b7224 */ /* 0x000fc400078e000a */
[----:B------:R-:W-:Y:S01]  /*b6e0*/  @!P1 IMAD.IADD R129, R129, 0x1, -R0 ;  /* 0x0000000181819824 */ /* 0x000fe200078e0a00 */
[----:B------:R-:W-:Y:S01]  /*b6f0*/  IABS R25, R16 ;  /* 0x0000001000197213 */ /* 0x000fe20000000000 */
[----:B------:R-:W-:-:S03]  /*b700*/  IMAD.HI.U32 R10, R140, R11, RZ ;  /* 0x0000000b8c0a7227 */ /* 0x000fc600078e00ff */
[C---:B------:R-:W-:Y:S01]  /*b710*/  ISETP.GT.U32.AND P1, PT, R0.reuse, R129, PT ;  /* 0x000000810000720c */ /* 0x040fe20003f24070 */
[----:B------:R-:W-:Y:S01]  /*b720*/  @!P4 IMAD.MOV R107, RZ, RZ, -R107 ;  /* 0x000000ffff6bc224 */ /* 0x000fe200078e0a6b */
[----:B------:R-:W-:Y:S01]  /*b730*/  ISETP.GT.U32.AND P4, PT, R0, R136, PT ;  /* 0x000000880000720c */ /* 0x000fe20003f84070 */
[----:B------:R-:W-:Y:S02]  /*b740*/  IMAD.MOV R10, RZ, RZ, -R10 ;  /* 0x000000ffff0a7224 */ /* 0x000fe400078e0a0a */
[----:B------:R-:W-:-:S04]  /*b750*/  IMAD.HI.U32 R7, R140, R13, RZ ;  /* 0x0000000d8c077227 */ /* 0x000fc800078e00ff */
[--C-:B------:R-:W-:Y:S01]  /*b760*/  @!P0 IMAD.IADD R123, R123, 0x1, -R0.reuse ;  /* 0x000000017b7b8824 */ /* 0x100fe200078e0a00 */
[----:B------:R-:W-:Y:S01]  /*b770*/  ISETP.GE.AND P0, PT, R17, RZ, PT ;  /* 0x000000ff1100720c */ /* 0x000fe20003f06270 */
[----:B------:R-:W-:Y:S01]  /*b780*/  IMAD R11, R0, R10, R11 ;  /* 0x0000000a000b7224 */ /* 0x000fe200078e020b */
[----:B------:R-:W-:Y:S01]  /*b790*/  LOP3.LUT R10, R132, 0xc8, RZ, 0xfc, !PT ;  /* 0x000000c8840a7812 */ /* 0x000fe200078efcff */
[----:B------:R-:W-:Y:S02]  /*b7a0*/  IMAD.MOV R7, RZ, RZ, -R7 ;  /* 0x000000ffff077224 */ /* 0x000fe400078e0a07 */
[----:B------:R-:W-:Y:S01]  /*b7b0*/  @!P3 IMAD.MOV R123, RZ, RZ, -R123 ;  /* 0x000000ffff7bb224 */ /* 0x000fe200078e0a7b */
[C---:B------:R-:W-:Y:S01]  /*b7c0*/  ISETP.GT.U32.AND P3, PT, R0.reuse, R11, PT ;  /* 0x0000000b0000720c */ /* 0x040fe20003f64070 */
[----:B------:R-:W-:Y:S01]  /*b7d0*/  IMAD R148, R0, R7, R13 ;  /* 0x0000000700947224 */ /* 0x000fe200078e020d */
[----:B------:R-:W-:Y:S01]  /*b7e0*/  IABS R21, R10 ;  /* 0x0000000a00157213 */ /* 0x000fe20000000000 */
[----:B------:R-:W-:-:S02]  /*b7f0*/  @!P4 IMAD.IADD R136, R136, 0x1, -R0 ;  /* 0x000000018888c824 */ /* 0x000fc400078e0a00 */
[----:B------:R-:W-:Y:S01]  /*b800*/  @!P1 IMAD.IADD R129, R129, 0x1, -R0 ;  /* 0x0000000181819824 */ /* 0x000fe200078e0a00 */
[C---:B------:R-:W-:Y:S01]  /*b810*/  ISETP.GT.U32.AND P1, PT, R0.reuse, R148, PT ;  /* 0x000000940000720c */ /* 0x040fe20003f24070 */
[----:B------:R-:W-:Y:S01]  /*b820*/  @!P6 IMAD.MOV R115, RZ, RZ, -R115 ;  /* 0x000000ffff73e224 */ /* 0x000fe200078e0a73 */
[----:B------:R-:W-:Y:S01]  /*b830*/  ISETP.GT.U32.AND P4, PT, R0, R136, PT ;  /* 0x000000880000720c */ /* 0x000fe20003f84070 */
[----:B------:R-:W-:Y:S01]  /*b840*/  @!P5 IMAD.MOV R129, RZ, RZ, -R129 ;  /* 0x000000ffff81d224 */ /* 0x000fe200078e0a81 */
[----:B------:R-:W-:Y:S01]  /*b850*/  ISETP.GE.AND P6, PT, R14, RZ, PT ;  /* 0x000000ff0e00720c */ /* 0x000fe20003fc6270 */
[----:B------:R-:W-:Y:S01]  /*b860*/  IMAD.MOV R128, RZ, RZ, -R128 ;  /* 0x000000ffff807224 */ /* 0x000fe200078e0a80 */
[----:B------:R-:W-:Y:S01]  /*b870*/  LOP3.LUT R14, R132, 0xca, RZ, 0xfc, !PT ;  /* 0x000000ca840e7812 */ /* 0x000fe200078efcff */
[----:B------:R-:W-:Y:S02]  /*b880*/  @!P3 IMAD.IADD R11, R11, 0x1, -R0 ;  /* 0x000000010b0bb824 */ /* 0x000fe400078e0a00 */
[C---:B------:R-:W-:Y:S01]  /*b890*/  IMAD R118, R0.reuse, R124, R118 ;  /* 0x0000007c00767224 */ /* 0x040fe200078e0276 */
[----:B------:R-:W-:Y:S01]  /*b8a0*/  IABS R17, R14 ;  /* 0x0000000e00117213 */ /* 0x000fe20000000000 */
[C---:B------:R-:W-:Y:S01]  /*b8b0*/  IMAD R122, R0.reuse, R128, R122 ;  /* 0x00000080007a7224 */ /* 0x040fe200078e027a */
[----:B------:R-:W-:Y:S01]  /*b8c0*/  ISETP.GT.U32.AND P3, PT, R0, R11, PT ;  /* 0x0000000b0000720c */ /* 0x000fe20003f64070 */
[--C-:B------:R-:W-:Y:S01]  /*b8d0*/  @!P1 IMAD.IADD R148, R148, 0x1, -R0.reuse ;  /* 0x0000000194949824 */ /* 0x100fe200078e0a00 */
[----:B------:R-:W-:Y:S01]  /*b8e0*/  ISETP.GE.AND P5, PT, R14, RZ, PT ;  /* 0x000000ff0e00720c */ /* 0x000fe20003fa6270 */
[----:B------:R-:W-:Y:S01]  /*b8f0*/  @!P4 IMAD.IADD R136, R136, 0x1, -R0 ;  /* 0x000000018888c824 */ /* 0x000fe200078e0a00 */
[----:B------:R-:W-:Y:S01]  /*b900*/  ISETP.GE.AND P4, PT, R10, RZ, PT ;  /* 0x000000ff0a00720c */ /* 0x000fe20003f86270 */
[----:B------:R-:W-:Y:S01]  /*b910*/  IMAD.HI.U32 R10, R140, R25, RZ ;  /* 0x000000198c0a7227 */ /* 0x000fe200078e00ff */
[----:B------:R-:W-:-:S02]  /*b920*/  ISETP.GT.U32.AND P1, PT, R0, R148, PT ;  /* 0x000000940000720c */ /* 0x000fc40003f24070 */
[----:B------:R-:W-:Y:S01]  /*b930*/  LOP3.LUT R14, R132, 0xc2, RZ, 0xfc, !PT ;  /* 0x000000c2840e7812 */ /* 0x000fe200078efcff */
[----:B------:R-:W-:Y:S01]  /*b940*/  IMAD.HI.U32 R7, R140, R17, RZ ;  /* 0x000000118c077227 */ /* 0x000fe200078e00ff */
[----:B------:R-:W-:Y:S02]  /*b950*/  IABS R124, R4 ;  /* 0x00000004007c7213 */ /* 0x000fe40000000000 */
[----:B------:R-:W-:Y:S01]  /*b960*/  IABS R33, R14 ;  /* 0x0000000e00217213 */ /* 0x000fe20000000000 */
[----:B------:R-:W-:Y:S02]  /*b970*/  IMAD.MOV R10, RZ, RZ, -R10 ;  /* 0x000000ffff0a7224 */ /* 0x000fe400078e0a0a */
[----:B------:R-:W-:Y:S02]  /*b980*/  IMAD.MOV R13, RZ, RZ, -R7 ;  /* 0x000000ffff0d7224 */ /* 0x000fe400078e0a07 */
[----:B------:R-:W-:Y:S02]  /*b990*/  IMAD R25, R0, R10, R25 ;  /* 0x0000000a00197224 */ /* 0x000fe400078e0219 */
[----:B------:R-:W-:-:S02]  /*b9a0*/  @!P3 IMAD.IADD R11, R11, 0x1, -R0 ;  /* 0x000000010b0bb824 */ /* 0x000fc400078e0a00 */
[C---:B------:R-:W-:Y:S02]  /*b9b0*/  IMAD R17, R0.reuse, R13, R17 ;  /* 0x0000000d00117224 */ /* 0x040fe400078e0211 */
[----:B------:R-:W-:Y:S01]  /*b9c0*/  @!P0 IMAD.MOV R11, RZ, RZ, -R11 ;  /* 0x000000ffff0b8224 */ /* 0x000fe200078e0a0b */
[----:B------:R-:W-:Y:S01]  /*b9d0*/  ISETP.GT.U32.AND P0, PT, R0, R25, PT ;  /* 0x000000190000720c */ /* 0x000fe20003f04070 */
[----:B------:R-:W-:-:S04]  /*b9e0*/  IMAD.HI.U32 R7, R140, R21, RZ ;  /* 0x000000158c077227 */ /* 0x000fc800078e00ff */
[----:B------:R-:W-:Y:S01]  /*b9f0*/  @!P1 IMAD.IADD R148, R148, 0x1, -R0 ;  /* 0x0000000194949824 */ /* 0x000fe200078e0a00 */
[----:B------:R-:W-:Y:S01]  /*ba00*/  ISETP.GT.U32.AND P1, PT, R0, R17, PT ;  /* 0x000000110000720c */ /* 0x000fe20003f24070 */
[----:B------:R-:W-:Y:S02]  /*ba10*/  IMAD.MOV R7, RZ, RZ, -R7 ;  /* 0x000000ffff077224 */ /* 0x000fe400078e0a07 */
[----:B------:R-:W-:-:S04]  /*ba20*/  IMAD.HI.U32 R10, R140, R33, RZ ;  /* 0x000000218c0a7227 */ /* 0x000fc800078e00ff */
[----:B------:R-:W-:Y:S01]  /*ba30*/  IMAD R21, R0, R7, R21 ;  /* 0x0000000700157224 */ /* 0x000fe200078e0215 */
[----:B------:R-:W-:Y:S01]  /*ba40*/  LOP3.LUT R7, R132, 0xc4, RZ, 0xfc, !PT ;  /* 0x000000c484077812 */ /* 0x000fe200078efcff */
[----:B------:R-:W-:Y:S02]  /*ba50*/  @!P0 IMAD.IADD R25, R25, 0x1, -R0 ;  /* 0x0000000119198824 */ /* 0x000fe400078e0a00 */
[----:B------:R-:W-:Y:S01]  /*ba60*/  @!P6 IMAD.MOV R148, RZ, RZ, -R148 ;  /* 0x000000ffff94e224 */ /* 0x000fe200078e0a94 */
[C---:B------:R-:W-:Y:S01]  /*ba70*/  ISETP.GT.U32.AND P6, PT, R0.reuse, R21, PT ;  /* 0x000000150000720c */ /* 0x040fe20003fc4070 */
[----:B------:R-:W-:Y:S01]  /*ba80*/  @!P1 IMAD.IADD R17, R17, 0x1, -R0 ;  /* 0x0000000111119824 */ /* 0x000fe200078e0a00 */
[----:B------:R-:W-:Y:S01]  /*ba90*/  ISETP.GT.U32.AND P0, PT, R0, R25, PT ;  /* 0x000000190000720c */ /* 0x000fe20003f04070 */
[----:B------:R-:W-:Y:S01]  /*baa0*/  IMAD.MOV R10, RZ, RZ, -R10 ;  /* 0x000000ffff0a7224 */ /* 0x000fe200078e0a0a */
[----:B------:R-:W-:Y:S01]  /*bab0*/  IABS R29, R7 ;  /* 0x00000007001d7213 */ /* 0x000fe20000000000 */
[----:B------:R-:W-:Y:S01]  /*bac0*/  @!P2 IMAD.MOV R136, RZ, RZ, -R136 ;  /* 0x000000ffff88a224 */ /* 0x000fe200078e0a88 */
[----:B------:R-:W-:Y:S01]  /*bad0*/  ISETP.GE.AND P2, PT, R16, RZ, PT ;  /* 0x000000ff1000720c */ /* 0x000fe20003f46270 */
[C---:B------:R-:W-:Y:S01]  /*bae0*/  IMAD R33, R0.reuse, R10, R33 ;  /* 0x0000000a00217224 */ /* 0x040fe200078e0221 */
[----:B------:R-:W-:Y:S01]  /*baf0*/  ISETP.GT.U32.AND P1, PT, R0, R17, PT ;  /* 0x000000110000720c */ /* 0x000fe20003f24070 */
[----:B------:R-:W-:Y:S01]  /*bb00*/  IMAD.HI.U32 R10, R140, R41, RZ ;  /* 0x000000298c0a7227 */ /* 0x000fe200078e00ff */
[----:B------:R-:W-:-:S02]  /*bb10*/  ISETP.GE.AND P3, PT, R7, RZ, PT ;  /* 0x000000ff0700720c */ /* 0x000fc40003f66270 */
[----:B------:R-:W-:Y:S01]  /*bb20*/  LOP3.LUT R16, R132, 0xc0, RZ, 0xfc, !PT ;  /* 0x000000c084107812 */ /* 0x000fe200078efcff */
[----:B------:R-:W-:Y:S02]  /*bb30*/  IMAD.MOV R10, RZ, RZ, -R10 ;  /* 0x000000ffff0a7224 */ /* 0x000fe400078e0a0a */
[----:B------:R-:W-:Y:S01]  /*bb40*/  IMAD.HI.U32 R7, R140, R29, RZ ;  /* 0x0000001d8c077227 */ /* 0x000fe200078e00ff */
[----:B------:R-:W-:-:S03]  /*bb50*/  IABS R37, R16 ;  /* 0x0000001000257213 */ /* 0x000fc60000000000 */
[--C-:B------:R-:W-:Y:S02]  /*bb60*/  @!P6 IMAD.IADD R21, R21, 0x1, -R0.reuse ;  /* 0x000000011515e824 */ /* 0x100fe400078e0a00 */
[C---:B------:R-:W-:Y:S02]  /*bb70*/  IMAD R41, R0.reuse, R10, R41 ;  /* 0x0000000a00297224 */ /* 0x040fe400078e0229 */
[--C-:B------:R-:W-:Y:S01]  /*bb80*/  @!P0 IMAD.IADD R25, R25, 0x1, -R0.reuse ;  /* 0x0000000119198824 */ /* 0x100fe200078e0a00 */
[----:B------:R-:W-:Y:S01]  /*bb90*/  ISETP.GT.U32.AND P6, PT, R0, R21, PT ;  /* 0x000000150000720c */ /* 0x000fe20003fc4070 */
[----:B------:R-:W-:Y:S02]  /*bba0*/  IMAD.MOV R13, RZ, RZ, -R7 ;  /* 0x000000ffff0d7224 */ /* 0x000fe400078e0a07 */
[----:B------:R-:W-:Y:S01]  /*bbb0*/  @!P1 IMAD.IADD R17, R17, 0x1, -R0 ;  /* 0x0000000111119824 */ /* 0x000fe200078e0a00 */
[----:B------:R-:W-:Y:S01]  /*bbc0*/  ISETP.GE.AND P1, PT, R14, RZ, PT ;  /* 0x000000ff0e00720c */ /* 0x000fe20003f26270 */
[----:B------:R-:W-:Y:S01]  /*bbd0*/  @!P2 IMAD.MOV R25, RZ, RZ, -R25 ;  /* 0x000000ffff19a224 */ /* 0x000fe200078e0a19 */
[C---:B------:R-:W-:Y:S01]  /*bbe0*/  ISETP.GT.U32.AND P2, PT, R0.reuse, R41, PT ;  /* 0x000000290000720c */ /* 0x040fe20003f44070 */
[----:B------:R-:W-:Y:S01]  /*bbf0*/  IMAD R29, R0, R13, R29 ;  /* 0x0000000d001d7224 */ /* 0x000fe200078e021d */
[----:B------:R-:W-:Y:S01]  /*bc00*/  LOP3.LUT R13, R132, 0xbc, RZ, 0xfc, !PT ;  /* 0x000000bc840d7812 */ /* 0x000fe200078efcff */
[----:B------:R-:W-:Y:S01]  /*bc10*/  IMAD.HI.U32 R7, R140, R37, RZ ;  /* 0x000000258c077227 */ /* 0x000fe200078e00ff */
[----:B------:R-:W-:-:S02]  /*bc20*/  LOP3.LUT R14, R132, 0xba, RZ, 0xfc, !PT ;  /* 0x000000ba840e7812 */ /* 0x000fc400078efcff */
[----:B------:R-:W-:Y:S01]  /*bc30*/  IABS R45, R13 ;  /* 0x0000000d002d7213 */ /* 0x000fe20000000000 */
[----:B------:R-:W-:Y:S01]  /*bc40*/  @!P5 IMAD.MOV R17, RZ, RZ, -R17 ;  /* 0x000000ffff11d224 */ /* 0x000fe200078e0a11 */
[C---:B------:R-:W-:Y:S01]  /*bc50*/  ISETP.GT.U32.AND P5, PT, R0.reuse, R33, PT ;  /* 0x000000210000720c */ /* 0x040fe20003fa4070 */
[----:B------:R-:W-:Y:S01]  /*bc60*/  IMAD.MOV R7, RZ, RZ, -R7 ;  /* 0x000000ffff077224 */ /* 0x000fe200078e0a07 */
[----:B------:R-:W-:Y:S01]  /*bc70*/  IABS R49, R14 ;  /* 0x0000000e00317213 */ /* 0x000fe20000000000 */
[----:B------:R-:W-:Y:S01]  /*bc80*/  @!P6 IMAD.IADD R21, R21, 0x1, -R0 ;  /* 0x000000011515e824 */ /* 0x000fe200078e0a00 */
[C---:B------:R-:W-:Y:S01]  /*bc90*/  ISETP.GT.U32.AND P6, PT, R0.reuse, R29, PT ;  /* 0x0000001d0000720c */ /* 0x040fe20003fc4070 */
[----:B------:R-:W-:Y:S02]  /*bca0*/  IMAD R37, R0, R7, R37 ;  /* 0x0000000700257224 */ /* 0x000fe400078e0225 */
[----:B------:R-:W-:-:S03]  /*bcb0*/  IMAD.HI.U32 R7, R140, R45, RZ ;  /* 0x0000002d8c077227 */ /* 0x000fc600078e00ff */
[C---:B------:R-:W-:Y:S01]  /*bcc0*/  ISETP.GT.U32.AND P0, PT, R0.reuse, R37, PT ;  /* 0x000000250000720c */ /* 0x040fe20003f04070 */
[--C-:B------:R-:W-:Y:S02]  /*bcd0*/  @!P2 IMAD.IADD R41, R41, 0x1, -R0.reuse ;  /* 0x000000012929a824 */ /* 0x100fe400078e0a00 */
[----:B------:R-:W-:Y:S02]  /*bce0*/  IMAD.MOV R7, RZ, RZ, -R7 ;  /* 0x000000ffff077224 */ /* 0x000fe400078e0a07 */
[----:B------:R-:W-:Y:S01]  /*bcf0*/  @!P5 IMAD.IADD R33, R33, 0x1, -R0 ;  /* 0x000000012121d824 */ /* 0x000fe200078e0a00 */
[C---:B------:R-:W-:Y:S01]  /*bd00*/  ISETP.GT.U32.AND P2, PT, R0.reuse, R41, PT ;  /* 0x000000290000720c */ /* 0x040fe20003f44070 */
[----:B------:R-:W-:Y:S02]  /*bd10*/  IMAD R45, R0, R7, R45 ;  /* 0x00000007002d7224 */ /* 0x000fe400078e022d */
[----:B------:R-:W-:Y:S01]  /*bd20*/  IMAD.HI.U32 R7, R140, R49, RZ ;  /* 0x000000318c077227 */ /* 0x000fe200078e00ff */
[----:B------:R-:W-:-:S03]  /*bd30*/  ISETP.GT.U32.AND P5, PT, R0, R33, PT ;  /* 0x000000210000720c */ /* 0x000fc60003fa4070 */
[----:B------:R-:W-:Y:S02]  /*bd40*/  IMAD.MOV R7, RZ, RZ, -R7 ;  /* 0x000000ffff077224 */ /* 0x000fe400078e0a07 */
[--C-:B------:R-:W-:Y:S02]  /*bd50*/  @!P6 IMAD.IADD R29, R29, 0x1, -R0.reuse ;  /* 0x000000011d1de824 */ /* 0x100fe400078e0a00 */
[--C-:B------:R-:W-:Y:S02]  /*bd60*/  @!P0 IMAD.IADD R37, R37, 0x1, -R0.reuse ;  /* 0x0000000125258824 */ /* 0x100fe400078e0a00 */
[C---:B------:R-:W-:Y:S01]  /*bd70*/  IMAD R49, R0.reuse, R7, R49 ;  /* 0x0000000700317224 */ /* 0x040fe200078e0231 */
[----:B------:R-:W-:Y:S01]  /*bd80*/  ISETP.GT.U32.AND P6, PT, R0, R29, PT ;  /* 0x0000001d0000720c */ /* 0x000fe20003fc4070 */
[----:B------:R-:W-:Y:S01]  /*bd90*/  @!P4 IMAD.MOV R21, RZ, RZ, -R21 ;  /* 0x000000ffff15c224 */ /* 0x000fe200078e0a15 */
[----:B------:R-:W-:Y:S01]  /*bda0*/  ISETP.GE.AND P4, PT, R16, RZ, PT ;  /* 0x000000ff1000720c */ /* 0x000fe20003f86270 */
[--C-:B------:R-:W-:Y:S01]  /*bdb0*/  @!P2 IMAD.IADD R41, R41, 0x1, -R0.reuse ;  /* 0x000000012929a824 */ /* 0x100fe200078e0a00 */
[----:B------:R-:W-:Y:S01]  /*bdc0*/  LOP3.LUT R16, R132, 0xb8, RZ, 0xfc, !PT ;  /* 0x000000b884107812 */ /* 0x000fe200078efcff */
[----:B------:R-:W-:Y:S01]  /*bdd0*/  @!P5 IMAD.IADD R33, R33, 0x1, -R0 ;  /* 0x000000012121d824 */ /* 0x000fe200078e0a00 */
[----:B------:R-:W-:Y:S01]  /*bde0*/  ISETP.GT.U32.AND P0, PT, R0, R37, PT ;  /* 0x000000250000720c */ /* 0x000fe20003f04070 */
[----:B------:R-:W-:Y:S01]  /*bdf0*/  IMAD.HI.U32 R130, R140, R126, RZ ;  /* 0x0000007e8c827227 */ /* 0x000fe200078e00ff */
[----:B------:R-:W-:-:S02]  /*be00*/  ISETP.GT.U32.AND P2, PT, R0, R49, PT ;  /* 0x000000310000720c */ /* 0x000fc40003f44070 */
[----:B------:R-:W-:Y:S01]  /*be10*/  IABS R53, R16 ;  /* 0x0000001000357213 */ /* 0x000fe20000000000 */
[----:B------:R-:W-:Y:S01]  /*be20*/  @!P1 IMAD.MOV R33, RZ, RZ, -R33 ;  /* 0x000000ffff219224 */ /* 0x000fe200078e0a21 */
[----:B------:R-:W-:Y:S01]  /*be30*/  ISETP.GT.U32.AND P5, PT, R0, R45, PT ;  /* 0x0000002d0000720c */ /* 0x000fe20003fa4070 */
[----:B------:R-:W-:Y:S01]  /*be40*/  @!P6 IMAD.IADD R29, R29, 0x1, -R0 ;  /* 0x000000011d1de824 */ /* 0x000fe200078e0a00 */
[----:B------:R-:W-:Y:S01]  /*be50*/  LOP3.LUT R7, R132, 0xb6, RZ, 0xfc, !PT ;  /* 0x000000b684077812 */ /* 0x000fe200078efcff */
[----:B------:R-:W-:Y:S01]  /*be60*/  IMAD.HI.U32 R10, R140, R53, RZ ;  /* 0x000000358c0a7227 */ /* 0x000fe200078e00ff */
[----:B------:R-:W-:Y:S02]  /*be70*/  ISETP.GE.AND P6, PT, R18, RZ, PT ;  /* 0x000000ff1200720c */ /* 0x000fe40003fc6270 */
[----:B------:R-:W-:Y:S01]  /*be80*/  IABS R57, R7 ;  /* 0x0000000700397213 */ /* 0x000fe20000000000 */
[----:B------:R-:W-:Y:S01]  /*be90*/  IMAD.MOV R10, RZ, RZ, -R10 ;  /* 0x000000ffff0a7224 */ /* 0x000fe200078e0a0a */
[----:B------:R-:W-:Y:S01]  /*bea0*/  ISETP.GE.AND P1, PT, R14, RZ, PT ;  /* 0x000000ff0e00720c */ /* 0x000fe20003f26270 */
[--C-:B------:R-:W-:Y:S01]  /*beb0*/  @!P0 IMAD.IADD R37, R37, 0x1, -R0.reuse ;  /* 0x0000000125258824 */ /* 0x100fe200078e0a00 */
[----:B------:R-:W-:Y:S01]  /*bec0*/  LOP3.LUT R14, R132, 0xb0, RZ, 0xfc, !PT ;  /* 0x000000b0840e7812 */ /* 0x000fe200078efcff */
[--C-:B------:R-:W-:Y:S01]  /*bed0*/  @!P2 IMAD.IADD R49, R49, 0x1, -R0.reuse ;  /* 0x000000013131a824 */ /* 0x100fe200078e0a00 */
[----:B------:R-:W-:Y:S01]  /*bee0*/  ISETP.GE.AND P0, PT, R16, RZ, PT ;  /* 0x000000ff1000720c */ /* 0x000fe20003f06270 */
[----:B------:R-:W-:Y:S01]  /*bef0*/  @!P5 IMAD.IADD R45, R45, 0x1, -R0 ;  /* 0x000000012d2dd824 */ /* 0x000fe200078e0a00 */
[----:B------:R-:W-:Y:S01]  /*bf00*/  IABS R69, R14 ;  /* 0x0000000e00457213 */ /* 0x000fe20000000000 */
[----:B------:R-:W-:Y:S01]  /*bf10*/  IMAD R53, R0, R10, R53 ;  /* 0x0000000a00357224 */ /* 0x000fe200078e0235 */
[----:B------:R-:W-:Y:S01]  /*bf20*/  LOP3.LUT R10, R132, 0xb4, RZ, 0xfc, !PT ;  /* 0x000000b4840a7812 */ /* 0x000fe200078efcff */
[----:B------:R-:W-:Y:S01]  /*bf30*/  @!P4 IMAD.MOV R37, RZ, RZ, -R37 ;  /* 0x000000ffff25c224 */ /* 0x000fe200078e0a25 */
[----:B------:R-:W-:Y:S01]  /*bf40*/  ISETP.GE.AND P4, PT, R7, RZ, PT ;  /* 0x000000ff0700720c */ /* 0x000fe20003f86270 */
[----:B------:R-:W-:Y:S01]  /*bf50*/  IMAD.HI.U32 R7, R140, R57, RZ ;  /* 0x000000398c077227 */ /* 0x000fe200078e00ff */
[----:B------:R-:W-:-:S02]  /*bf60*/  ISETP.GT.U32.AND P2, PT, R0, R49, PT ;  /* 0x000000310000720c */ /* 0x000fc40003f44070 */
[----:B------:R-:W-:Y:S01]  /*bf70*/  ISETP.GT.U32.AND P5, PT, R0, R45, PT ;  /* 0x0000002d0000720c */ /* 0x000fe20003fa4070 */
[----:B------:R-:W-:Y:S01]  /*bf80*/  IMAD.MOV R7, RZ, RZ, -R7 ;  /* 0x000000ffff077224 */ /* 0x000fe200078e0a07 */
[----:B------:R-:W-:Y:S01]  /*bf90*/  IABS R61, R10 ;  /* 0x0000000a003d7213 */ /* 0x000fe20000000000 */
[----:B------:R-:W-:Y:S01]  /*bfa0*/  @!P3 IMAD.MOV R29, RZ, RZ, -R29 ;  /* 0x000000ffff1db224 */ /* 0x000fe200078e0a1d */
[----:B------:R-:W-:Y:S01]  /*bfb0*/  ISETP.GE.AND P3, PT, R13, RZ, PT ;  /* 0x000000ff0d00720c */ /* 0x000fe20003f66270 */
[----:B------:R-:W-:Y:S01]  /*bfc0*/  @!P6 IMAD.MOV R41, RZ, RZ, -R41 ;  /* 0x000000ffff29e224 */ /* 0x000fe200078e0a29 */
[----:B------:R-:W-:Y:S01]  /*bfd0*/  ISETP.GE.AND P6, PT, R10, RZ, PT ;  /* 0x000000ff0a00720c */ /* 0x000fe20003fc6270 */
[----:B------:R-:W-:Y:S01]  /*bfe0*/  IMAD.HI.U32 R10, R140, R61, RZ ;  /* 0x0000003d8c0a7227 */ /* 0x000fe200078e00ff */
[C---:B------:R-:W-:Y:S02]  /*bff0*/  LOP3.LUT R13, R132.reuse, 0xb2, RZ, 0xfc, !PT ;  /* 0x000000b2840d7812 */ /* 0x040fe400078efcff */
[----:B------:R-:W-:Y:S01]  /*c000*/  LOP3.LUT R16, R132, 0xae, RZ, 0xfc, !PT ;  /* 0x000000ae84107812 */ /* 0x000fe200078efcff */
[C---:B------:R-:W-:Y:S01]  /*c010*/  IMAD R57, R0.reuse, R7, R57 ;  /* 0x0000000700397224 */ /* 0x040fe200078e0239 */
[----:B------:R-:W-:Y:S01]  /*c020*/  IABS R65, R13 ;  /* 0x0000000d00417213 */ /* 0x000fe20000000000 */
[----:B------:R-:W-:Y:S01]  /*c030*/  IMAD.MOV R10, RZ, RZ, -R10 ;  /* 0x000000ffff0a7224 */ /* 0x000fe200078e0a0a */
[----:B------:R-:W-:Y:S01]  /*c040*/  IABS R73, R16 ;  /* 0x0000001000497213 */ /* 0x000fe20000000000 */
[--C-:B------:R-:W-:Y:S01]  /*c050*/  @!P2 IMAD.IADD R49, R49, 0x1, -R0.reuse ;  /* 0x000000013131a824 */ /* 0x100fe200078e0a00 */
[C---:B------:R-:W-:Y:S01]  /*c060*/  ISETP.GT.U32.AND P2, PT, R0.reuse, R57, PT ;  /* 0x000000390000720c */ /* 0x040fe20003f44070 */
[----:B------:R-:W-:Y:S01]  /*c070*/  @!P5 IMAD.IADD R45, R45, 0x1, -R0 ;  /* 0x000000012d2dd824 */ /* 0x000fe200078e0a00 */
[C---:B------:R-:W-:Y:S01]  /*c080*/  ISETP.GT.U32.AND P5, PT, R0.reuse, R53, PT ;  /* 0x000000350000720c */ /* 0x040fe20003fa4070 */
[----:B------:R-:W-:Y:S01]  /*c090*/  IMAD R61, R0, R10, R61 ;  /* 0x0000000a003d7224 */ /* 0x000fe200078e023d */
[----:B------:R-:W-:Y:S01]  /*c0a0*/  LOP3.LUT R18, R132, 0xac, RZ, 0xfc, !PT ;  /* 0x000000ac84127812 */ /* 0x000fe200078efcff */
[----:B------:R-:W-:-:S02]  /*c0b0*/  @!P3 IMAD.MOV R45, RZ, RZ, -R45 ;  /* 0x000000ffff2db224 */ /* 0x000fc400078e0a2d */
[----:B------:R-:W-:Y:S01]  /*c0c0*/  IMAD.HI.U32 R7, R140, R65, RZ ;  /* 0x000000418c077227 */ /* 0x000fe200078e00ff */
[----:B------:R-:W-:Y:S02]  /*c0d0*/  ISETP.GT.U32.AND P3, PT, R0, R61, PT ;  /* 0x0000003d0000720c */ /* 0x000fe40003f64070 */
[----:B------:R-:W-:Y:S01]  /*c0e0*/  IABS R77, R18 ;  /* 0x00000012004d7213 */ /* 0x000fe20000000000 */
[----:B------:R-:W-:Y:S02]  /*c0f0*/  IMAD.MOV R7, RZ, RZ, -R7 ;  /* 0x000000ffff077224 */ /* 0x000fe400078e0a07 */
[--C-:B------:R-:W-:Y:S02]  /*c100*/  @!P2 IMAD.IADD R57, R57, 0x1, -R0.reuse ;  /* 0x000000013939a824 */ /* 0x100fe400078e0a00 */
[----:B------:R-:W-:Y:S02]  /*c110*/  @!P5 IMAD.IADD R53, R53, 0x1, -R0 ;  /* 0x000000013535d824 */ /* 0x000fe400078e0a00 */
[----:B------:R-:W-:Y:S01]  /*c120*/  IMAD.HI.U32 R10, R140, R69, RZ ;  /* 0x000000458c0a7227 */ /* 0x000fe200078e00ff */
[----:B------:R-:W-:-:S02]  /*c130*/  ISETP.GT.U32.AND P2, PT, R0, R57, PT ;  /* 0x000000390000720c */ /* 0x000fc40003f44070 */
[C---:B------:R-:W-:Y:S01]  /*c140*/  ISETP.GT.U32.AND P5, PT, R0.reuse, R53, PT ;  /* 0x000000350000720c */ /* 0x040fe20003fa4070 */
[----:B------:R-:W-:Y:S02]  /*c150*/  @!P3 IMAD.IADD R61, R61, 0x1, -R0 ;  /* 0x000000013d3db824 */ /* 0x000fe400078e0a00 */
[C---:B------:R-:W-:Y:S02]  /*c160*/  IMAD R65, R0.reuse, R7, R65 ;  /* 0x0000000700417224 */ /* 0x040fe400078e0241 */
[----:B------:R-:W-:Y:S01]  /*c170*/  IMAD.MOV R10, RZ, RZ, -R10 ;  /* 0x000000ffff0a7224 */ /* 0x000fe200078e0a0a */
[----:B------:R-:W-:Y:S01]  /*c180*/  ISETP.GT.U32.AND P3, PT, R0, R61, PT ;  /* 0x0000003d0000720c */ /* 0x000fe20003f64070 */
[----:B------:R-:W-:-:S04]  /*c190*/  IMAD.HI.U32 R7, R140, R73, RZ ;  /* 0x000000498c077227 */ /* 0x000fc800078e00ff */
[--C-:B------:R-:W-:Y:S01]  /*c1a0*/  @!P2 IMAD.IADD R57, R57, 0x1, -R0.reuse ;  /* 0x000000013939a824 */ /* 0x100fe200078e0a00 */
[C---:B------:R-:W-:Y:S01]  /*c1b0*/  ISETP.GT.U32.AND P2, PT, R0.reuse, R65, PT ;  /* 0x000000410000720c */ /* 0x040fe20003f44070 */
[----:B------:R-:W-:Y:S01]  /*c1c0*/  @!P1 IMAD.MOV R49, RZ, RZ, -R49 ;  /* 0x000000ffff319224 */ /* 0x000fe200078e0a31 */
[----:B------:R-:W-:Y:S01]  /*c1d0*/  ISETP.GE.AND P1, PT, R13, RZ, PT ;  /* 0x000000ff0d00720c */ /* 0x000fe20003f26270 */
[C---:B------:R-:W-:Y:S02]  /*c1e0*/  IMAD R69, R0.reuse, R10, R69 ;  /* 0x0000000a00457224 */ /* 0x040fe400078e0245 */
[----:B------:R-:W-:Y:S02]  /*c1f0*/  IMAD.MOV R13, RZ, RZ, -R7 ;  /* 0x000000ffff0d7224 */ /* 0x000fe400078e0a07 */
[----:B------:R-:W-:Y:S01]  /*c200*/  @!P3 IMAD.IADD R61, R61, 0x1, -R0 ;  /* 0x000000013d3db824 */ /* 0x000fe200078e0a00 */
[----:B------:R-:W-:Y:S01]  /*c210*/  ISETP.GT.U32.AND P3, PT, R0, R69, PT ;  /* 0x000000450000720c */ /* 0x000fe20003f64070 */
[----:B------:R-:W-:-:S04]  /*c220*/  IMAD.HI.U32 R7, R140, R77, RZ ;  /* 0x0000004d8c077227 */ /* 0x000fc800078e00ff */
[----:B------:R-:W-:Y:S02]  /*c230*/  IMAD R73, R0, R13, R73 ;  /* 0x0000000d00497224 */ /* 0x000fe400078e0249 */
[--C-:B------:R-:W-:Y:S01]  /*c240*/  @!P5 IMAD.IADD R53, R53, 0x1, -R0.reuse ;  /* 0x000000013535d824 */ /* 0x100fe200078e0a00 */
[----:B------:R-:W-:Y:S01]  /*c250*/  ISETP.GE.AND P5, PT, R14, RZ, PT ;  /* 0x000000ff0e00720c */ /* 0x000fe20003fa6270 */
[----:B------:R-:W-:Y:S02]  /*c260*/  IMAD.MOV R14, RZ, RZ, -R7 ;  /* 0x000000ffff0e7224 */ /* 0x000fe400078e0a07 */
[--C-:B------:R-:W-:Y:S01]  /*c270*/  @!P2 IMAD.IADD R65, R65, 0x1, -R0.reuse ;  /* 0x000000014141a824 */ /* 0x100fe200078e0a00 */
[C---:B------:R-:W-:Y:S01]  /*c280*/  ISETP.GT.U32.AND P2, PT, R0.reuse, R73, PT ;  /* 0x000000490000720c */ /* 0x040fe20003f44070 */
[----:B------:R-:W-:Y:S01]  /*c290*/  IMAD R77, R0, R14, R77 ;  /* 0x0000000e004d7224 */ /* 0x000fe200078e024d */
[----:B------:R-:W-:Y:S01]  /*c2a0*/  LOP3.LUT R14, R132, 0xa2, RZ, 0xfc, !PT ;  /* 0x000000a2840e7812 */ /* 0x000fe200078efcff */
[----:B------:R-:W-:-:S02]  /*c2b0*/  @!P3 IMAD.IADD R69, R69, 0x1, -R0 ;  /* 0x000000014545b824 */ /* 0x000fc400078e0a00 */
[----:B------:R-:W-:Y:S01]  /*c2c0*/  IMAD.HI.U32 R10, R140, R81, RZ ;  /* 0x000000518c0a7227 */ /* 0x000fe200078e00ff */
[C---:B------:R-:W-:Y:S02]  /*c2d0*/  ISETP.GT.U32.AND P3, PT, R0.reuse, R77, PT ;  /* 0x0000004d0000720c */ /* 0x040fe40003f64070 */
[----:B------:R-:W-:Y:S01]  /*c2e0*/  IABS R97, R14 ;  /* 0x0000000e00617213 */ /* 0x000fe20000000000 */
[----:B------:R-:W-:Y:S02]  /*c2f0*/  IMAD.MOV R10, RZ, RZ, -R10 ;  /* 0x000000ffff0a7224 */ /* 0x000fe400078e0a0a */
[----:B------:R-:W-:Y:S02]  /*c300*/  @!P4 IMAD.MOV R57, RZ, RZ, -R57 ;  /* 0x000000ffff39c224 */ /* 0x000fe400078e0a39 */
[----:B------:R-:W-:Y:S01]  /*c310*/  @!P2 IMAD.IADD R73, R73, 0x1, -R0 ;  /* 0x000000014949a824 */ /* 0x000fe200078e0a00 */
[C---:B------:R-:W-:Y:S01]  /*c320*/  ISETP.GT.U32.AND P2, PT, R0.reuse, R69, PT ;  /* 0x000000450000720c */ /* 0x040fe20003f44070 */
[----:B------:R-:W-:-:S02]  /*c330*/  IMAD R81, R0, R10, R81 ;  /* 0x0000000a00517224 */ /* 0x000fc400078e0251 */
[----:B------:R-:W-:Y:S01]  /*c340*/  IMAD.HI.U32 R13, R140, R85, RZ ;  /* 0x000000558c0d7227 */ /* 0x000fe200078e00ff */
[----:B------:R-:W-:-:S03]  /*c350*/  ISETP.GT.U32.AND P4, PT, R0, R73, PT ;  /* 0x000000490000720c */ /* 0x000fc60003f84070 */
[----:B------:R-:W-:-:S04]  /*c360*/  IMAD.HI.U32 R7, R140, R89, RZ ;  /* 0x000000598c077227 */ /* 0x000fc800078e00ff */
[----:B------:R-:W-:Y:S01]  /*c370*/  @!P0 IMAD.MOV R53, RZ, RZ, -R53 ;  /* 0x000000ffff358224 */ /* 0x000fe200078e0a35 */
[C---:B------:R-:W-:Y:S01]  /*c380*/  ISETP.GT.U32.AND P0, PT, R0.reuse, R65, PT ;  /* 0x000000410000720c */ /* 0x040fe20003f04070 */
[----:B------:R-:W-:Y:S02]  /*c390*/  @!P3 IMAD.IADD R77, R77, 0x1, -R0 ;  /* 0x000000014d4db824 */ /* 0x000fe400078e0a00 */
[----:B------:R-:W-:Y:S01]  /*c3a0*/  @!P6 IMAD.MOV R61, RZ, RZ, -R61 ;  /* 0x000000ffff3de224 */ /* 0x000fe200078e0a3d */
[C---:B------:R-:W-:Y:S01]  /*c3b0*/  ISETP.GT.U32.AND P6, PT, R0.reuse, R81, PT ;  /* 0x000000510000720c */ /* 0x040fe20003fc4070 */
[----:B------:R-:W-:Y:S01]  /*c3c0*/  IMAD.MOV R13, RZ, RZ, -R13 ;  /* 0x000000ffff0d7224 */ /* 0x000fe200078e0a0d */
[C---:B------:R-:W-:Y:S01]  /*c3d0*/  ISETP.GT.U32.AND P3, PT, R0.reuse, R77, PT ;  /* 0x0000004d0000720c */ /* 0x040fe20003f64070 */
[----:B------:R-:W-:Y:S02]  /*c3e0*/  IMAD.MOV R7, RZ, RZ, -R7 ;  /* 0x000000ffff077224 */ /* 0x000fe400078e0a07 */
[----:B------:R-:W-:Y:S01]  /*c3f0*/  IMAD R85, R0, R13, R85 ;  /* 0x0000000d00557224 */ /* 0x000fe200078e0255 */
[----:B------:R-:W-:Y:S01]  /*c400*/  LOP3.LUT R13, R132, 0xa4, RZ, 0xfc, !PT ;  /* 0x000000a4840d7812 */ /* 0x000fe200078efcff */
[----:B------:R-:W-:-:S02]  /*c410*/  IMAD R89, R0, R7, R89 ;  /* 0x0000000700597224 */ /* 0x000fc400078e0259 */
[--C-:B------:R-:W-:Y:S01]  /*c420*/  @!P4 IMAD.IADD R73, R73, 0x1, -R0.reuse ;  /* 0x000000014949c824 */ /* 0x100fe200078e0a00 */
[----:B------:R-:W-:Y:S01]  /*c430*/  IABS R93, R13 ;  /* 0x0000000d005d7213 */ /* 0x000fe20000000000 */
[--C-:B------:R-:W-:Y:S01]  /*c440*/  @!P0 IMAD.IADD R65, R65, 0x1, -R0.reuse ;  /* 0x0000000141418824 */ /* 0x100fe200078e0a00 */
[----:B------:R-:W-:Y:S01]  /*c450*/  ISETP.GT.U32.AND P4, PT, R0, R89, PT ;  /* 0x000000590000720c */ /* 0x000fe20003f84070 */
[--C-:B------:R-:W-:Y:S01]  /*c460*/  @!P2 IMAD.IADD R69, R69, 0x1, -R0.reuse ;  /* 0x000000014545a824 */ /* 0x100fe200078e0a00 */
[----:B------:R-:W-:Y:S01]  /*c470*/  ISETP.GE.AND P2, PT, R16, RZ, PT ;  /* 0x000000ff1000720c */ /* 0x000fe20003f46270 */
[----:B------:R-:W-:Y:S01]  /*c480*/  @!P6 IMAD.IADD R81, R81, 0x1, -R0 ;  /* 0x000000015151e824 */ /* 0x000fe200078e0a00 */
[----:B------:R-:W-:Y:S01]  /*c490*/  ISETP.GT.U32.AND P0, PT, R0, R85, PT ;  /* 0x000000550000720c */ /* 0x000fe20003f04070 */
[----:B------:R-:W-:Y:S01]  /*c4a0*/  IMAD.HI.U32 R7, R140, R93, RZ ;  /* 0x0000005d8c077227 */ /* 0x000fe200078e00ff */
[----:B------:R-:W-:Y:S02]  /*c4b0*/  LOP3.LUT R16, R132, 0x9e, RZ, 0xfc, !PT ;  /* 0x0000009e84107812 */ /* 0x000fe400078efcff */
[----:B------:R-:W-:Y:S01]  /*c4c0*/  ISETP.GE.AND P6, PT, R20, RZ, PT ;  /* 0x000000ff1400720c */ /* 0x000fe20003fc6270 */
[----:B------:R-:W-:Y:S01]  /*c4d0*/  IMAD.HI.U32 R10, R140, R97, RZ ;  /* 0x000000618c0a7227 */ /* 0x000fe200078e00ff */
[----:B------:R-:W-:-:S02]  /*c4e0*/  IABS R105, R16 ;  /* 0x0000001000697213 */ /* 0x000fc40000000000 */
[----:B------:R-:W-:Y:S01]  /*c4f0*/  LOP3.LUT R20, R132, 0x84, RZ, 0xfc, !PT ;  /* 0x0000008484147812 */ /* 0x000fe200078efcff */
[----:B------:R-:W-:Y:S01]  /*c500*/  @!P3 IMAD.IADD R77, R77, 0x1, -R0 ;  /* 0x000000014d4db824 */ /* 0x000fe200078e0a00 */
[----:B------:R-:W-:Y:S01]  /*c510*/  ISETP.GE.AND P3, PT, R18, RZ, PT ;  /* 0x000000ff1200720c */ /* 0x000fe20003f66270 */
[----:B------:R-:W-:Y:S01]  /*c520*/  @!P1 IMAD.MOV R65, RZ, RZ, -R65 ;  /* 0x000000ffff419224 */ /* 0x000fe200078e0a41 */
[----:B------:R-:W-:Y:S01]  /*c530*/  ISETP.GT.U32.AND P1, PT, R0, R81, PT ;  /* 0x000000510000720c */ /* 0x000fe20003f24070 */
[----:B------:R-:W-:Y:S01]  /*c540*/  IMAD.MOV R7, RZ, RZ, -R7 ;  /* 0x000000ffff077224 */ /* 0x000fe200078e0a07 */
[----:B------:R-:W-:Y:S01]  /*c550*/  LOP3.LUT R18, R132, 0x90, RZ, 0xfc, !PT ;  /* 0x0000009084127812 */ /* 0x000fe200078efcff */
[----:B------:R-:W-:Y:S02]  /*c560*/  IMAD.MOV R10, RZ, RZ, -R10 ;  /* 0x000000ffff0a7224 */ /* 0x000fe400078e0a0a */
[C---:B------:R-:W-:Y:S01]  /*c570*/  IMAD R93, R0.reuse, R7, R93 ;  /* 0x00000007005d7224 */ /* 0x040fe200078e025d */
[----:B------:R-:W-:Y:S01]  /*c580*/  IABS R139, R18 ;  /* 0x00000012008b7213 */ /* 0x000fe20000000000 */
[----:B------:R-:W-:Y:S01]  /*c590*/  IMAD R97, R0, R10, R97 ;  /* 0x0000000a00617224 */ /* 0x000fe200078e0261 */
[----:B------:R-:W-:Y:S01]  /*c5a0*/  LOP3.LUT R10, R132, 0xa0, RZ, 0xfc, !PT ;  /* 0x000000a0840a7812 */ /* 0x000fe200078efcff */
[----:B------:R-:W-:-:S02]  /*c5b0*/  @!P4 IMAD.IADD R89, R89, 0x1, -R0 ;  /* 0x000000015959c824 */ /* 0x000fc400078e0a00 */
[----:B------:R-:W-:Y:S01]  /*c5c0*/  @!P5 IMAD.MOV R69, RZ, RZ, -R69 ;  /* 0x000000ffff45d224 */ /* 0x000fe200078e0a45 */
[----:B------:R-:W-:Y:S01]  /*c5d0*/  IABS R101, R10 ;  /* 0x0000000a00657213 */ /* 0x000fe20000000000 */
[----:B------:R-:W-:Y:S01]  /*c5e0*/  @!P2 IMAD.MOV R73, RZ, RZ, -R73 ;  /* 0x000000ffff49a224 */ /* 0x000fe200078e0a49 */
[C---:B------:R-:W-:Y:S01]  /*c5f0*/  ISETP.GT.U32.AND P5, PT, R0.reuse, R89, PT ;  /* 0x000000590000720c */ /* 0x040fe20003fa4070 */
[--C-:B------:R-:W-:Y:S01]  /*c600*/  @!P0 IMAD.IADD R85, R85, 0x1, -R0.reuse ;  /* 0x0000000155558824 */ /* 0x100fe200078e0a00 */
[----:B------:R-:W-:Y:S01]  /*c610*/  ISETP.GT.U32.AND P2, PT, R0, R93, PT ;  /* 0x0000005d0000720c */ /* 0x000fe20003f44070 */
[----:B------:R-:W-:Y:S01]  /*c620*/  @!P3 IMAD.MOV R77, RZ, RZ, -R77 ;  /* 0x000000ffff4db224 */ /* 0x000fe200078e0a4d */
[----:B------:R-:W-:Y:S01]  /*c630*/  ISETP.GE.AND P3, PT, R24, RZ, PT ;  /* 0x000000ff1800720c */ /* 0x000fe20003f66270 */
[----:B------:R-:W-:Y:S01]  /*c640*/  @!P1 IMAD.IADD R81, R81, 0x1, -R0 ;  /* 0x0000000151519824 */ /* 0x000fe200078e0a00 */
[----:B------:R-:W-:Y:S01]  /*c650*/  ISETP.GT.U32.AND P1, PT, R0, R97, PT ;  /* 0x000000610000720c */ /* 0x000fe20003f24070 */
[----:B------:R-:W-:Y:S01]  /*c660*/  IMAD.HI.U32 R7, R140, R101, RZ ;  /* 0x000000658c077227 */ /* 0x000fe200078e00ff */
[----:B------:R-:W-:-:S02]  /*c670*/  ISETP.GT.U32.AND P4, PT, R0, R85, PT ;  /* 0x000000550000720c */ /* 0x000fc40003f84070 */
[----:B------:R-:W-:Y:S01]  /*c680*/  ISETP.GE.AND P0, PT, R22, RZ, PT ;  /* 0x000000ff1600720c */ /* 0x000fe20003f06270 */
[----:B------:R-:W-:Y:S01]  /*c690*/  IMAD.MOV R7, RZ, RZ, -R7 ;  /* 0x000000ffff077224 */ /* 0x000fe200078e0a07 */
[----:B------:R-:W-:Y:S01]  /*c6a0*/  LOP3.LUT R22, R132, 0x82, RZ, 0xfc, !PT ;  /* 0x0000008284167812 */ /* 0x000fe200078efcff */
[--C-:B------:R-:W-:Y:S01]  /*c6b0*/  @!P5 IMAD.IADD R89, R89, 0x1, -R0.reuse ;  /* 0x000000015959d824 */ /* 0x100fe200078e0a00 */
[----:B------:R-:W-:Y:S01]  /*c6c0*/  ISETP.GE.AND P5, PT, R14, RZ, PT ;  /* 0x000000ff0e00720c */ /* 0x000fe20003fa6270 */
[--C-:B------:R-:W-:Y:S01]  /*c6d0*/  @!P2 IMAD.IADD R93, R93, 0x1, -R0.reuse ;  /* 0x000000015d5da824 */ /* 0x100fe200078e0a00 */
[----:B------:R-:W-:Y:S01]  /*c6e0*/  ISETP.GE.AND P2, PT, R10, RZ, PT ;  /* 0x000000ff0a00720c */ /* 0x000fe20003f46270 */
[----:B------:R-:W-:Y:S01]  /*c6f0*/  IMAD R101, R0, R7, R101 ;  /* 0x0000000700657224 */ /* 0x000fe200078e0265 */
[----:B------:R-:W-:Y:S01]  /*c700*/  LOP3.LUT R7, R132, 0x9c, RZ, 0xfc, !PT ;  /* 0x0000009c84077812 */ /* 0x000fe200078efcff */
[--C-:B------:R-:W-:Y:S01]  /*c710*/  @!P1 IMAD.IADD R97, R97, 0x1, -R0.reuse ;  /* 0x0000000161619824 */ /* 0x100fe200078e0a00 */
[C---:B------:R-:W-:Y:S01]  /*c720*/  ISETP.GT.U32.AND P1, PT, R0.reuse, R93, PT ;  /* 0x0000005d0000720c */ /* 0x040fe20003f24070 */
[----:B------:R-:W-:Y:S01]  /*c730*/  @!P3 IMAD.MOV R89, RZ, RZ, -R89 ;  /* 0x000000ffff59b224 */ /* 0x000fe200078e0a59 */
[----:B------:R-:W-:Y:S01]  /*c740*/  ISETP.GT.U32.AND P3, PT, R0, R101, PT ;  /* 0x000000650000720c */ /* 0x000fe20003f64070 */
[----:B------:R-:W-:Y:S01]  /*c750*/  @!P4 IMAD.IADD R85, R85, 0x1, -R0 ;  /* 0x000000015555c824 */ /* 0x000fe200078e0a00 */
[----:B------:R-:W-:Y:S01]  /*c760*/  ISETP.GE.AND P4, PT, R13, RZ, PT ;  /* 0x000000ff0d00720c */ /* 0x000fe20003f86270 */
[----:B------:R-:W-:Y:S01]  /*c770*/  IMAD.HI.U32 R10, R140, R105, RZ ;  /* 0x000000698c0a7227 */ /* 0x000fe200078e00ff */
[----:B------:R-:W-:-:S02]  /*c780*/  IABS R109, R7 ;  /* 0x00000007006d7213 */ /* 0x000fc40000000000 */
[----:B------:R-:W-:Y:S01]  /*c790*/  LOP3.LUT R14, R132, 0x98, RZ, 0xfc, !PT ;  /* 0x00000098840e7812 */ /* 0x000fe200078efcff */
[----:B------:R-:W-:Y:S01]  /*c7a0*/  @!P0 IMAD.MOV R85, RZ, RZ, -R85 ;  /* 0x000000ffff558224 */ /* 0x000fe200078e0a55 */
[----:B------:R-:W-:Y:S01]  /*c7b0*/  ISETP.GT.U32.AND P0, PT, R0, R97, PT ;  /* 0x000000610000720c */ /* 0x000fe20003f04070 */
[----:B------:R-:W-:Y:S01]  /*c7c0*/  IMAD.MOV R10, RZ, RZ, -R10 ;  /* 0x000000ffff0a7224 */ /* 0x000fe200078e0a0a */
[----:B------:R-:W-:Y:S01]  /*c7d0*/  IABS R117, R14 ;  /* 0x0000000e00757213 */ /* 0x000fe20000000000 */
[--C-:B------:R-:W-:Y:S01]  /*c7e0*/  @!P1 IMAD.IADD R93, R93, 0x1, -R0.reuse ;  /* 0x000000015d5d9824 */ /* 0x100fe200078e0a00 */
[----:B------:R-:W-:Y:S01]  /*c7f0*/  ISETP.GE.AND P1, PT, R7, RZ, PT ;  /* 0x000000ff0700720c */ /* 0x000fe20003f26270 */
[----:B------:R-:W-:Y:S01]  /*c800*/  @!P3 IMAD.IADD R101, R101, 0x1, -R0 ;  /* 0x000000016565b824 */ /* 0x000fe200078e0a00 */
[----:B------:R-:W-:Y:S01]  /*c810*/  LOP3.LUT R24, R132, 0x80, RZ, 0xfc, !PT ;  /* 0x0000008084187812 */ /* 0x000fe200078efcff */
[----:B------:R-:W-:Y:S02]  /*c820*/  @!P4 IMAD.MOV R93, RZ, RZ, -R93 ;  /* 0x000000ffff5dc224 */ /* 0x000fe400078e0a5d */
[----:B------:R-:W-:Y:S01]  /*c830*/  IMAD.HI.U32 R7, R140, R109, RZ ;  /* 0x0000006d8c077227 */ /* 0x000fe200078e00ff */
[----:B------:R-:W-:-:S03]  /*c840*/  ISETP.GT.U32.AND P4, PT, R0, R101, PT ;  /* 0x000000650000720c */ /* 0x000fc60003f84070 */
[----:B------:R-:W-:Y:S01]  /*c850*/  IMAD R105, R0, R10, R105 ;  /* 0x0000000a00697224 */ /* 0x000fe200078e0269 */
[----:B------:R-:W-:Y:S01]  /*c860*/  LOP3.LUT R10, R132, 0x9a, RZ, 0xfc, !PT ;  /* 0x0000009a840a7812 */ /* 0x000fe200078efcff */
[----:B------:R-:W-:Y:S02]  /*c870*/  IMAD.MOV R7, RZ, RZ, -R7 ;  /* 0x000000ffff077224 */ /* 0x000fe400078e0a07 */
[----:B------:R-:W-:Y:S01]  /*c880*/  @!P0 IMAD.IADD R97, R97, 0x1, -R0 ;  /* 0x0000000161618824 */ /* 0x000fe200078e0a00 */
[C---:B------:R-:W-:Y:S01]  /*c890*/  ISETP.GT.U32.AND P0, PT, R0.reuse, R105, PT ;  /* 0x000000690000720c */ /* 0x040fe20003f04070 */
[----:B------:R-:W-:Y:S01]  /*c8a0*/  IMAD R109, R0, R7, R109 ;  /* 0x00000007006d7224 */ /* 0x000fe200078e026d */
[----:B------:R-:W-:Y:S01]  /*c8b0*/  IABS R113, R10 ;  /* 0x0000000a00717213 */ /* 0x000fe20000000000 */
[----:B------:R-:W-:Y:S01]  /*c8c0*/  IMAD.HI.U32 R13, R140, R117, RZ ;  /* 0x000000758c0d7227 */ /* 0x000fe200078e00ff */
[----:B------:R-:W-:-:S03]  /*c8d0*/  ISETP.GE.AND P3, PT, R10, RZ, PT ;  /* 0x000000ff0a00720c */ /* 0x000fc60003f66270 */
[----:B------:R-:W-:Y:S01]  /*c8e0*/  @!P4 IMAD.IADD R101, R101, 0x1, -R0 ;  /* 0x000000016565c824 */ /* 0x000fe200078e0a00 */
[----:B------:R-:W-:Y:S01]  /*c8f0*/  ISETP.GT.U32.AND P4, PT, R0, R109, PT ;  /* 0x0000006d0000720c */ /* 0x000fe20003f84070 */
[----:B------:R-:W-:-:S04]  /*c900*/  IMAD.HI.U32 R10, R140, R113, RZ ;  /* 0x000000718c0a7227 */ /* 0x000fc800078e00ff */
[----:B------:R-:W-:Y:S02]  /*c910*/  IMAD.MOV R10, RZ, RZ, -R10 ;  /* 0x000000ffff0a7224 */ /* 0x000fe400078e0a0a */
[--C-:B------:R-:W-:Y:S02]  /*c920*/  @!P0 IMAD.IADD R105, R105, 0x1, -R0.reuse ;  /* 0x0000000169698824 */ /* 0x100fe400078e0a00 */
[----:B------:R-:W-:Y:S02]  /*c930*/  IMAD.MOV R13, RZ, RZ, -R13 ;  /* 0x000000ffff0d7224 */ /* 0x000fe400078e0a0d */
[----:B------:R-:W-:Y:S01]  /*c940*/  IMAD R113, R0, R10, R113 ;  /* 0x0000000a00717224 */ /* 0x000fe200078e0271 */
[----:B------:R-:W-:Y:S01]  /*c950*/  LOP3.LUT R10, R132, 0x96, RZ, 0xfc, !PT ;  /* 0x00000096840a7812 */ /* 0x000fe200078efcff */
[C---:B------:R-:W-:Y:S01]  /*c960*/  IMAD R117, R0.reuse, R13, R117 ;  /* 0x0000000d00757224 */ /* 0x040fe200078e0275 */
[C---:B------:R-:W-:Y:S01]  /*c970*/  ISETP.GT.U32.AND P0, PT, R0.reuse, R105, PT ;  /* 0x000000690000720c */ /* 0x040fe20003f04070 */
[----:B------:R-:W-:Y:S01]  /*c980*/  @!P4 IMAD.IADD R109, R109, 0x1, -R0 ;  /* 0x000000016d6dc824 */ /* 0x000fe200078e0a00 */
[----:B------:R-:W-:Y:S01]  /*c990*/  IABS R121, R10 ;  /* 0x0000000a00797213 */ /* 0x000fe20000000000 */
[----:B------:R-:W-:Y:S01]  /*c9a0*/  @!P2 IMAD.MOV R101, RZ, RZ, -R101 ;  /* 0x000000ffff65a224 */ /* 0x000fe200078e0a65 */
[C---:B------:R-:W-:Y:S01]  /*c9b0*/  ISETP.GT.U32.AND P2, PT, R0.reuse, R117, PT ;  /* 0x000000750000720c */ /* 0x040fe20003f44070 */
[----:B------:R-:W-:Y:S01]  /*c9c0*/  @!P6 IMAD.MOV R81, RZ, RZ, -R81 ;  /* 0x000000ffff51e224 */ /* 0x000fe200078e0a51 */
[----:B------:R-:W-:Y:S01]  /*c9d0*/  ISETP.GT.U32.AND P4, PT, R0, R109, PT ;  /* 0x0000006d0000720c */ /* 0x000fe20003f84070 */
[----:B------:R-:W-:Y:S01]  /*c9e0*/  IMAD.HI.U32 R7, R140, R121, RZ ;  /* 0x000000798c077227 */ /* 0x000fe200078e00ff */
[----:B------:R-:W-:-:S02]  /*c9f0*/  ISETP.GE.AND P6, PT, R16, RZ, PT ;  /* 0x000000ff1000720c */ /* 0x000fc40003fc6270 */
[----:B------:R-:W-:Y:S01]  /*ca00*/  LOP3.LUT R16, R132, 0x92, RZ, 0xfc, !PT ;  /* 0x0000009284107812 */ /* 0x000fe200078efcff */
[----:B------:R-:W-:Y:S02]  /*ca10*/  IMAD.MOV R7, RZ, RZ, -R7 ;  /* 0x000000ffff077224 */ /* 0x000fe400078e0a07 */
[--C-:B------:R-:W-:Y:S01]  /*ca20*/  @!P0 IMAD.IADD R105, R105, 0x1, -R0.reuse ;  /* 0x0000000169698824 */ /* 0x100fe200078e0a00 */
[C---:B------:R-:W-:Y:S01]  /*ca30*/  ISETP.GT.U32.AND P0, PT, R0.reuse, R113, PT ;  /* 0x000000710000720c */ /* 0x040fe20003f04070 */
[----:B------:R-:W-:Y:S01]  /*ca40*/  IMAD R121, R0, R7, R121 ;  /* 0x0000000700797224 */ /* 0x000fe200078e0279 */
[----:B------:R-:W-:Y:S01]  /*ca50*/  IABS R135, R16 ;  /* 0x0000001000877213 */ /* 0x000fe20000000000 */
[----:B------:R-:W-:Y:S01]  /*ca60*/  @!P5 IMAD.MOV R97, RZ, RZ, -R97 ;  /* 0x000000ffff61d224 */ /* 0x000fe200078e0a61 */
[----:B------:R-:W-:Y:S01]  /*ca70*/  ISETP.GE.AND P5, PT, R14, RZ, PT ;  /* 0x000000ff0e00720c */ /* 0x000fe20003fa6270 */
[--C-:B------:R-:W-:Y:S01]  /*ca80*/  @!P4 IMAD.IADD R109, R109, 0x1, -R0.reuse ;  /* 0x000000016d6dc824 */ /* 0x100fe200078e0a00 */
[----:B------:R-:W-:Y:S01]  /*ca90*/  LOP3.LUT R14, R132, 0x94, RZ, 0xfc, !PT ;  /* 0x00000094840e7812 */ /* 0x000fe200078efcff */
[----:B------:R-:W-:Y:S01]  /*caa0*/  @!P2 IMAD.IADD R117, R117, 0x1, -R0 ;  /* 0x000000017575a824 */ /* 0x000fe200078e0a00 */
[----:B------:R-:W-:Y:S01]  /*cab0*/  ISETP.GT.U32.AND P4, PT, R0, R121, PT ;  /* 0x000000790000720c */ /* 0x000fe20003f84070 */
[----:B------:R-:W-:Y:S01]  /*cac0*/  @!P6 IMAD.MOV R105, RZ, RZ, -R105 ;  /* 0x000000ffff69e224 */ /* 0x000fe200078e0a69 */
[----:B------:R-:W-:Y:S01]  /*cad0*/  IABS R125, R14 ;  /* 0x0000000e007d7213 */ /* 0x000fe20000000000 */
[----:B------:R-:W-:Y:S01]  /*cae0*/  IMAD.HI.U32 R13, R140, R139, RZ ;  /* 0x0000008b8c0d7227 */ /* 0x000fe200078e00ff */
[----:B------:R-:W-:-:S02]  /*caf0*/  ISETP.GE.AND P6, PT, R10, RZ, PT ;  /* 0x000000ff0a00720c */ /* 0x000fc40003fc6270 */
[----:B------:R-:W-:Y:S01]  /*cb00*/  ISETP.GT.U32.AND P2, PT, R0, R117, PT ;  /* 0x000000750000720c */ /* 0x000fe20003f44070 */
[----:B------:R-:W-:-:S04]  /*cb10*/  IMAD.HI.U32 R10, R140, R135, RZ ;  /* 0x000000878c0a7227 */ /* 0x000fc800078e00ff */
[----:B------:R-:W-:Y:S02]  /*cb20*/  @!P0 IMAD.IADD R113, R113, 0x1, -R0 ;  /* 0x0000000171718824 */ /* 0x000fe400078e0a00 */
[----:B------:R-:W-:-:S03]  /*cb30*/  IMAD.HI.U32 R7, R140, R125, RZ ;  /* 0x0000007d8c077227 */ /* 0x000fc600078e00ff */
[C---:B------:R-:W-:Y:S01]  /*cb40*/  ISETP.GT.U32.AND P0, PT, R0.reuse, R113, PT ;  /* 0x000000710000720c */ /* 0x040fe20003f04070 */
[----:B------:R-:W-:Y:S02]  /*cb50*/  IMAD.MOV R10, RZ, RZ, -R10 ;  /* 0x000000ffff0a7224 */ /* 0x000fe400078e0a0a */
[----:B------:R-:W-:Y:S02]  /*cb60*/  IMAD.MOV R7, RZ, RZ, -R7 ;  /* 0x000000ffff077224 */ /* 0x000fe400078e0a07 */
[----:B------:R-:W-:Y:S01]  /*cb70*/  IMAD R135, R0, R10, R135 ;  /* 0x0000000a00877224 */ /* 0x000fe200078e0287 */
[----:B------:R-:W-:Y:S01]  /*cb80*/  LOP3.LUT R10, R132, 0x8e, RZ, 0xfc, !PT ;  /* 0x0000008e840a7812 */ /* 0x000fe200078efcff */
[--C-:B------:R-:W-:Y:S02]  /*cb90*/  @!P4 IMAD.IADD R121, R121, 0x1, -R0.reuse ;  /* 0x000000017979c824 */ /* 0x100fe400078e0a00 */
[C---:B------:R-:W-:Y:S02]  /*cba0*/  IMAD R125, R0.reuse, R7, R125 ;  /* 0x00000007007d7224 */ /* 0x040fe400078e027d */
[----:B------:R-:W-:Y:S01]  /*cbb0*/  @!P1 IMAD.MOV R109, RZ, RZ, -R109 ;  /* 0x000000ffff6d9224 */ /* 0x000fe200078e0a6d */
[C---:B------:R-:W-:Y:S01]  /*cbc0*/  ISETP.GT.U32.AND P1, PT, R0.reuse, R121, PT ;  /* 0x000000790000720c */ /* 0x040fe20003f24070 */
[--C-:B------:R-:W-:Y:S01]  /*cbd0*/  @!P2 IMAD.IADD R117, R117, 0x1, -R0.reuse ;  /* 0x000000017575a824 */ /* 0x100fe200078e0a00 */
[C---:B------:R-:W-:Y:S01]  /*cbe0*/  ISETP.GT.U32.AND P2, PT, R0.reuse, R135, PT ;  /* 0x000000870000720c */ /* 0x040fe20003f44070 */
[----:B------:R-:W-:Y:S01]  /*cbf0*/  IMAD.MOV R13, RZ, RZ, -R13 ;  /* 0x000000ffff0d7224 */ /* 0x000fe200078e0a0d */
[----:B------:R-:W-:Y:S01]  /*cc00*/  ISETP.GT.U32.AND P4, PT, R0, R125, PT ;  /* 0x0000007d0000720c */ /* 0x000fe20003f84070 */
[----:B------:R-:W-:Y:S01]  /*cc10*/  @!P0 IMAD.IADD R113, R113, 0x1, -R0 ;  /* 0x0000000171718824 */ /* 0x000fe200078e0a00 */
[----:B------:R-:W-:Y:S01]  /*cc20*/  ISETP.GE.AND P0, PT, R14, RZ, PT ;  /* 0x000000ff0e00720c */ /* 0x000fe20003f06270 */
[----:B------:R-:W-:Y:S01]  /*cc30*/  IMAD R139, R0, R13, R139 ;  /* 0x0000000d008b7224 */ /* 0x000fe200078e028b */
[----:B------:R-:W-:Y:S01]  /*cc40*/  IABS R13, R10 ;  /* 0x0000000a000d7213 */ /* 0x000fe20000000000 */
[----:B------:R-:W-:Y:S01]  /*cc50*/  @!P5 IMAD.MOV R117, RZ, RZ, -R117 ;  /* 0x000000ffff75d224 */ /* 0x000fe200078e0a75 */
[----:B------:R-:W-:Y:S01]  /*cc60*/  LOP3.LUT R14, R132, 0x8c, RZ, 0xfc, !PT ;  /* 0x0000008c840e7812 */ /* 0x000fe200078efcff */
[----:B------:R-:W-:Y:S01]  /*cc70*/  @!P3 IMAD.MOV R113, RZ, RZ, -R113 ;  /* 0x000000ffff71b224 */ /* 0x000fe200078e0a71 */
[----:B------:R-:W-:Y:S01]  /*cc80*/  ISETP.GT.U32.AND P5, PT, R0, R139, PT ;  /* 0x0000008b0000720c */ /* 0x000fe20003fa4070 */
[----:B------:R-:W-:Y:S01]  /*cc90*/  IMAD.HI.U32 R7, R140, R13, RZ ;  /* 0x0000000d8c077227 */ /* 0x000fe200078e00ff */
[----:B------:R-:W-:-:S02]  /*cca0*/  IABS R133, R14 ;  /* 0x0000000e00857213 */ /* 0x000fc40000000000 */
[----:B------:R-:W-:Y:S01]  /*ccb0*/  ISETP.GE.AND P3, PT, R16, RZ, PT ;  /* 0x000000ff1000720c */ /* 0x000fe20003f66270 */
[--C-:B------:R-:W-:Y:S01]  /*ccc0*/  @!P1 IMAD.IADD R121, R121, 0x1, -R0.reuse ;  /* 0x0000000179799824 */ /* 0x100fe200078e0a00 */
[----:B------:R-:W-:Y:S01]  /*ccd0*/  LOP3.LUT R16, R132, 0x88, RZ, 0xfc, !PT ;  /* 0x0000008884107812 */ /* 0x000fe200078efcff */
[--C-:B------:R-:W-:Y:S01]  /*cce0*/  @!P2 IMAD.IADD R135, R135, 0x1, -R0.reuse ;  /* 0x000000018787a824 */ /* 0x100fe200078e0a00 */
[----:B------:R-:W-:Y:S01]  /*ccf0*/  ISETP.GE.AND P1, PT, R18, RZ, PT ;  /* 0x000000ff1200720c */ /* 0x000fe20003f26270 */
[----:B------:R-:W-:Y:S01]  /*cd00*/  IMAD.MOV R7, RZ, RZ, -R7 ;  /* 0x000000ffff077224 */ /* 0x000fe200078e0a07 */
[----:B------:R-:W-:Y:S01]  /*cd10*/  LOP3.LUT R18, R132, 0x86, RZ, 0xfc, !PT ;  /* 0x0000008684127812 */ /* 0x000fe200078efcff */
[----:B------:R-:W-:Y:S01]  /*cd20*/  @!P4 IMAD.IADD R125, R125, 0x1, -R0 ;  /* 0x000000017d7dc824 */ /* 0x000fe200078e0a00 */
[----:B------:R-:W-:Y:S01]  /*cd30*/  IABS R137, R16 ;  /* 0x0000001000897213 */ /* 0x000fe20000000000 */
[----:B------:R-:W-:Y:S01]  /*cd40*/  @!P6 IMAD.MOV R121, RZ, RZ, -R121 ;  /* 0x000000ffff79e224 */ /* 0x000fe200078e0a79 */
[C---:B------:R-:W-:Y:S01]  /*cd50*/  ISETP.GT.U32.AND P6, PT, R0.reuse, R135, PT ;  /* 0x000000870000720c */ /* 0x040fe20003fc4070 */
[C---:B------:R-:W-:Y:S01]  /*cd60*/  IMAD R138, R0.reuse, R7, R13 ;  /* 0x00000007008a7224 */ /* 0x040fe200078e020d */
[----:B------:R-:W-:Y:S01]  /*cd70*/  ISETP.GT.U32.AND P2, PT, R0, R125, PT ;  /* 0x0000007d0000720c */ /* 0x000fe20003f44070 */
[----:B------:R-:W-:Y:S01]  /*cd80*/  IMAD.HI.U32 R7, R140, R133, RZ ;  /* 0x000000858c077227 */ /* 0x000fe200078e00ff */
[----:B------:R-:W-:-:S02]  /*cd90*/  ISETP.GE.AND P4, PT, R10, RZ, PT ;  /* 0x000000ff0a00720c */ /* 0x000fc40003f86270 */
[----:B------:R-:W-:Y:S01]  /*cda0*/  LOP3.LUT R13, R132, 0x8a, RZ, 0xfc, !PT ;  /* 0x0000008a840d7812 */ /* 0x000fe200078efcff */
[----:B------:R-:W-:Y:S02]  /*cdb0*/  IMAD.MOV R7, RZ, RZ, -R7 ;  /* 0x000000ffff077224 */ /* 0x000fe400078e0a07 */
[--C-:B------:R-:W-:Y:S01]  /*cdc0*/  @!P5 IMAD.IADD R139, R139, 0x1, -R0.reuse ;  /* 0x000000018b8bd824 */ /* 0x100fe200078e0a00 */
[----:B------:R-:W-:Y:S01]  /*cdd0*/  IABS R143, R13 ;  /* 0x0000000d008f7213 */ /* 0x000fe20000000000 */
[C---:B------:R-:W-:Y:S01]  /*cde0*/  IMAD R134, R0.reuse, R7, R133 ;  /* 0x0000000700867224 */ /* 0x040fe200078e0285 */
[----:B------:R-:W-:Y:S01]  /*cdf0*/  IABS R133, R18 ;  /* 0x0000001200857213 */ /* 0x000fe20000000000 */
[--C-:B------:R-:W-:Y:S01]  /*ce00*/  @!P6 IMAD.IADD R135, R135, 0x1, -R0.reuse ;  /* 0x000000018787e824 */ /* 0x100fe200078e0a00 */
[C---:B------:R-:W-:Y:S01]  /*ce10*/  ISETP.GT.U32.AND P5, PT, R0.reuse, R139, PT ;  /* 0x0000008b0000720c */ /* 0x040fe20003fa4070 */
[----:B------:R-:W-:Y:S01]  /*ce20*/  @!P2 IMAD.IADD R125, R125, 0x1, -R0 ;  /* 0x000000017d7da824 */ /* 0x000fe200078e0a00 */
[----:B------:R-:W-:Y:S01]  /*ce30*/  ISETP.GT.U32.AND P6, PT, R0, R134, PT ;  /* 0x000000860000720c */ /* 0x000fe20003fc4070 */
[----:B------:R-:W-:Y:S01]  /*ce40*/  IMAD.HI.U32 R10, R140, R137, RZ ;  /* 0x000000898c0a7227 */ /* 0x000fe200078e00ff */
[----:B------:R-:W-:-:S03]  /*ce50*/  ISETP.GT.U32.AND P2, PT, R0, R138, PT ;  /* 0x0000008a0000720c */ /* 0x000fc60003f44070 */
[----:B------:R-:W-:Y:S02]  /*ce60*/  IMAD.MOV R10, RZ, RZ, -R10 ;  /* 0x000000ffff0a7224 */ /* 0x000fe400078e0a0a */
[----:B------:R-:W-:-:S04]  /*ce70*/  IMAD.HI.U32 R7, R140, R143, RZ ;  /* 0x0000008f8c077227 */ /* 0x000fc800078e00ff */
[--C-:B------:R-:W-:Y:S01]  /*ce80*/  @!P5 IMAD.IADD R139, R139, 0x1, -R0.reuse ;  /* 0x000000018b8bd824 */ /* 0x100fe200078e0a00 */
[----:B------:R-:W-:Y:S01]  /*ce90*/  ISETP.GE.AND P5, PT, R14, RZ, PT ;  /* 0x000000ff0e00720c */ /* 0x000fe20003fa6270 */
[--C-:B------:R-:W-:Y:S02]  /*cea0*/  @!P6 IMAD.IADD R134, R134, 0x1, -R0.reuse ;  /* 0x000000018686e824 */ /* 0x100fe400078e0a00 */
[----:B------:R-:W-:Y:S01]  /*ceb0*/  @!P2 IMAD.IADD R138, R138, 0x1, -R0 ;  /* 0x000000018a8aa824 */ /* 0x000fe200078e0a00 */
[----:B------:R-:W-:Y:S01]  /*cec0*/  ISETP.GE.AND P2, PT, R13, RZ, PT ;  /* 0x000000ff0d00720c */ /* 0x000fe20003f46270 */
[----:B------:R-:W-:Y:S01]  /*ced0*/  IMAD.HI.U32 R13, R140, R133, RZ ;  /* 0x000000858c0d7227 */ /* 0x000fe200078e00ff */
[----:B------:R-:W-:-:S03]  /*cee0*/  ISETP.GT.U32.AND P6, PT, R0, R134, PT ;  /* 0x000000860000720c */ /* 0x000fc60003fc4070 */
[----:B------:R-:W-:Y:S02]  /*cef0*/  IMAD.MOV R13, RZ, RZ, -R13 ;  /* 0x000000ffff0d7224 */ /* 0x000fe400078e0a0d */
[C---:B------:R-:W-:Y:S02]  /*cf00*/  IMAD R137, R0.reuse, R10, R137 ;  /* 0x0000000a00897224 */ /* 0x040fe400078e0289 */
[C---:B------:R-:W-:Y:S01]  /*cf10*/  IMAD R10, R0.reuse, R13, R133 ;  /* 0x0000000d000a7224 */ /* 0x040fe200078e0285 */
[----:B------:R-:W-:Y:S01]  /*cf20*/  IABS R13, R20 ;  /* 0x00000014000d7213 */ /* 0x000fe20000000000 */
[----:B------:R-:W-:Y:S01]  /*cf30*/  @!P1 IMAD.MOV R139, RZ, RZ, -R139 ;  /* 0x000000ffff8b9224 */ /* 0x000fe200078e0a8b */
[----:B------:R-:W-:Y:S01]  /*cf40*/  ISETP.GT.U32.AND P1, PT, R0, R137, PT ;  /* 0x000000890000720c */ /* 0x000fe20003f24070 */
[----:B------:R-:W-:Y:S01]  /*cf50*/  IMAD.MOV R7, RZ, RZ, -R7 ;  /* 0x000000ffff077224 */ /* 0x000fe200078e0a07 */
[----:B------:R-:W-:Y:S01]  /*cf60*/  IABS R133, R22 ;  /* 0x0000001600857213 */ /* 0x000fe20000000000 */
[----:B------:R-:W-:Y:S01]  /*cf70*/  @!P6 IMAD.IADD R134, R134, 0x1, -R0 ;  /* 0x000000018686e824 */ /* 0x000fe200078e0a00 */
[C---:B------:R-:W-:Y:S01]  /*cf80*/  ISETP.GT.U32.AND P6, PT, R0.reuse, R10, PT ;  /* 0x0000000a0000720c */ /* 0x040fe20003fc4070 */
[----:B------:R-:W-:Y:S01]  /*cf90*/  @!P0 IMAD.MOV R125, RZ, RZ, -R125 ;  /* 0x000000ffff7d8224 */ /* 0x000fe200078e0a7d */
[C---:B------:R-:W-:Y:S01]  /*cfa0*/  ISETP.GT.U32.AND P0, PT, R0.reuse, R138, PT ;  /* 0x0000008a0000720c */ /* 0x040fe20003f04070 */
[----:B------:R-:W-:-:S02]  /*cfb0*/  IMAD R143, R0, R7, R143 ;  /* 0x00000007008f7224 */ /* 0x000fc400078e028f */
[----:B------:R-:W-:-:S04]  /*cfc0*/  IMAD.HI.U32 R7, R140, R13, RZ ;  /* 0x0000000d8c077227 */ /* 0x000fc800078e00ff */
[--C-:B------:R-:W-:Y:S02]  /*cfd0*/  @!P1 IMAD.IADD R137, R137, 0x1, -R0.reuse ;  /* 0x0000000189899824 */ /* 0x100fe400078e0a00 */
[----:B------:R-:W-:Y:S01]  /*cfe0*/  @!P3 IMAD.MOV R135, RZ, RZ, -R135 ;  /* 0x000000ffff87b224 */ /* 0x000fe200078e0a87 */
[----:B------:R-:W-:Y:S01]  /*cff0*/  ISETP.GT.U32.AND P3, PT, R0, R143, PT ;  /* 0x0000008f0000720c */ /* 0x000fe20003f64070 */
[----:B------:R-:W-:Y:S01]  /*d000*/  @!P6 IMAD.IADD R10, R10, 0x1, -R0 ;  /* 0x000000010a0ae824 */ /* 0x000fe200078e0a00 */
[----:B------:R-:W-:Y:S01]  /*d010*/  ISETP.GT.U32.AND P6, PT, R0, R137, PT ;  /* 0x000000890000720c */ /* 0x000fe20003fc4070 */
[----:B------:R-:W-:Y:S02]  /*d020*/  IMAD.MOV R14, RZ, RZ, -R7 ;  /* 0x000000ffff0e7224 */ /* 0x000fe400078e0a07 */
[----:B------:R-:W-:-:S04]  /*d030*/  IMAD.HI.U32 R7, R140, R133, RZ ;  /* 0x000000858c077227 */ /* 0x000fc800078e00ff */
[----:B------:R-:W-:Y:S02]  /*d040*/  IMAD.MOV R7, RZ, RZ, -R7 ;  /* 0x000000ffff077224 */ /* 0x000fe400078e0a07 */
[--C-:B------:R-:W-:Y:S01]  /*d050*/  @!P0 IMAD.IADD R138, R138, 0x1, -R0.reuse ;  /* 0x000000018a8a8824 */ /* 0x100fe200078e0a00 */
[----:B------:R-:W-:Y:S01]  /*d060*/  ISETP.GE.AND P0, PT, R16, RZ, PT ;  /* 0x000000ff1000720c */ /* 0x000fe20003f06270 */
[----:B------:R-:W-:Y:S01]  /*d070*/  IMAD R16, R0, R7, R133 ;  /* 0x0000000700107224 */ /* 0x000fe200078e0285 */
[----:B------:R-:W-:Y:S01]  /*d080*/  IABS R133, R26 ;  /* 0x0000001a00857213 */ /* 0x000fe20000000000 */
[--C-:B------:R-:W-:Y:S01]  /*d090*/  @!P3 IMAD.IADD R143, R143, 0x1, -R0.reuse ;  /* 0x000000018f8fb824 */ /* 0x100fe200078e0a00 */
[----:B------:R-:W-:Y:S01]  /*d0a0*/  ISETP.GE.AND P3, PT, R18, RZ, PT ;  /* 0x000000ff1200720c */ /* 0x000fe20003f66270 */
[----:B------:R-:W-:Y:S01]  /*d0b0*/  @!P6 IMAD.IADD R137, R137, 0x1, -R0 ;  /* 0x000000018989e824 */ /* 0x000fe200078e0a00 */
[C---:B------:R-:W-:Y:S01]  /*d0c0*/  ISETP.GT.U32.AND P6, PT, R0.reuse, R16, PT ;  /* 0x000000100000720c */ /* 0x040fe20003fc4070 */
[----:B------:R-:W-:Y:S01]  /*d0d0*/  @!P4 IMAD.MOV R138, RZ, RZ, -R138 ;  /* 0x000000ffff8ac224 */ /* 0x000fe200078e0a8a */
[C---:B------:R-:W-:Y:S01]  /*d0e0*/  ISETP.GT.U32.AND P4, PT, R0.reuse, R10, PT ;  /* 0x0000000a0000720c */ /* 0x040fe20003f84070 */
[C---:B------:R-:W-:Y:S01]  /*d0f0*/  IMAD R14, R0.reuse, R14, R13 ;  /* 0x0000000e000e7224 */ /* 0x040fe200078e020d */
[----:B------:R-:W-:Y:S01]  /*d100*/  ISETP.GT.U32.AND P1, PT, R0, R143, PT ;  /* 0x0000008f0000720c */ /* 0x000fe20003f24070 */
[----:B------:R-:W-:Y:S01]  /*d110*/  @!P5 IMAD.MOV R134, RZ, RZ, -R134 ;  /* 0x000000ffff86d224 */ /* 0x000fe200078e0a86 */
[----:B------:R-:W-:Y:S01]  /*d120*/  IABS R13, R24 ;  /* 0x00000018000d7213 */ /* 0x000fe20000000000 */
[----:B------:R-:W-:Y:S01]  /*d130*/  @!P0 IMAD.MOV R137, RZ, RZ, -R137 ;  /* 0x000000ffff898224 */ /* 0x000fe200078e0a89 */
[----:B------:R-:W-:Y:S01]  /*d140*/  ISETP.GE.AND P0, PT, R24, RZ, PT ;  /* 0x000000ff1800720c */ /* 0x000fe20003f06270 */
[----:B------:R-:W-:-:S02]  /*d150*/  IMAD.MOV R130, RZ, RZ, -R130 ;  /* 0x000000ffff827224 */ /* 0x000fc400078e0a82 */
[----:B------:R-:W-:-:S04]  /*d160*/  IMAD.HI.U32 R7, R140, R13, RZ ;  /* 0x0000000d8c077227 */ /* 0x000fc800078e00ff */
[----:B------:R-:W-:Y:S02]  /*d170*/  IMAD.MOV R18, RZ, RZ, -R7 ;  /* 0x000000ffff127224 */ /* 0x000fe400078e0a07 */
[--C-:B------:R-:W-:Y:S02]  /*d180*/  @!P6 IMAD.IADD R16, R16, 0x1, -R0.reuse ;  /* 0x000000011010e824 */ /* 0x100fe400078e0a00 */
[--C-:B------:R-:W-:Y:S01]  /*d190*/  @!P4 IMAD.IADD R10, R10, 0x1, -R0.reuse ;  /* 0x000000010a0ac824 */ /* 0x100fe200078e0a00 */
[----:B------:R-:W-:Y:S01]  /*d1a0*/  ISETP.GE.AND P4, PT, R20, RZ, PT ;  /* 0x000000ff1400720c */ /* 0x000fe20003f86270 */
[----:B------:R-:W-:Y:S01]  /*d1b0*/  @!P1 IMAD.IADD R143, R143, 0x1, -R0 ;  /* 0x000000018f8f9824 */ /* 0x000fe200078e0a00 */
[----:B------:R-:W-:Y:S01]  /*d1c0*/  IABS R20, R28 ;  /* 0x0000001c00147213 */ /* 0x000fe20000000000 */
[C---:B------:R-:W-:Y:S01]  /*d1d0*/  IMAD R18, R0.reuse, R18, R13 ;  /* 0x0000001200127224 */ /* 0x040fe200078e020d */
[----:B------:R-:W-:Y:S01]  /*d1e0*/  ISETP.GT.U32.AND P5, PT, R0, R16, PT ;  /* 0x000000100000720c */ /* 0x000fe20003fa4070 */
[----:B------:R-:W-:Y:S01]  /*d1f0*/  IMAD.HI.U32 R7, R140, R133, RZ ;  /* 0x000000858c077227 */ /* 0x000fe200078e00ff */
[----:B------:R-:W-:-:S03]  /*d200*/  ISETP.GT.U32.AND P1, PT, R0, R14, PT ;  /* 0x0000000e0000720c */ /* 0x000fc60003f24070 */
[----:B------:R-:W-:Y:S01]  /*d210*/  @!P2 IMAD.MOV R143, RZ, RZ, -R143 ;  /* 0x000000ffff8fa224 */ /* 0x000fe200078e0a8f */
[----:B------:R-:W-:Y:S01]  /*d220*/  ISETP.GT.U32.AND P2, PT, R0, R18, PT ;  /* 0x000000120000720c */ /* 0x000fe20003f44070 */
[----:B------:R-:W-:Y:S02]  /*d230*/  IMAD.MOV.U32 R13, RZ, RZ, R20 ;  /* 0x000000ffff0d7224 */ /* 0x000fe400078e0014 */
[----:B------:R-:W-:Y:S02]  /*d240*/  IMAD.MOV R20, RZ, RZ, -R7 ;  /* 0x000000ffff147224 */ /* 0x000fe400078e0a07 */
[----:B------:R-:W-:Y:S01]  /*d250*/  @!P3 IMAD.MOV R10, RZ, RZ, -R10 ;  /* 0x000000ffff0ab224 */ /* 0x000fe200078e0a0a */
[----:B------:R-:W-:Y:S01]  /*d260*/  ISETP.GE.AND P3, PT, R26, RZ, PT ;  /* 0x000000ff1a00720c */ /* 0x000fe20003f66270 */
[----:B------:R-:W-:Y:S01]  /*d270*/  IMAD R20, R0, R20, R133 ;  /* 0x0000001400147224 */ /* 0x000fe200078e0285 */
[----:B------:R-:W-:Y:S01]  /*d280*/  LOP3.LUT R26, R132, 0x7a, RZ, 0xfc, !PT ;  /* 0x0000007a841a7812 */ /* 0x000fe200078efcff */
[----:B------:R-:W-:-:S02]  /*d290*/  @!P5 IMAD.IADD R16, R16, 0x1, -R0 ;  /* 0x000000011010d824 */ /* 0x000fc400078e0a00 */
[----:B------:R-:W-:Y:S01]  /*d2a0*/  IMAD.HI.U32 R7, R140, R13, RZ ;  /* 0x0000000d8c077227 */ /* 0x000fe200078e00ff */
[----:B------:R-:W-:Y:S02]  /*d2b0*/  ISETP.GT.U32.AND P5, PT, R0, R20, PT ;  /* 0x000000140000720c */ /* 0x000fe40003fa4070 */
[----:B------:R-:W-:Y:S01]  /*d2c0*/  IABS R24, R26 ;  /* 0x0000001a00187213 */ /* 0x000fe20000000000 */
[--C-:B------:R-:W-:Y:S02]  /*d2d0*/  @!P2 IMAD.IADD R18, R18, 0x1, -R0.reuse ;  /* 0x000000011212a824 */ /* 0x100fe400078e0a00 */
[----:B------:R-:W-:Y:S01]  /*d2e0*/  @!P1 IMAD.IADD R14, R14, 0x1, -R0 ;  /* 0x000000010e0e9824 */ /* 0x000fe200078e0a00 */
[----:B------:R-:W-:Y:S01]  /*d2f0*/  ISETP.GE.AND P1, PT, R22, RZ, PT ;  /* 0x000000ff1600720c */ /* 0x000fe20003f26270 */
[----:B------:R-:W-:Y:S01]  /*d300*/  IMAD.MOV R7, RZ, RZ, -R7 ;  /* 0x000000ffff077224 */ /* 0x000fe200078e0a07 */
[C---:B------:R-:W-:Y:S01]  /*d310*/  ISETP.GT.U32.AND P2, PT, R0.reuse, R18, PT ;  /* 0x000000120000720c */ /* 0x040fe20003f44070 */
[C---:B------:R-:W-:Y:S01]  /*d320*/  IMAD R126, R0.reuse, R130, R126 ;  /* 0x00000082007e7224 */ /* 0x040fe200078e027e */
[C---:B------:R-:W-:Y:S01]  /*d330*/  ISETP.GT.U32.AND P6, PT, R0.reuse, R14, PT ;  /* 0x0000000e0000720c */ /* 0x040fe20003fc4070 */
[----:B------:R-:W-:-:S02]  /*d340*/  IMAD R22, R0, R7, R13 ;  /* 0x0000000700167224 */ /* 0x000fc400078e020d */
[----:B------:R-:W-:Y:S01]  /*d350*/  IMAD.MOV.U32 R13, RZ, RZ, R24 ;  /* 0x000000ffff0d7224 */ /* 0x000fe200078e0018 */
[----:B------:R-:W-:Y:S01]  /*d360*/  LOP3.LUT R24, R132, 0x78, RZ, 0xfc, !PT ;  /* 0x0000007884187812 */ /* 0x000fe200078efcff */
[----:B------:R-:W-:Y:S02]  /*d370*/  @!P5 IMAD.IADD R20, R20, 0x1, -R0 ;  /* 0x000000011414d824 */ /* 0x000fe400078e0a00 */
[----:B------:R-:W-:Y:S01]  /*d380*/  IMAD.HI.U32 R7, R140, R13, RZ ;  /* 0x0000000d8c077227 */ /* 0x000fe200078e00ff */
[----:B------:R-:W-:Y:S02]  /*d390*/  IABS R133, R24 ;  /* 0x0000001800857213 */ /* 0x000fe40000000000 */
[C---:B------:R-:W-:Y:S01]  /*d3a0*/  ISETP.GT.U32.AND P5, PT, R0.reuse, R20, PT ;  /* 0x000000140000720c */ /* 0x040fe20003fa4070 */
[----:B------:R-:W-:Y:S02]  /*d3b0*/  IMAD.MOV R7, RZ, RZ, -R7 ;  /* 0x000000ffff077224 */ /* 0x000fe400078e0a07 */
[----:B------:R-:W-:Y:S01]  /*d3c0*/  @!P1 IMAD.MOV R16, RZ, RZ, -R16 ;  /* 0x000000ffff109224 */ /* 0x000fe200078e0a10 */
[----:B------:R-:W-:Y:S01]  /*d3d0*/  ISETP.GT.U32.AND P1, PT, R0, R22, PT ;  /* 0x000000160000720c */ /* 0x000fe20003f24070 */
[--C-:B------:R-:W-:Y:S01]  /*d3e0*/  @!P2 IMAD.IADD R18, R18, 0x1, -R0.reuse ;  /* 0x000000011212a824 */ /* 0x100fe200078e0a00 */
[----:B------:R-:W-:Y:S01]  /*d3f0*/  ISETP.GE.AND P2, PT, R24, RZ, PT ;  /* 0x000000ff1800720c */ /* 0x000fe20003f46270 */
[----:B------:R-:W-:Y:S01]  /*d400*/  @!P6 IMAD.IADD R14, R14, 0x1, -R0 ;  /* 0x000000010e0ee824 */ /* 0x000fe200078e0a00 */
[----:B------:R-:W-:Y:S01]  /*d410*/  ISETP.GE.AND P6, PT, R28, RZ, PT ;  /* 0x000000ff1c00720c */ /* 0x000fe20003fc6270 */
[----:B------:R-:W-:Y:S01]  /*d420*/  IMAD R24, R0, R7, R13 ;  /* 0x0000000700187224 */ /* 0x000fe200078e020d */
[----:B------:R-:W-:Y:S01]  /*d430*/  LOP3.LUT R28, R132, 0x76, RZ, 0xfc, !PT ;  /* 0x00000076841c7812 */ /* 0x000fe200078efcff */
[----:B------:R-:W-:-:S03]  /*d440*/  IMAD.HI.U32 R7, R140, R133, RZ ;  /* 0x000000858c077227 */ /* 0x000fc600078e00ff */
[----:B------:R-:W-:Y:S01]  /*d450*/  IABS R13, R28 ;  /* 0x0000001c000d7213 */ /* 0x000fe20000000000 */
[----:B------:R-:W-:Y:S01]  /*d460*/  @!P4 IMAD.MOV R14, RZ, RZ, -R14 ;  /* 0x000000ffff0ec224 */ /* 0x000fe200078e0a0e */
[----:B------:R-:W-:Y:S01]  /*d470*/  ISETP.GE.AND P4, PT, R26, RZ, PT ;  /* 0x000000ff1a00720c */ /* 0x000fe20003f86270 */
[----:B------:R-:W-:Y:S02]  /*d480*/  IMAD.MOV R26, RZ, RZ, -R7 ;  /* 0x000000ffff1a7224 */ /* 0x000fe400078e0a07 */
[--C-:B------:R-:W-:Y:S01]  /*d490*/  @!P5 IMAD.IADD R20, R20, 0x1, -R0.reuse ;  /* 0x000000011414d824 */ /* 0x100fe200078e0a00 */
[----:B------:R-:W-:Y:S01]  /*d4a0*/  ISETP.GE.AND P5, PT, R28, RZ, PT ;  /* 0x000000ff1c00720c */ /* 0x000fe20003fa6270 */
[----:B------:R-:W-:Y:S01]  /*d4b0*/  IMAD R26, R0, R26, R133 ;  /* 0x0000001a001a7224 */ /* 0x000fe200078e0285 */
[----:B------:R-:W-:Y:S01]  /*d4c0*/  IABS R28, R30 ;  /* 0x0000001e001c7213 */ /* 0x000fe20000000000 */
[----:B------:R-:W-:Y:S02]  /*d4d0*/  @!P1 IMAD.IADD R22, R22, 0x1, -R0 ;  /* 0x0000000116169824 */ /* 0x000fe400078e0a00 */
[----:B------:R-:W-:Y:S01]  /*d4e0*/  @!P3 IMAD.MOV R20, RZ, RZ, -R20 ;  /* 0x000000ffff14b224 */ /* 0x000fe200078e0a14 */
[C---:B------:R-:W-:Y:S01]  /*d4f0*/  ISETP.GT.U32.AND P3, PT, R0.reuse, R26, PT ;  /* 0x0000001a0000720c */ /* 0x040fe20003f64070 */
[----:B------:R-:W-:Y:S01]  /*d500*/  @!P0 IMAD.MOV R18, RZ, RZ, -R18 ;  /* 0x000000ffff128224 */ /* 0x000fe200078e0a12 */
[----:B------:R-:W-:Y:S01]  /*d510*/  ISETP.GT.U32.AND P1, PT, R0, R22, PT ;  /* 0x000000160000720c */ /* 0x000fe20003f24070 */
[----:B------:R-:W-:Y:S01]  /*d520*/  IMAD.HI.U32 R7, R140, R13, RZ ;  /* 0x0000000d8c077227 */ /* 0x000fe200078e00ff */
[----:B------:R-:W-:-:S03]  /*d530*/  ISETP.GT.U32.AND P0, PT, R0, R24, PT ;  /* 0x000000180000720c */ /* 0x000fc60003f04070 */
[----:B------:R-:W-:Y:S02]  /*d540*/  IMAD.MOV R7, RZ, RZ, -R7 ;  /* 0x000000ffff077224 */ /* 0x000fe400078e0a07 */
[----:B------:R-:W-:Y:S02]  /*d550*/  IMAD.MOV.U32 R133, RZ, RZ, R28 ;  /* 0x000000ffff857224 */ /* 0x000fe400078e001c */
[----:B------:R-:W-:Y:S01]  /*d560*/  IMAD R28, R0, R7, R13 ;  /* 0x00000007001c7224 */ /* 0x000fe200078e020d */
[----:B------:R-:W-:Y:S01]  /*d570*/  IABS R13, R34 ;  /* 0x00000022000d7213 */ /* 0x000fe20000000000 */
[----:B------:R-:W-:Y:S02]  /*d580*/  @!P3 IMAD.IADD R26, R26, 0x1, -R0 ;  /* 0x000000011a1ab824 */ /* 0x000fe400078e0a00 */
[----:B------:R-:W-:-:S03]  /*d590*/  IMAD.HI.U32 R7, R140, R133, RZ ;  /* 0x000000858c077227 */ /* 0x000fc600078e00ff */
[----:B------:R-:W-:Y:S01]  /*d5a0*/  ISETP.GT.U32.AND P3, PT, R0, R26, PT ;  /* 0x0000001a0000720c */ /* 0x000fe20003f64070 */
[--C-:B------:R-:W-:Y:S01]  /*d5b0*/  @!P1 IMAD.IADD R22, R22, 0x1, -R0.reuse ;  /* 0x0000000116169824 */ /* 0x100fe200078e0a00 */
[----:B------:R-:W-:Y:S01]  /*d5c0*/  ISETP.GE.AND P1, PT, R30, RZ, PT ;  /* 0x000000ff1e00720c */ /* 0x000fe20003f26270 */
[----:B------:R-:W-:Y:S02]  /*d5d0*/  @!P0 IMAD.IADD R24, R24, 0x1, -R0 ;  /* 0x0000000118188824 */ /* 0x000fe400078e0a00 */
[----:B------:R-:W-:Y:S02]  /*d5e0*/  IMAD.MOV R30, RZ, RZ, -R7 ;  /* 0x000000ffff1e7224 */ /* 0x000fe400078e0a07 */
[----:B------:R-:W-:Y:S01]  /*d5f0*/  IMAD.HI.U32 R7, R140, R13, RZ ;  /* 0x0000000d8c077227 */ /* 0x000fe200078e00ff */
[----:B------:R-:W-:-:S03]  /*d600*/  ISETP.GT.U32.AND P0, PT, R0, R24, PT ;  /* 0x000000180000720c */ /* 0x000fc60003f04070 */
[----:B------:R-:W-:Y:S02]  /*d610*/  IMAD.MOV R7, RZ, RZ, -R7 ;  /* 0x000000ffff077224 */ /* 0x000fe400078e0a07 */
[C---:B------:R-:W-:Y:S01]  /*d620*/  IMAD R30, R0.reuse, R30, R133 ;  /* 0x0000001e001e7224 */ /* 0x040fe200078e0285 */
[----:B------:R-:W-:Y:S01]  /*d630*/  IABS R133, R36 ;  /* 0x0000002400857213 */ /* 0x000fe20000000000 */
[----:B------:R-:W-:Y:S01]  /*d640*/  IMAD R32, R0, R7, R13 ;  /* 0x0000000700207224 */ /* 0x000fe200078e020d */
[----:B------:R-:W-:Y:S01]  /*d650*/  IABS R13, R40 ;  /* 0x00000028000d7213 */ /* 0x000fe20000000000 */
[----:B------:R-:W-:Y:S02]  /*d660*/  @!P3 IMAD.IADD R26, R26, 0x1, -R0 ;  /* 0x000000011a1ab824 */ /* 0x000fe400078e0a00 */
[----:B------:R-:W-:Y:S01]  /*d670*/  @!P6 IMAD.MOV R22, RZ, RZ, -R22 ;  /* 0x000000ffff16e224 */ /* 0x000fe200078e0a16 */
[----:B------:R-:W-:Y:S01]  /*d680*/  ISETP.GT.U32.AND P3, PT, R0, R32, PT ;  /* 0x000000200000720c */ /* 0x000fe20003f64070 */
[----:B------:R-:W-:Y:S01]  /*d690*/  @!P0 IMAD.IADD R24, R24, 0x1, -R0 ;  /* 0x0000000118188824 */ /* 0x000fe200078e0a00 */
[----:B------:R-:W-:Y:S01]  /*d6a0*/  ISETP.GT.U32.AND P0, PT, R0, R30, PT ;  /* 0x0000001e0000720c */ /* 0x000fe20003f04070 */
[----:B------:R-:W-:Y:S01]  /*d6b0*/  IMAD.HI.U32 R7, R140, R133, RZ ;  /* 0x000000858c077227 */ /* 0x000fe200078e00ff */
[----:B------:R-:W-:-:S03]  /*d6c0*/  ISETP.GT.U32.AND P6, PT, R0, R28, PT ;  /* 0x0000001c0000720c */ /* 0x000fc60003fc4070 */
[----:B------:R-:W-:Y:S02]  /*d6d0*/  IMAD.MOV R7, RZ, RZ, -R7 ;  /* 0x000000ffff077224 */ /* 0x000fe400078e0a07 */
[----:B------:R-:W-:Y:S01]  /*d6e0*/  @!P4 IMAD.MOV R24, RZ, RZ, -R24 ;  /* 0x000000ffff18c224 */ /* 0x000fe200078e0a18 */
[----:B------:R-:W-:Y:S01]  /*d6f0*/  ISETP.GE.AND P4, PT, R34, RZ, PT ;  /* 0x000000ff2200720c */ /* 0x000fe20003f86270 */
[----:B------:R-:W-:Y:S02]  /*d700*/  @!P2 IMAD.MOV R26, RZ, RZ, -R26 ;  /* 0x000000ffff1aa224 */ /* 0x000fe400078e0a1a */
[--C-:B------:R-:W-:Y:S01]  /*d710*/  @!P3 IMAD.IADD R32, R32, 0x1, -R0.reuse ;  /* 0x000000012020b824 */ /* 0x100fe200078e0a00 */
[----:B------:R-:W-:Y:S01]  /*d720*/  ISETP.GE.AND P3, PT, R36, RZ, PT ;  /* 0x000000ff2400720c */ /* 0x000fe20003f66270 */
[--C-:B------:R-:W-:Y:S02]  /*d730*/  @!P0 IMAD.IADD R30, R30, 0x1, -R0.reuse ;  /* 0x000000011e1e8824 */ /* 0x100fe400078e0a00 */
[C---:B------:R-:W-:Y:S01]  /*d740*/  IMAD R34, R0.reuse, R7, R133 ;  /* 0x0000000700227224 */ /* 0x040fe200078e0285 */
[----:B------:R-:W-:Y:S01]  /*d750*/  ISETP.GT.U32.AND P2, PT, R0, R32, PT ;  /* 0x000000200000720c */ /* 0x000fe20003f44070 */
[----:B------:R-:W-:Y:S01]  /*d760*/  @!P6 IMAD.IADD R28, R28, 0x1, -R0 ;  /* 0x000000011c1ce824 */ /* 0x000fe200078e0a00 */
[----:B------:R-:W-:Y:S01]  /*d770*/  ISETP.GT.U32.AND P0, PT, R0, R30, PT ;  /* 0x0000001e0000720c */ /* 0x000fe20003f04070 */
[----:B------:R-:W-:-:S03]  /*d780*/  IMAD.HI.U32 R7, R140, R141, RZ ;  /* 0x0000008d8c077227 */ /* 0x000fc600078e00ff */
[C---:B------:R-:W-:Y:S01]  /*d790*/  ISETP.GT.U32.AND P6, PT, R0.reuse, R28, PT ;  /* 0x0000001c0000720c */ /* 0x040fe20003fc4070 */
[----:B------:R-:W-:Y:S02]  /*d7a0*/  IMAD.MOV R7, RZ, RZ, -R7 ;  /* 0x000000ffff077224 */ /* 0x000fe400078e0a07 */
[----:B------:R-:W-:Y:S02]  /*d7b0*/  IMAD.MOV.U32 R133, RZ, RZ, R13 ;  /* 0x000000ffff857224 */ /* 0x000fe400078e000d */
[----:B------:R-:W-:Y:S01]  /*d7c0*/  IMAD R36, R0, R7, R141 ;  /* 0x0000000700247224 */ /* 0x000fe200078e028d */
[----:B------:R-:W-:Y:S01]  /*d7d0*/  IABS R7, R42 ;  /* 0x0000002a00077213 */ /* 0x000fe20000000000 */
[----:B------:R-:W-:Y:S01]  /*d7e0*/  IMAD.HI.U32 R13, R140, R133, RZ ;  /* 0x000000858c0d7227 */ /* 0x000fe200078e00ff */
[----:B------:R-:W-:-:S03]  /*d7f0*/  IABS R141, R44 ;  /* 0x0000002c008d7213 */ /* 0x000fc60000000000 */
[--C-:B------:R-:W-:Y:S01]  /*d800*/  @!P2 IMAD.IADD R32, R32, 0x1, -R0.reuse ;  /* 0x000000012020a824 */ /* 0x100fe200078e0a00 */
[----:B------:R-:W-:Y:S01]  /*d810*/  ISETP.GT.U32.AND P2, PT, R0, R36, PT ;  /* 0x000000240000720c */ /* 0x000fe20003f44070 */
[----:B------:R-:W-:Y:S02]  /*d820*/  IMAD.MOV R13, RZ, RZ, -R13 ;  /* 0x000000ffff0d7224 */ /* 0x000fe400078e0a0d */
[--C-:B------:R-:W-:Y:S01]  /*d830*/  @!P0 IMAD.IADD R30, R30, 0x1, -R0.reuse ;  /* 0x000000011e1e8824 */ /* 0x100fe200078e0a00 */
[----:B------:R-:W-:Y:S01]  /*d840*/  ISETP.GE.AND P0, PT, R38, RZ, PT ;  /* 0x000000ff2600720c */ /* 0x000fe20003f06270 */
[----:B------:R-:W-:Y:S01]  /*d850*/  @!P6 IMAD.IADD R28, R28, 0x1, -R0 ;  /* 0x000000011c1ce824 */ /* 0x000fe200078e0a00 */
[C---:B------:R-:W-:Y:S01]  /*d860*/  ISETP.GT.U32.AND P6, PT, R0.reuse, R34, PT ;  /* 0x000000220000720c */ /* 0x040fe20003fc4070 */
[----:B------:R-:W-:Y:S02]  /*d870*/  IMAD R38, R0, R13, R133 ;  /* 0x0000000d00267224 */ /* 0x000fe400078e0285 */
[----:B------:R-:W-:-:S02]  /*d880*/  @!P5 IMAD.MOV R28, RZ, RZ, -R28 ;  /* 0x000000ffff1cd224 */ /* 0x000fc400078e0a1c */
[----:B------:R-:W-:Y:S01]  /*d890*/  IMAD.MOV.U32 R133, RZ, RZ, R7 ;  /* 0x000000ffff857224 */ /* 0x000fe200078e0007 */
[----:B------:R-:W-:Y:S01]  /*d8a0*/  ISETP.GT.U32.AND P5, PT, R0, R38, PT ;  /* 0x000000260000720c */ /* 0x000fe20003fa4070 */
[----:B------:R-:W-:Y:S02]  /*d8b0*/  @!P2 IMAD.IADD R36, R36, 0x1, -R0 ;  /* 0x000000012424a824 */ /* 0x000fe400078e0a00 */
[----:B------:R-:W-:-:S03]  /*d8c0*/  IMAD.HI.U32 R7, R140, R133, RZ ;  /* 0x000000858c077227 */ /* 0x000fc600078e00ff */
[----:B------:R-:W-:Y:S01]  /*d8d0*/  ISETP.GT.U32.AND P2, PT, R0, R36, PT ;  /* 0x000000240000720c */ /* 0x000fe20003f44070 */
[----:B------:R-:W-:Y:S02]  /*d8e0*/  @!P6 IMAD.IADD R34, R34, 0x1, -R0 ;  /* 0x000000012222e824 */ /* 0x000fe400078e0a00 */
[----:B------:R-:W-:Y:S01]  /*d8f0*/  @!P4 IMAD.MOV R32, RZ, RZ, -R32 ;  /* 0x000000ffff20c224 */ /* 0x000fe200078e0a20 */
[----:B------:R-:W-:Y:S01]  /*d900*/  ISETP.GE.AND P4, PT, R42, RZ, PT ;  /* 0x000000ff2a00720c */ /* 0x000fe20003f86270 */
[----:B------:R-:W-:Y:S01]  /*d910*/  IMAD.MOV R7, RZ, RZ, -R7 ;  /* 0x000000ffff077224 */ /* 0x000fe200078e0a07 */
[----:B------:R-:W-:Y:S01]  /*d920*/  IABS R42, R46 ;  /* 0x0000002e002a7213 */ /* 0x000fe20000000000 */
[----:B------:R-:W-:Y:S01]  /*d930*/  @!P5 IMAD.IADD R38, R38, 0x1, -R0 ;  /* 0x000000012626d824 */ /* 0x000fe200078e0a00 */
[----:B------:R-:W-:Y:S01]  /*d940*/  ISETP.GT.U32.AND P6, PT, R0, R34, PT ;  /* 0x000000220000720c */ /* 0x000fe20003fc4070 */
[----:B------:R-:W-:Y:S01]  /*d950*/  @!P1 IMAD.MOV R30, RZ, RZ, -R30 ;  /* 0x000000ffff1e9224 */ /* 0x000fe200078e0a1e */
[----:B------:R-:W-:Y:S01]  /*d960*/  ISETP.GE.AND P1, PT, R40, RZ, PT ;  /* 0x000000ff2800720c */ /* 0x000fe20003f26270 */
[C---:B------:R-:W-:Y:S01]  /*d970*/  IMAD R40, R0.reuse, R7, R133 ;  /* 0x0000000700287224 */ /* 0x040fe200078e0285 */
[----:B------:R-:W-:Y:S01]  /*d980*/  ISETP.GT.U32.AND P5, PT, R0, R38, PT ;  /* 0x000000260000720c */ /* 0x000fe20003fa4070 */
[----:B------:R-:W-:-:S04]  /*d990*/  IMAD.HI.U32 R13, R140, R141, RZ ;  /* 0x0000008d8c0d7227 */ /* 0x000fc800078e00ff */
[----:B------:R-:W-:Y:S02]  /*d9a0*/  IMAD.MOV.U32 R133, RZ, RZ, R42 ;  /* 0x000000ffff857224 */ /* 0x000fe400078e002a */
[----:B------:R-:W-:Y:S01]  /*d9b0*/  @!P2 IMAD.IADD R36, R36, 0x1, -R0 ;  /* 0x000000012424a824 */ /* 0x000fe200078e0a00 */
[----:B------:R-:W-:Y:S01]  /*d9c0*/  ISETP.GT.U32.AND P2, PT, R0, R40, PT ;  /* 0x000000280000720c */ /* 0x000fe20003f44070 */
[----:B------:R-:W-:Y:S02]  /*d9d0*/  IMAD.MOV R13, RZ, RZ, -R13 ;  /* 0x000000ffff0d7224 */ /* 0x000fe400078e0a0d */
[----:B------:R-:W-:-:S04]  /*d9e0*/  IMAD.HI.U32 R7, R140, R133, RZ ;  /* 0x000000858c077227 */ /* 0x000fc800078e00ff */
[----:B------:R-:W-:Y:S01]  /*d9f0*/  IMAD R42, R0, R13, R141 ;  /* 0x0000000d002a7224 */ /* 0x000fe200078e028d */
[----:B------:R-:W-:Y:S01]  /*da00*/  IABS R141, R52 ;  /* 0x00000034008d7213 */ /* 0x000fe20000000000 */
[----:B------:R-:W-:Y:S01]  /*da10*/  IMAD.MOV R7, RZ, RZ, -R7 ;  /* 0x000000ffff077224 */ /* 0x000fe200078e0a07 */
[----:B------:R-:W-:Y:S01]  /*da20*/  IABS R13, R58 ;  /* 0x0000003a000d7213 */ /* 0x000fe20000000000 */
[--C-:B------:R-:W-:Y:S01]  /*da30*/  @!P6 IMAD.IADD R34, R34, 0x1, -R0.reuse ;  /* 0x000000012222e824 */ /* 0x100fe200078e0a00 */
[----:B------:R-:W-:Y:S01]  /*da40*/  ISETP.GE.AND P6, PT, R44, RZ, PT ;  /* 0x000000ff2c00720c */ /* 0x000fe20003fc6270 */
[--C-:B------:R-:W-:Y:S01]  /*da50*/  @!P5 IMAD.IADD R38, R38, 0x1, -R0.reuse ;  /* 0x000000012626d824 */ /* 0x100fe200078e0a00 */
[C---:B------:R-:W-:Y:S01]  /*da60*/  ISETP.GT.U32.AND P5, PT, R0.reuse, R42, PT ;  /* 0x0000002a0000720c */ /* 0x040fe20003fa4070 */
[----:B------:R-:W-:Y:S02]  /*da70*/  IMAD R44, R0, R7, R133 ;  /* 0x00000007002c7224 */ /* 0x000fe400078e0285 */
[----:B------:R-:W-:-:S02]  /*da80*/  @!P2 IMAD.IADD R40, R40, 0x1, -R0 ;  /* 0x000000012828a824 */ /* 0x000fc400078e0a00 */
[----:B------:R-:W-:Y:S01]  /*da90*/  IMAD.HI.U32 R7, R140, R141, RZ ;  /* 0x0000008d8c077227 */ /* 0x000fe200078e00ff */
[----:B------:R-:W-:-:S03]  /*daa0*/  ISETP.GT.U32.AND P2, PT, R0, R44, PT ;  /* 0x0000002c0000720c */ /* 0x000fc60003f44070 */
[----:B------:R-:W-:Y:S02]  /*dab0*/  IMAD.MOV R7, RZ, RZ, -R7 ;  /* 0x000000ffff077224 */ /* 0x000fe400078e0a07 */
[----:B------:R-:W-:Y:S02]  /*dac0*/  IMAD.MOV.U32 R133, RZ, RZ, R13 ;  /* 0x000000ffff857224 */ /* 0x000fe400078e000d */
[----:B------:R-:W-:Y:S01]  /*dad0*/  @!P5 IMAD.IADD R42, R42, 0x1, -R0 ;  /* 0x000000012a2ad824 */ /* 0x000fe200078e0a00 */
[----:B------:R-:W-:Y:S01]  /*dae0*/  ISETP.GT.U32.AND P5, PT, R0, R40, PT ;  /* 0x000000280000720c */ /* 0x000fe20003fa4070 */
[----:B------:R-:W-:Y:S01]  /*daf0*/  @!P3 IMAD.MOV R34, RZ, RZ, -R34 ;  /* 0x000000ffff22b224 */ /* 0x000fe200078e0a22 */
[----:B------:R-:W-:Y:S01]  /*db00*/  ISETP.GE.AND P3, PT, R46, RZ, PT ;  /* 0x000000ff2e00720c */ /* 0x000fe20003f66270 */
[----:B------:R-:W-:-:S04]  /*db10*/  IMAD.HI.U32 R13, R140, R145, RZ ;  /* 0x000000918c0d7227 */ /* 0x000fc800078e00ff */
[----:B------:R-:W-:Y:S01]  /*db20*/  @!P2 IMAD.IADD R44, R44, 0x1, -R0 ;  /* 0x000000012c2ca824 */ /* 0x000fe200078e0a00 */
[C---:B------:R-:W-:Y:S01]  /*db30*/  ISETP.GT.U32.AND P2, PT, R0.reuse, R42, PT ;  /* 0x0000002a0000720c */ /* 0x040fe20003f44070 */
[----:B------:R-:W-:Y:S01]  /*db40*/  IMAD R46, R0, R7, R141 ;  /* 0x00000007002e7224 */ /* 0x000fe200078e028d */
[----:B------:R-:W-:Y:S01]  /*db50*/  IABS R141, R68 ;  /* 0x00000044008d7213 */ /* 0x000fe20000000000 */
[----:B------:R-:W-:-:S04]  /*db60*/  IMAD.HI.U32 R7, R140, R133, RZ ;  /* 0x000000858c077227 */ /* 0x000fc800078e00ff */
[----:B------:R-:W-:Y:S02]  /*db70*/  IMAD.MOV R13, RZ, RZ, -R13 ;  /* 0x000000ffff0d7224 */ /* 0x000fe400078e0a0d */
[----:B------:R-:W-:Y:S02]  /*db80*/  IMAD.MOV R7, RZ, RZ, -R7 ;  /* 0x000000ffff077224 */ /* 0x000fe400078e0a07 */
[C---:B------:R-:W-:Y:S01]  /*db90*/  IMAD R48, R0.reuse, R13, R145 ;  /* 0x0000000d00307224 */ /* 0x040fe200078e0291 */
[----:B------:R-:W-:Y:S01]  /*dba0*/  IABS R145, R66 ;  /* 0x0000004200917213 */ /* 0x000fe20000000000 */
[----:B------:R-:W-:Y:S02]  /*dbb0*/  IMAD.MOV.U32 R13, RZ, RZ, R50 ;  /* 0x000000ffff0d7224 */ /* 0x000fe400078e0032 */
[----:B------:R-:W-:Y:S02]  /*dbc0*/  IMAD R50, R0, R7, R133 ;  /* 0x0000000700327224 */ /* 0x000fe400078e0285 */
[----:B------:R-:W-:Y:S01]  /*dbd0*/  @!P5 IMAD.IADD R40, R40, 0x1, -R0 ;  /* 0x000000012828d824 */ /* 0x000fe200078e0a00 */
[C---:B------:R-:W-:Y:S01]  /*dbe0*/  ISETP.GT.U32.AND P5, PT, R0.reuse, R46, PT ;  /* 0x0000002e0000720c */ /* 0x040fe20003fa4070 */
[----:B------:R-:W-:Y:S01]  /*dbf0*/  @!P0 IMAD.MOV R36, RZ, RZ, -R36 ;  /* 0x000000ffff248224 */ /* 0x000fe200078e0a24 */
[----:B------:R-:W-:Y:S01]  /*dc00*/  ISETP.GT.U32.AND P0, PT, R0, R44, PT ;  /* 0x0000002c0000720c */ /* 0x000fe20003f04070 */
[----:B------:R-:W-:Y:S01]  /*dc10*/  @!P2 IMAD.IADD R42, R42, 0x1, -R0 ;  /* 0x000000012a2aa824 */ /* 0x000fe200078e0a00 */
[C---:B------:R-:W-:Y:S01]  /*dc20*/  ISETP.GT.U32.AND P2, PT, R0.reuse, R50, PT ;  /* 0x000000320000720c */ /* 0x040fe20003f44070 */
[----:B------:R-:W-:Y:S01]  /*dc30*/  @!P1 IMAD.MOV R38, RZ, RZ, -R38 ;  /* 0x000000ffff269224 */ /* 0x000fe200078e0a26 */
[----:B------:R-:W-:Y:S01]  /*dc40*/  ISETP.GT.U32.AND P1, PT, R0, R48, PT ;  /* 0x000000300000720c */ /* 0x000fe20003f24070 */
[----:B------:R-:W-:-:S04]  /*dc50*/  IMAD.HI.U32 R7, R140, R13, RZ ;  /* 0x0000000d8c077227 */ /* 0x000fc800078e00ff */
[----:B------:R-:W-:Y:S02]  /*dc60*/  IMAD.MOV R7, RZ, RZ, -R7 ;  /* 0x000000ffff077224 */ /* 0x000fe400078e0a07 */
[----:B------:R-:W-:Y:S01]  /*dc70*/  @!P4 IMAD.MOV R40, RZ, RZ, -R40 ;  /* 0x000000ffff28c224 */ /* 0x000fe200078e0a28 */
[----:B------:R-:W-:Y:S01]  /*dc80*/  ISETP.GE.AND P4, PT, R52, RZ, PT ;  /* 0x000000ff3400720c */ /* 0x000fe20003f86270 */
[--C-:B------:R-:W-:Y:S01]  /*dc90*/  @!P5 IMAD.IADD R46, R46, 0x1, -R0.reuse ;  /* 0x000000012e2ed824 */ /* 0x100fe200078e0a00 */
[----:B------:R-:W-:Y:S01]  /*dca0*/  ISETP.GE.AND P5, PT, R58, RZ, PT ;  /* 0x000000ff3a00720c */ /* 0x000fe20003fa6270 */
[--C-:B------:R-:W-:Y:S01]  /*dcb0*/  @!P0 IMAD.IADD R44, R44, 0x1, -R0.reuse ;  /* 0x000000012c2c8824 */ /* 0x100fe200078e0a00 */
[----:B------:R-:W-:Y:S01]  /*dcc0*/  LOP3.LUT R58, R132, 0x5a, RZ, 0xfc, !PT ;  /* 0x0000005a843a7812 */ /* 0x000fe200078efcff */
[----:B------:R-:W-:Y:S01]  /*dcd0*/  IMAD R52, R0, R7, R13 ;  /* 0x0000000700347224 */ /* 0x000fe200078e020d */
[----:B------:R-:W-:Y:S01]  /*dce0*/  IABS R13, R60 ;  /* 0x0000003c000d7213 */ /* 0x000fe20000000000 */
[--C-:B------:R-:W-:Y:S01]  /*dcf0*/  @!P2 IMAD.IADD R50, R50, 0x1, -R0.reuse ;  /* 0x000000013232a824 */ /* 0x100fe200078e0a00 */
[----:B------:R-:W-:Y:S01]  /*dd00*/  IABS R133, R58 ;  /* 0x0000003a00857213 */ /* 0x000fe20000000000 */
[----:B------:R-:W-:Y:S01]  /*dd10*/  @!P1 IMAD.IADD R48, R48, 0x1, -R0 ;  /* 0x0000000130309824 */ /* 0x000fe200078e0a00 */
[C---:B------:R-:W-:Y:S01]  /*dd20*/  ISETP.GT.U32.AND P1, PT, R0.reuse, R46, PT ;  /* 0x0000002e0000720c */ /* 0x040fe20003f24070 */
[----:B------:R-:W-:Y:S01]  /*dd30*/  @!P3 IMAD.MOV R44, RZ, RZ, -R44 ;  /* 0x000000ffff2cb224 */ /* 0x000fe200078e0a2c */
[C---:B------:R-:W-:Y:S01]  /*dd40*/  ISETP.GT.U32.AND P2, PT, R0.reuse, R50, PT ;  /* 0x000000320000720c */ /* 0x040fe20003f44070 */
[----:B------:R-:W-:Y:S01]  /*dd50*/  @!P6 IMAD.MOV R42, RZ, RZ, -R42 ;  /* 0x000000ffff2ae224 */ /* 0x000fe200078e0a2a */
[----:B------:R-:W-:Y:S01]  /*dd60*/  ISETP.GT.U32.AND P3, PT, R0, R52, PT ;  /* 0x000000340000720c */ /* 0x000fe20003f64070 */
[----:B------:R-:W-:Y:S01]  /*dd70*/  IMAD.HI.U32 R7, R140, R13, RZ ;  /* 0x0000000d8c077227 */ /* 0x000fe200078e00ff */
[----:B------:R-:W-:-:S02]  /*dd80*/  ISETP.GT.U32.AND P6, PT, R0, R48, PT ;  /* 0x000000300000720c */ /* 0x000fc40003fc4070 */
[----:B------:R-:W-:Y:S01]  /*dd90*/  ISETP.GE.AND P0, PT, R54, RZ, PT ;  /* 0x000000ff3600720c */ /* 0x000fe20003f06270 */
[----:B------:R-:W-:Y:S02]  /*dda0*/  IMAD.MOV R54, RZ, RZ, -R7 ;  /* 0x000000ffff367224 */ /* 0x000fe400078e0a07 */
[----:B------:R-:W-:-:S04]  /*ddb0*/  IMAD.HI.U32 R7, R140, R133, RZ ;  /* 0x000000858c077227 */ /* 0x000fc800078e00ff */
[----:B------:R-:W-:Y:S01]  /*ddc0*/  IMAD R54, R0, R54, R13 ;  /* 0x0000003600367224 */ /* 0x000fe200078e020d */
[----:B------:R-:W-:Y:S01]  /*ddd0*/  IABS R13, R62 ;  /* 0x0000003e000d7213 */ /* 0x000fe20000000000 */
[----:B------:R-:W-:Y:S02]  /*dde0*/  IMAD.MOV R7, RZ, RZ, -R7 ;  /* 0x000000ffff077224 */ /* 0x000fe400078e0a07 */
[--C-:B------:R-:W-:Y:S01]  /*ddf0*/  @!P1 IMAD.IADD R46, R46, 0x1, -R0.reuse ;  /* 0x000000012e2e9824 */ /* 0x100fe200078e0a00 */
[----:B------:R-:W-:Y:S01]  /*de00*/  ISETP.GE.AND P1, PT, R56, RZ, PT ;  /* 0x000000ff3800720c */ /* 0x000fe20003f26270 */
[--C-:B------:R-:W-:Y:S01]  /*de10*/  @!P2 IMAD.IADD R50, R50, 0x1, -R0.reuse ;  /* 0x000000013232a824 */ /* 0x100fe200078e0a00 */
[----:B------:R-:W-:Y:S01]  /*de20*/  ISETP.GT.U32.AND P2, PT, R0, R54, PT ;  /* 0x000000360000720c */ /* 0x000fe20003f44070 */
[--C-:B------:R-:W-:Y:S01]  /*de30*/  @!P3 IMAD.IADD R52, R52, 0x1, -R0.reuse ;  /* 0x000000013434b824 */ /* 0x100fe200078e0a00 */
[----:B------:R-:W-:Y:S01]  /*de40*/  ISETP.GE.AND P3, PT, R58, RZ, PT ;  /* 0x000000ff3a00720c */ /* 0x000fe20003f66270 */
[----:B------:R-:W-:Y:S01]  /*de50*/  @!P6 IMAD.IADD R48, R48, 0x1, -R0 ;  /* 0x000000013030e824 */ /* 0x000fe200078e0a00 */
[----:B------:R-:W-:Y:S01]  /*de60*/  ISETP.GE.AND P6, PT, R60, RZ, PT ;  /* 0x000000ff3c00720c */ /* 0x000fe20003fc6270 */
[----:B------:R-:W-:Y:S01]  /*de70*/  IMAD R56, R0, R7, R133 ;  /* 0x0000000700387224 */ /* 0x000fe200078e0285 */
[----:B------:R-:W-:Y:S01]  /*de80*/  LOP3.LUT R60, R132, 0x56, RZ, 0xfc, !PT ;  /* 0x00000056843c7812 */ /* 0x000fe200078efcff */
[----:B------:R-:W-:Y:S01]  /*de90*/  @!P4 IMAD.MOV R46, RZ, RZ, -R46 ;  /* 0x000000ffff2ec224 */ /* 0x000fe200078e0a2e */
[C---:B------:R-:W-:Y:S01]  /*dea0*/  ISETP.GT.U32.AND P4, PT, R0.reuse, R52, PT ;  /* 0x000000340000720c */ /* 0x040fe20003f84070 */
[----:B------:R-:W-:Y:S01]  /*deb0*/  @!P0 IMAD.MOV R48, RZ, RZ, -R48 ;  /* 0x000000ffff308224 */ /* 0x000fe200078e0a30 */
[----:B------:R-:W-:Y:S01]  /*dec0*/  ISETP.GT.U32.AND P0, PT, R0, R56, PT ;  /* 0x000000380000720c */ /* 0x000fe20003f04070 */
[----:B------:R-:W-:Y:S01]  /*ded0*/  IMAD.HI.U32 R7, R140, R13, RZ ;  /* 0x0000000d8c077227 */ /* 0x000fe200078e00ff */
[----:B------:R-:W-:-:S03]  /*dee0*/  IABS R133, R60 ;  /* 0x0000003c00857213 */ /* 0x000fc60000000000 */
[----:B------:R-:W-:Y:S02]  /*def0*/  IMAD.MOV R7, RZ, RZ, -R7 ;  /* 0x000000ffff077224 */ /* 0x000fe400078e0a07 */
[--C-:B------:R-:W-:Y:S02]  /*df00*/  @!P2 IMAD.IADD R54, R54, 0x1, -R0.reuse ;  /* 0x000000013636a824 */ /* 0x100fe400078e0a00 */
[----:B------:R-:W-:Y:S02]  /*df10*/  IMAD R58, R0, R7, R13 ;  /* 0x00000007003a7224 */ /* 0x000fe400078e020d */
[--C-:B------:R-:W-:Y:S01]  /*df20*/  @!P4 IMAD.IADD R52, R52, 0x1, -R0.reuse ;  /* 0x000000013434c824 */ /* 0x100fe200078e0a00 */
[----:B------:R-:W-:Y:S01]  /*df30*/  ISETP.GT.U32.AND P2, PT, R0, R54, PT ;  /* 0x000000360000720c */ /* 0x000fe20003f44070 */
[----:B------:R-:W-:Y:S01]  /*df40*/  @!P0 IMAD.IADD R56, R56, 0x1, -R0 ;  /* 0x0000000138388824 */ /* 0x000fe200078e0a00 */
[----:B------:R-:W-:Y:S01]  /*df50*/  ISETP.GT.U32.AND P4, PT, R0, R58, PT ;  /* 0x0000003a0000720c */ /* 0x000fe20003f84070 */
[----:B------:R-:W-:-:S03]  /*df60*/  IMAD.HI.U32 R13, R140, R141, RZ ;  /* 0x0000008d8c0d7227 */ /* 0x000fc600078e00ff */
[----:B------:R-:W-:Y:S01]  /*df70*/  ISETP.GT.U32.AND P0, PT, R0, R56, PT ;  /* 0x000000380000720c */ /* 0x000fe20003f04070 */
[----:B------:R-:W-:Y:S02]  /*df80*/  IMAD.MOV R13, RZ, RZ, -R13 ;  /* 0x000000ffff0d7224 */ /* 0x000fe400078e0a0d */
[----:B------:R-:W-:-:S04]  /*df90*/  IMAD.HI.U32 R7, R140, R133, RZ ;  /* 0x000000858c077227 */ /* 0x000fc800078e00ff */
[----:B------:R-:W-:Y:S01]  /*dfa0*/  @!P5 IMAD.MOV R50, RZ, RZ, -R50 ;  /* 0x000000ffff32d224 */ /* 0x000fe200078e0a32 */
[----:B------:R-:W-:Y:S01]  /*dfb0*/  ISETP.GE.AND P5, PT, R62, RZ, PT ;  /* 0x000000ff3e00720c */ /* 0x000fe20003fa6270 */
[--C-:B------:R-:W-:Y:S01]  /*dfc0*/  @!P2 IMAD.IADD R54, R54, 0x1, -R0.reuse ;  /* 0x000000013636a824 */ /* 0x100fe200078e0a00 */
[----:B------:R-:W-:Y:S01]  /*dfd0*/  ISETP.GE.AND P2, PT, R60, RZ, PT ;  /* 0x000000ff3c00720c */ /* 0x000fe20003f46270 */
[----:B------:R-:W-:Y:S02]  /*dfe0*/  @!P4 IMAD.IADD R58, R58, 0x1, -R0 ;  /* 0x000000013a3ac824 */ /* 0x000fe400078e0a00 */
[C---:B------:R-:W-:Y:S01]  /*dff0*/  IMAD R62, R0.reuse, R13, R141 ;  /* 0x0000000d003e7224 */ /* 0x040fe200078e028d */
[----:B------:R-:W-:Y:S01]  /*e000*/  IABS R13, R70 ;  /* 0x00000046000d7213 */ /* 0x000fe20000000000 */
[----:B------:R-:W-:Y:S01]  /*e010*/  IMAD.MOV R60, RZ, RZ, -R7 ;  /* 0x000000ffff3c7224 */ /* 0x000fe200078e0a07 */
[----:B------:R-:W-:Y:S01]  /*e020*/  ISETP.GT.U32.AND P4, PT, R0, R58, PT ;  /* 0x0000003a0000720c */ /* 0x000fe20003f84070 */
[----:B------:R-:W-:Y:S01]  /*e030*/  IMAD.HI.U32 R7, R140, R145, RZ ;  /* 0x000000918c077227 */ /* 0x000fe200078e00ff */
[----:B------:R-:W-:-:S03]  /*e040*/  IABS R141, R78 ;  /* 0x0000004e008d7213 */ /* 0x000fc60000000000 */
[----:B------:R-:W-:Y:S01]  /*e050*/  @!P0 IMAD.IADD R56, R56, 0x1, -R0 ;  /* 0x0000000138388824 */ /* 0x000fe200078e0a00 */
[C---:B------:R-:W-:Y:S01]  /*e060*/  ISETP.GT.U32.AND P0, PT, R0.reuse, R62, PT ;  /* 0x0000003e0000720c */ /* 0x040fe20003f04070 */
[----:B------:R-:W-:Y:S02]  /*e070*/  IMAD.MOV R7, RZ, RZ, -R7 ;  /* 0x000000ffff077224 */ /* 0x000fe400078e0a07 */
[C---:B------:R-:W-:Y:S01]  /*e080*/  IMAD R60, R0.reuse, R60, R133 ;  /* 0x0000003c003c7224 */ /* 0x040fe200078e0285 */
[----:B------:R-:W-:Y:S01]  /*e090*/  IABS R133, R74 ;  /* 0x0000004a00857213 */ /* 0x000fe20000000000 */
[----:B------:R-:W-:Y:S01]  /*e0a0*/  IMAD R64, R0, R7, R145 ;  /* 0x0000000700407224 */ /* 0x000fe200078e0291 */
[----:B------:R-:W-:Y:S01]  /*e0b0*/  IABS R145, R76 ;  /* 0x0000004c00917213 */ /* 0x000fe20000000000 */
[----:B------:R-:W-:-:S04]  /*e0c0*/  IMAD.HI.U32 R7, R140, R13, RZ ;  /* 0x0000000d8c077227 */ /* 0x000fc800078e00ff */
[----:B------:R-:W-:Y:S01]  /*e0d0*/  @!P6 IMAD.MOV R54, RZ, RZ, -R54 ;  /* 0x000000ffff36e224 */ /* 0x000fe200078e0a36 */
[----:B------:R-:W-:Y:S01]  /*e0e0*/  ISETP.GE.AND P6, PT, R68, RZ, PT ;  /* 0x000000ff4400720c */ /* 0x000fe20003fc6270 */
[----:B------:R-:W-:Y:S01]  /*e0f0*/  IMAD.MOV R7, RZ, RZ, -R7 ;  /* 0x000000ffff077224 */ /* 0x000fe200078e0a07 */
[----:B------:R-:W-:Y:S01]  /*e100*/  IABS R68, R72 ;  /* 0x0000004800447213 */ /* 0x000fe20000000000 */
[----:B------:R-:W-:Y:S01]  /*e110*/  @!P1 IMAD.MOV R52, RZ, RZ, -R52 ;  /* 0x000000ffff349224 */ /* 0x000fe200078e0a34 */
[----:B------:R-:W-:Y:S01]  /*e120*/  ISETP.GT.U32.AND P1, PT, R0, R60, PT ;  /* 0x0000003c0000720c */ /* 0x000fe20003f24070 */
[--C-:B------:R-:W-:Y:S01]  /*e130*/  @!P4 IMAD.IADD R58, R58, 0x1, -R0.reuse ;  /* 0x000000013a3ac824 */ /* 0x100fe200078e0a00 */
[----:B------:R-:W-:Y:S01]  /*e140*/  ISETP.GE.AND P4, PT, R66, RZ, PT ;  /* 0x000000ff4200720c */ /* 0x000fe20003f86270 */
[----:B------:R-:W-:Y:S02]  /*e150*/  @!P0 IMAD.IADD R62, R62, 0x1, -R0 ;  /* 0x000000013e3e8824 */ /* 0x000fe400078e0a00 */
[----:B------:R-:W-:-:S02]  /*e160*/  IMAD R66, R0, R7, R13 ;  /* 0x0000000700427224 */ /* 0x000fc400078e020d */
[----:B------:R-:W-:Y:S02]  /*e170*/  IMAD.MOV.U32 R13, RZ, RZ, R68 ;  /* 0x000000ffff0d7224 */ /* 0x000fe400078e0044 */
[----:B------:R-:W-:Y:S01]  /*e180*/  @!P5 IMAD.MOV R58, RZ, RZ, -R58 ;  /* 0x000000ffff3ad224 */ /* 0x000fe200078e0a3a */
[----:B------:R-:W-:Y:S01]  /*e190*/  ISETP.GT.U32.AND P5, PT, R0, R62, PT ;  /* 0x0000003e0000720c */ /* 0x000fe20003fa4070 */
[----:B------:R-:W-:-:S04]  /*e1a0*/  IMAD.HI.U32 R7, R140, R13, RZ ;  /* 0x0000000d8c077227 */ /* 0x000fc800078e00ff */
[----:B------:R-:W-:Y:S02]  /*e1b0*/  IMAD.MOV R7, RZ, RZ, -R7 ;  /* 0x000000ffff077224 */ /* 0x000fe400078e0a07 */
[----:B------:R-:W-:Y:S01]  /*e1c0*/  @!P1 IMAD.IADD R60, R60, 0x1, -R0 ;  /* 0x000000013c3c9824 */ /* 0x000fe200078e0a00 */
[----:B------:R-:W-:Y:S01]  /*e1d0*/  ISETP.GE.AND P1, PT, R70, RZ, PT ;  /* 0x000000ff4600720c */ /* 0x000fe20003f26270 */
[----:B------:R-:W-:Y:S01]  /*e1e0*/  @!P3 IMAD.MOV R56, RZ, RZ, -R56 ;  /* 0x000000ffff38b224 */ /* 0x000fe200078e0a38 */
[C---:B------:R-:W-:Y:S01]  /*e1f0*/  ISETP.GT.U32.AND P3, PT, R0.reuse, R64, PT ;  /* 0x000000400000720c */ /* 0x040fe20003f64070 */
[C---:B------:R-:W-:Y:S01]  /*e200*/  IMAD R68, R0.reuse, R7, R13 ;  /* 0x0000000700447224 */ /* 0x040fe200078e020d */
[----:B------:R-:W-:Y:S01]  /*e210*/  ISETP.GT.U32.AND P0, PT, R0, R60, PT ;  /* 0x0000003c0000720c */ /* 0x000fe20003f04070 */
[----:B------:R-:W-:Y:S02]  /*e220*/  @!P5 IMAD.IADD R62, R62, 0x1, -R0 ;  /* 0x000000013e3ed824 */ /* 0x000fe400078e0a00 */
[----:B------:R-:W-:Y:S01]  /*e230*/  IMAD.HI.U32 R7, R140, R133, RZ ;  /* 0x000000858c077227 */ /* 0x000fe200078e00ff */
[----:B------:R-:W-:-:S03]  /*e240*/  ISETP.GT.U32.AND P5, PT, R0, R68, PT ;  /* 0x000000440000720c */ /* 0x000fc60003fa4070 */
[----:B------:R-:W-:-:S04]  /*e250*/  IMAD.HI.U32 R13, R140, R145, RZ ;  /* 0x000000918c0d7227 */ /* 0x000fc800078e00ff */
[--C-:B------:R-:W-:Y:S02]  /*e260*/  @!P3 IMAD.IADD R64, R64, 0x1, -R0.reuse ;  /* 0x000000014040b824 */ /* 0x100fe400078e0a00 */
[--C-:B------:R-:W-:Y:S01]  /*e270*/  @!P0 IMAD.IADD R60, R60, 0x1, -R0.reuse ;  /* 0x000000013c3c8824 */ /* 0x100fe200078e0a00 */
[C---:B------:R-:W-:Y:S01]  /*e280*/  ISETP.GT.U32.AND P0, PT, R0.reuse, R66, PT ;  /* 0x000000420000720c */ /* 0x040fe20003f04070 */
[----:B------:R-:W-:Y:S01]  /*e290*/  IMAD.MOV R70, RZ, RZ, -R7 ;  /* 0x000000ffff467224 */ /* 0x000fe200078e0a07 */
[----:B------:R-:W-:Y:S01]  /*e2a0*/  ISETP.GT.U32.AND P3, PT, R0, R64, PT ;  /* 0x000000400000720c */ /* 0x000fe20003f64070 */
[----:B------:R-:W-:Y:S02]  /*e2b0*/  @!P5 IMAD.IADD R68, R68, 0x1, -R0 ;  /* 0x000000014444d824 */ /* 0x000fe400078e0a00 */
[----:B------:R-:W-:-:S03]  /*e2c0*/  IMAD.HI.U32 R7, R140, R141, RZ ;  /* 0x0000008d8c077227 */ /* 0x000fc600078e00ff */
[C---:B------:R-:W-:Y:S01]  /*e2d0*/  ISETP.GT.U32.AND P5, PT, R0.reuse, R68, PT ;  /* 0x000000440000720c */ /* 0x040fe20003fa4070 */
[----:B------:R-:W-:Y:S02]  /*e2e0*/  IMAD.MOV R13, RZ, RZ, -R13 ;  /* 0x000000ffff0d7224 */ /* 0x000fe400078e0a0d */
[----:B------:R-:W-:Y:S01]  /*e2f0*/  IMAD R70, R0, R70, R133 ;  /* 0x0000004600467224 */ /* 0x000fe200078e0285 */
[----:B------:R-:W-:Y:S01]  /*e300*/  IABS R133, R84 ;  /* 0x0000005400857213 */ /* 0x000fe20000000000 */
[--C-:B------:R-:W-:Y:S01]  /*e310*/  @!P0 IMAD.IADD R66, R66, 0x1, -R0.reuse ;  /* 0x0000000142428824 */ /* 0x100fe200078e0a00 */
[----:B------:R-:W-:Y:S01]  /*e320*/  ISETP.GE.AND P0, PT, R74, RZ, PT ;  /* 0x000000ff4a00720c */ /* 0x000fe20003f06270 */
[----:B------:R-:W-:Y:S02]  /*e330*/  IMAD.MOV R7, RZ, RZ, -R7 ;  /* 0x000000ffff077224 */ /* 0x000fe400078e0a07 */
[----:B------:R-:W-:Y:S01]  /*e340*/  @!P3 IMAD.IADD R64, R64, 0x1, -R0 ;  /* 0x000000014040b824 */ /* 0x000fe200078e0a00 */
[----:B------:R-:W-:Y:S01]  /*e350*/  ISETP.GE.AND P3, PT, R72, RZ, PT ;  /* 0x000000ff4800720c */ /* 0x000fe20003f66270 */
[C---:B------:R-:W-:Y:S01]  /*e360*/  IMAD R74, R0.reuse, R13, R145 ;  /* 0x0000000d004a7224 */ /* 0x040fe200078e0291 */
[----:B------:R-:W-:Y:S01]  /*e370*/  IABS R13, R82 ;  /* 0x00000052000d7213 */ /* 0x000fe20000000000 */
[C---:B------:R-:W-:Y:S01]  /*e380*/  IMAD R72, R0.reuse, R7, R141 ;  /* 0x0000000700487224 */ /* 0x040fe200078e028d */
[----:B------:R-:W-:Y:S01]  /*e390*/  IABS R141, R80 ;  /* 0x00000050008d7213 */ /* 0x000fe20000000000 */
[----:B------:R-:W-:Y:S01]  /*e3a0*/  @!P6 IMAD.MOV R62, RZ, RZ, -R62 ;  /* 0x000000ffff3ee224 */ /* 0x000fe200078e0a3e */
[----:B------:R-:W-:Y:S01]  /*e3b0*/  ISETP.GT.U32.AND P6, PT, R0, R70, PT ;  /* 0x000000460000720c */ /* 0x000fe20003fc4070 */
[----:B------:R-:W-:Y:S01]  /*e3c0*/  @!P5 IMAD.IADD R68, R68, 0x1, -R0 ;  /* 0x000000014444d824 */ /* 0x000fe200078e0a00 */
[C---:B------:R-:W-:Y:S01]  /*e3d0*/  ISETP.GT.U32.AND P5, PT, R0.reuse, R74, PT ;  /* 0x0000004a0000720c */ /* 0x040fe20003fa4070 */
[----:B------:R-:W-:Y:S01]  /*e3e0*/  @!P4 IMAD.MOV R64, RZ, RZ, -R64 ;  /* 0x000000ffff40c224 */ /* 0x000fe200078e0a40 */
[C---:B------:R-:W-:Y:S01]  /*e3f0*/  ISETP.GT.U32.AND P4, PT, R0.reuse, R72, PT ;  /* 0x000000480000720c */ /* 0x040fe20003f84070 */
[----:B------:R-:W-:Y:S01]  /*e400*/  @!P2 IMAD.MOV R60, RZ, RZ, -R60 ;  /* 0x000000ffff3ca224 */ /* 0x000fe200078e0a3c */
[----:B------:R-:W-:Y:S01]  /*e410*/  ISETP.GT.U32.AND P2, PT, R0, R66, PT ;  /* 0x000000420000720c */ /* 0x000fe20003f44070 */
[----:B------:R-:W-:-:S04]  /*e420*/  IMAD.HI.U32 R7, R140, R13, RZ ;  /* 0x0000000d8c077227 */ /* 0x000fc800078e00ff */
[----:B------:R-:W-:Y:S02]  /*e430*/  @!P3 IMAD.MOV R68, RZ, RZ, -R68 ;  /* 0x000000ffff44b224 */ /* 0x000fe400078e0a44 */
[--C-:B------:R-:W-:Y:S01]  /*e440*/  @!P6 IMAD.IADD R70, R70, 0x1, -R0.reuse ;  /* 0x000000014646e824 */ /* 0x100fe200078e0a00 */
[----:B------:R-:W-:Y:S01]  /*e450*/  ISETP.GE.AND P6, PT, R76, RZ, PT ;  /* 0x000000ff4c00720c */ /* 0x000fe20003fc6270 */
[--C-:B------:R-:W-:Y:S01]  /*e460*/  @!P5 IMAD.IADD R74, R74, 0x1, -R0.reuse ;  /* 0x000000014a4ad824 */ /* 0x100fe200078e0a00 */
[----:B------:R-:W-:Y:S01]  /*e470*/  ISETP.GE.AND P5, PT, R82, RZ, PT ;  /* 0x000000ff5200720c */ /* 0x000fe20003fa6270 */
[----:B------:R-:W-:Y:S01]  /*e480*/  @!P4 IMAD.IADD R72, R72, 0x1, -R0 ;  /* 0x000000014848c824 */ /* 0x000fe200078e0a00 */
[C---:B------:R-:W-:Y:S01]  /*e490*/  ISETP.GT.U32.AND P4, PT, R0.reuse, R70, PT ;  /* 0x000000460000720c */ /* 0x040fe20003f84070 */
[----:B------:R-:W-:Y:S01]  /*e4a0*/  IMAD.MOV R76, RZ, RZ, -R7 ;  /* 0x000000ffff4c7224 */ /* 0x000fe200078e0a07 */
[----:B------:R-:W-:Y:S01]  /*e4b0*/  ISETP.GT.U32.AND P3, PT, R0, R74, PT ;  /* 0x0000004a0000720c */ /* 0x000fe20003f64070 */
[----:B------:R-:W-:Y:S01]  /*e4c0*/  IMAD.HI.U32 R7, R140, R133, RZ ;  /* 0x000000858c077227 */ /* 0x000fe200078e00ff */
[----:B------:R-:W-:-:S03]  /*e4d0*/  IABS R82, R88 ;  /* 0x0000005800527213 */ /* 0x000fc60000000000 */
[----:B------:R-:W-:Y:S02]  /*e4e0*/  IMAD.MOV R7, RZ, RZ, -R7 ;  /* 0x000000ffff077224 */ /* 0x000fe400078e0a07 */
[--C-:B------:R-:W-:Y:S01]  /*e4f0*/  @!P2 IMAD.IADD R66, R66, 0x1, -R0.reuse ;  /* 0x000000014242a824 */ /* 0x100fe200078e0a00 */
[----:B------:R-:W-:Y:S01]  /*e500*/  ISETP.GE.AND P2, PT, R78, RZ, PT ;  /* 0x000000ff4e00720c */ /* 0x000fe20003f46270 */
[C---:B------:R-:W-:Y:S01]  /*e510*/  IMAD R76, R0.reuse, R76, R13 ;  /* 0x0000004c004c7224 */ /* 0x040fe200078e020d */
[----:B------:R-:W-:Y:S01]  /*e520*/  IABS R13, R90 ;  /* 0x0000005a000d7213 */ /* 0x000fe20000000000 */
[----:B------:R-:W-:Y:S01]  /*e530*/  IMAD R78, R0, R7, R133 ;  /* 0x00000007004e7224 */ /* 0x000fe200078e0285 */
[----:B------:R-:W-:Y:S01]  /*e540*/  IABS R133, R86 ;  /* 0x0000005600857213 */ /* 0x000fe20000000000 */
        /* <DEDUP_REMOVED lines=9> */
[--C-:B------:R-:W-:Y:S01]  /*e5e0*/  @!P4 IMAD.IADD R76, R76, 0x1, -R0.reuse ;  /* 0x000000014c4cc824 */ /* 0x100fe200078e0a00 */
[----:B------:R-:W-:Y:S01]  /*e5f0*/  ISETP.GE.AND P4, PT, R80, RZ, PT ;  /* 0x000000ff5000720c */ /* 0x000fe20003f86270 */
[----:B------:R-:W-:Y:S02]  /*e600*/  @!P3 IMAD.IADD R78, R78, 0x1, -R0 ;  /* 0x000000014e4eb824 */ /* 0x000fe400078e0a00 */
[C---:B------:R-:W-:Y:S01]  /*e610*/  IMAD R80, R0.reuse, R7, R141 ;  /* 0x0000000700507224 */ /* 0x040fe200078e028d */
[C---:B------:R-:W-:Y:S01]  /*e620*/  ISETP.GT.U32.AND P3, PT, R0.reuse, R76, PT ;  /* 0x0000004c0000720c */ /* 0x040fe20003f64070 */
[----:B------:R-:W-:Y:S01]  /*e630*/  IMAD.MOV.U32 R7, RZ, RZ, R82 ;  /* 0x000000ffff077224 */ /* 0x000fe200078e0052 */
[----:B------:R-:W-:Y:S01]  /*e640*/  ISETP.GT.U32.AND P0, PT, R0, R78, PT ;  /* 0x0000004e0000720c */ /* 0x000fe20003f04070 */
[----:B------:R-:W-:Y:S01]  /*e650*/  @!P1 IMAD.IADD R72, R72, 0x1, -R0 ;  /* 0x0000000148489824 */ /* 0x000fe200078e0a00 */
[----:B------:R-:W-:Y:S01]  /*e660*/  ISETP.GE.AND P1, PT, R84, RZ, PT ;  /* 0x000000ff5400720c */ /* 0x000fe20003f26270 */
[----:B------:R-:W-:Y:S01]  /*e670*/  IMAD.HI.U32 R82, R140, R133, RZ ;  /* 0x000000858c527227 */ /* 0x000fe200078e00ff */
[----:B------:R-:W-:-:S03]  /*e680*/  IABS R141, R94 ;  /* 0x0000005e008d7213 */ /* 0x000fc60000000000 */
[----:B------:R-:W-:-:S04]  /*e690*/  IMAD.HI.U32 R84, R140, R13, RZ ;  /* 0x0000000d8c547227 */ /* 0x000fc800078e00ff */
[----:B------:R-:W-:Y:S02]  /*e6a0*/  IMAD.MOV R82, RZ, RZ, -R82 ;  /* 0x000000ffff527224 */ /* 0x000fe400078e0a52 */
[----:B------:R-:W-:Y:S02]  /*e6b0*/  IMAD.MOV R84, RZ, RZ, -R84 ;  /* 0x000000ffff547224 */ /* 0x000fe400078e0a54 */
[----:B------:R-:W-:Y:S01]  /*e6c0*/  @!P2 IMAD.MOV R72, RZ, RZ, -R72 ;  /* 0x000000ffff48a224 */ /* 0x000fe200078e0a48 */
[C---:B------:R-:W-:Y:S01]  /*e6d0*/  ISETP.GT.U32.AND P2, PT, R0.reuse, R80, PT ;  /* 0x000000500000720c */ /* 0x040fe20003f44070 */
[C---:B------:R-:W-:Y:S01]  /*e6e0*/  IMAD R82, R0.reuse, R82, R133 ;  /* 0x0000005200527224 */ /* 0x040fe200078e0285 */
[----:B------:R-:W-:Y:S01]  /*e6f0*/  IABS R133, R98 ;  /* 0x0000006200857213 */ /* 0x000fe20000000000 */
[----:B------:R-:W-:Y:S02]  /*e700*/  IMAD R84, R0, R84, R13 ;  /* 0x0000005400547224 */ /* 0x000fe400078e020d */
[--C-:B------:R-:W-:Y:S01]  /*e710*/  @!P3 IMAD.IADD R76, R76, 0x1, -R0.reuse ;  /* 0x000000014c4cb824 */ /* 0x100fe200078e0a00 */
[----:B------:R-:W-:Y:S01]  /*e720*/  ISETP.GT.U32.AND P3, PT, R0, R82, PT ;  /* 0x000000520000720c */ /* 0x000fe20003f64070 */
[----:B------:R-:W-:Y:S01]  /*e730*/  @!P0 IMAD.IADD R78, R78, 0x1, -R0 ;  /* 0x000000014e4e8824 */ /* 0x000fe200078e0a00 */
[----:B------:R-:W-:Y:S01]  /*e740*/  ISETP.GT.U32.AND P0, PT, R0, R84, PT ;  /* 0x000000540000720c */ /* 0x000fe20003f04070 */
[----:B------:R-:W-:Y:S01]  /*e750*/  @!P6 IMAD.MOV R74, RZ, RZ, -R74 ;  /* 0x000000ffff4ae224 */ /* 0x000fe200078e0a4a */
[----:B------:R-:W-:Y:S01]  /*e760*/  ISETP.GE.AND P6, PT, R86, RZ, PT ;  /* 0x000000ff5600720c */ /* 0x000fe20003fc6270 */
[----:B------:R-:W-:-:S04]  /*e770*/  IMAD.HI.U32 R86, R140, R7, RZ ;  /* 0x000000078c567227 */ /* 0x000fc800078e00ff */
[----:B------:R-:W-:Y:S01]  /*e780*/  @!P2 IMAD.IADD R80, R80, 0x1, -R0 ;  /* 0x000000015050a824 */ /* 0x000fe200078e0a00 */
[----:B------:R-:W-:Y:S01]  /*e790*/  ISETP.GE.AND P2, PT, R90, RZ, PT ;  /* 0x000000ff5a00720c */ /* 0x000fe20003f46270 */
[----:B------:R-:W-:-:S04]  /*e7a0*/  IMAD.HI.U32 R90, R140, R141, RZ ;  /* 0x0000008d8c5a7227 */ /* 0x000fc800078e00ff */
[--C-:B------:R-:W-:Y:S01]  /*e7b0*/  @!P3 IMAD.IADD R82, R82, 0x1, -R0.reuse ;  /* 0x000000015252b824 */ /* 0x100fe200078e0a00 */
[----:B------:R-:W-:Y:S01]  /*e7c0*/  ISETP.GT.U32.AND P3, PT, R0, R80, PT ;  /* 0x000000500000720c */ /* 0x000fe20003f64070 */
[----:B------:R-:W-:Y:S02]  /*e7d0*/  @!P0 IMAD.IADD R84, R84, 0x1, -R0 ;  /* 0x0000000154548824 */ /* 0x000fe400078e0a00 */
[----:B------:R-:W-:Y:S02]  /*e7e0*/  IMAD.MOV R90, RZ, RZ, -R90 ;  /* 0x000000ffff5a7224 */ /* 0x000fe400078e0a5a */
[----:B------:R-:W-:Y:S01]  /*e7f0*/  IMAD.MOV R86, RZ, RZ, -R86 ;  /* 0x000000ffff567224 */ /* 0x000fe200078e0a56 */
[C---:B------:R-:W-:Y:S01]  /*e800*/  ISETP.GT.U32.AND P0, PT, R0.reuse, R84, PT ;  /* 0x000000540000720c */ /* 0x040fe20003f04070 */
[----:B------:R-:W-:Y:S01]  /*e810*/  @!P5 IMAD.MOV R76, RZ, RZ, -R76 ;  /* 0x000000ffff4cd224 */ /* 0x000fe200078e0a4c */
[C---:B------:R-:W-:Y:S01]  /*e820*/  ISETP.GT.U32.AND P5, PT, R0.reuse, R82, PT ;  /* 0x000000520000720c */ /* 0x040fe20003fa4070 */
[----:B------:R-:W-:Y:S01]  /*e830*/  IMAD R86, R0, R86, R7 ;  /* 0x0000005600567224 */ /* 0x000fe200078e0207 */
[----:B------:R-:W-:Y:S01]  /*e840*/  LOP3.LUT R7, R132, 0x36, RZ, 0xfc, !PT ;  /* 0x0000003684077812 */ /* 0x000fe200078efcff */
[----:B------:R-:W-:-:S02]  /*e850*/  @!P1 IMAD.MOV R78, RZ, RZ, -R78 ;  /* 0x000000ffff4e9224 */ /* 0x000fc400078e0a4e */
[--C-:B------:R-:W-:Y:S01]  /*e860*/  @!P3 IMAD.IADD R80, R80, 0x1, -R0.reuse ;  /* 0x000000015050b824 */ /* 0x100fe200078e0a00 */
[----:B------:R-:W-:Y:S01]  /*e870*/  ISETP.GE.AND P3, PT, R88, RZ, PT ;  /* 0x000000ff5800720c */ /* 0x000fe20003f66270 */
[----:B------:R-:W-:Y:S01]  /*e880*/  IMAD R88, R0, R90, R141 ;  /* 0x0000005a00587224 */ /* 0x000fe200078e028d */
[----:B------:R-:W-:Y:S01]  /*e890*/  IABS R13, R7 ;  /* 0x00000007000d7213 */ /* 0x000fe20000000000 */
[----:B------:R-:W-:Y:S01]  /*e8a0*/  IMAD.HI.U32 R90, R140, R133, RZ ;  /* 0x000000858c5a7227 */ /* 0x000fe200078e00ff */
[----:B------:R-:W-:Y:S02]  /*e8b0*/  ISETP.GT.U32.AND P1, PT, R0, R86, PT ;  /* 0x000000560000720c */ /* 0x000fe40003f24070 */
[----:B------:R-:W-:Y:S01]  /*e8c0*/  IABS R141, R96 ;  /* 0x00000060008d7213 */ /* 0x000fe20000000000 */
[----:B------:R-:W-:Y:S01]  /*e8d0*/  @!P0 IMAD.IADD R84, R84, 0x1, -R0 ;  /* 0x0000000154548824 */ /* 0x000fe200078e0a00 */
[----:B------:R-:W-:Y:S01]  /*e8e0*/  ISETP.GT.U32.AND P0, PT, R0, R88, PT ;  /* 0x000000580000720c */ /* 0x000fe20003f04070 */
[----:B------:R-:W-:-:S02]  /*e8f0*/  IMAD.MOV R90, RZ, RZ, -R90 ;  /* 0x000000ffff5a7224 */ /* 0x000fc400078e0a5a */
[----:B------:R-:W-:-:S04]  /*e900*/  IMAD.HI.U32 R92, R140, R13, RZ ;  /* 0x0000000d8c5c7227 */ /* 0x000fc800078e00ff */
[----:B------:R-:W-:Y:S02]  /*e910*/  IMAD R90, R0, R90, R133 ;  /* 0x0000005a005a7224 */ /* 0x000fe400078e0285 */
[----:B------:R-:W-:Y:S02]  /*e920*/  @!P4 IMAD.MOV R80, RZ, RZ, -R80 ;  /* 0x000000ffff50c224 */ /* 0x000fe400078e0a50 */
[--C-:B------:R-:W-:Y:S01]  /*e930*/  @!P5 IMAD.IADD R82, R82, 0x1, -R0.reuse ;  /* 0x000000015252d824 */ /* 0x100fe200078e0a00 */
[----:B------:R-:W-:Y:S01]  /*e940*/  ISETP.GT.U32.AND P4, PT, R0, R90, PT ;  /* 0x0000005a0000720c */ /* 0x000fe20003f84070 */
[----:B------:R-:W-:Y:S01]  /*e950*/  @!P0 IMAD.IADD R88, R88, 0x1, -R0 ;  /* 0x0000000158588824 */ /* 0x000fe200078e0a00 */
[----:B------:R-:W-:Y:S01]  /*e960*/  ISETP.GE.AND P5, PT, R94, RZ, PT ;  /* 0x000000ff5e00720c */ /* 0x000fe20003fa6270 */
[----:B------:R-:W-:Y:S02]  /*e970*/  IMAD.MOV R92, RZ, RZ, -R92 ;  /* 0x000000ffff5c7224 */ /* 0x000fe400078e0a5c */
[----:B------:R-:W-:Y:S01]  /*e980*/  @!P6 IMAD.MOV R82, RZ, RZ, -R82 ;  /* 0x000000ffff52e224 */ /* 0x000fe200078e0a52 */
[C---:B------:R-:W-:Y:S01]  /*e990*/  ISETP.GT.U32.AND P6, PT, R0.reuse, R88, PT ;  /* 0x000000580000720c */ /* 0x040fe20003fc4070 */
[----:B------:R-:W-:Y:S01]  /*e9a0*/  IMAD R92, R0, R92, R13 ;  /* 0x0000005c005c7224 */ /* 0x000fe200078e020d */
[----:B------:R-:W-:Y:S01]  /*e9b0*/  LOP3.LUT R13, R132, 0x32, RZ, 0xfc, !PT ;  /* 0x00000032840d7812 */ /* 0x000fe200078efcff */
[----:B------:R-:W-:-:S03]  /*e9c0*/  IMAD.HI.U32 R94, R140, R141, RZ ;  /* 0x0000008d8c5e7227 */ /* 0x000fc600078e00ff */
[----:B------:R-:W-:Y:S01]  /*e9d0*/  IABS R133, R13 ;  /* 0x0000000d00857213 */ /* 0x000fe20000000000 */
[----:B------:R-:W-:Y:S01]  /*e9e0*/  @!P1 IMAD.IADD R86, R86, 0x1, -R0 ;  /* 0x0000000156569824 */ /* 0x000fe200078e0a00 */
[----:B------:R-:W-:Y:S01]  /*e9f0*/  ISETP.GE.AND P1, PT, R98, RZ, PT ;  /* 0x000000ff6200720c */ /* 0x000fe20003f26270 */
[----:B------:R-:W-:Y:S01]  /*ea00*/  IMAD.MOV R94, RZ, RZ, -R94 ;  /* 0x000000ffff5e7224 */ /* 0x000fe200078e0a5e */
[----:B------:R-:W-:Y:S01]  /*ea10*/  IABS R98, R100 ;  /* 0x0000006400627213 */ /* 0x000fe20000000000 */
[----:B------:R-:W-:Y:S01]  /*ea20*/  @!P2 IMAD.MOV R84, RZ, RZ, -R84 ;  /* 0x000000ffff54a224 */ /* 0x000fe200078e0a54 */
[----:B------:R-:W-:Y:S01]  /*ea30*/  ISETP.GT.U32.AND P2, PT, R0, R92, PT ;  /* 0x0000005c0000720c */ /* 0x000fe20003f44070 */
[----:B------:R-:W-:Y:S01]  /*ea40*/  @!P4 IMAD.IADD R90, R90, 0x1, -R0 ;  /* 0x000000015a5ac824 */ /* 0x000fe200078e0a00 */
[C---:B------:R-:W-:Y:S01]  /*ea50*/  ISETP.GT.U32.AND P0, PT, R0.reuse, R86, PT ;  /* 0x000000560000720c */ /* 0x040fe20003f04070 */
[----:B------:R-:W-:Y:S01]  /*ea60*/  IMAD R94, R0, R94, R141 ;  /* 0x0000005e005e7224 */ /* 0x000fe200078e028d */
[----:B------:R-:W-:Y:S01]  /*ea70*/  IABS R141, R247 ;  /* 0x000000f7008d7213 */ /* 0x000fe20000000000 */
[----:B------:R-:W-:Y:S01]  /*ea80*/  IMAD.HI.U32 R104, R140, R133, RZ ;  /* 0x000000858c687227 */ /* 0x000fe200078e00ff */
[----:B------:R-:W-:-:S03]  /*ea90*/  ISETP.GT.U32.AND P4, PT, R0, R90, PT ;  /* 0x0000005a0000720c */ /* 0x000fc60003f84070 */
[----:B------:R-:W-:Y:S01]  /*eaa0*/  @!P6 IMAD.IADD R88, R88, 0x1, -R0 ;  /* 0x000000015858e824 */ /* 0x000fe200078e0a00 */
[----:B------:R-:W-:Y:S01]  /*eab0*/  ISETP.GT.U32.AND P6, PT, R0, R94, PT ;  /* 0x0000005e0000720c */ /* 0x000fe20003fc4070 */
[----:B------:R-:W-:Y:S01]  /*eac0*/  IMAD.MOV R106, RZ, RZ, -R104 ;  /* 0x000000ffff6a7224 */ /* 0x000fe200078e0a68 */
[----:B------:R-:W-:Y:S01]  /*ead0*/  IABS R104, R102 ;  /* 0x0000006600687213 */ /* 0x000fe20000000000 */
[--C-:B------:R-:W-:Y:S01]  /*eae0*/  @!P2 IMAD.IADD R92, R92, 0x1, -R0.reuse ;  /* 0x000000015c5ca824 */ /* 0x100fe200078e0a00 */
[----:B------:R-:W-:Y:S01]  /*eaf0*/  ISETP.GE.AND P2, PT, R96, RZ, PT ;  /* 0x000000ff6000720c */ /* 0x000fe20003f46270 */
[----:B------:R-:W-:Y:S01]  /*eb00*/  IMAD R96, R0, R106, R133 ;  /* 0x0000006a00607224 */ /* 0x000fe200078e0285 */
[----:B------:R-:W-:Y:S01]  /*eb10*/  LOP3.LUT R106, R132, 0x28, RZ, 0xfc, !PT ;  /* 0x00000028846a7812 */ /* 0x000fe200078efcff */
[----:B------:R-:W-:Y:S01]  /*eb20*/  @!P0 IMAD.IADD R86, R86, 0x1, -R0 ;  /* 0x0000000156568824 */ /* 0x000fe200078e0a00 */
[----:B------:R-:W-:Y:S01]  /*eb30*/  ISETP.GE.AND P0, PT, R7, RZ, PT ;  /* 0x000000ff0700720c */ /* 0x000fe20003f06270 */
[----:B------:R-:W-:-:S02]  /*eb40*/  IMAD.MOV.U32 R7, RZ, RZ, R98 ;  /* 0x000000ffff077224 */ /* 0x000fc400078e0062 */
[--C-:B------:R-:W-:Y:S01]  /*eb50*/  @!P4 IMAD.IADD R90, R90, 0x1, -R0.reuse ;  /* 0x000000015a5ac824 */ /* 0x100fe200078e0a00 */
[----:B------:R-:W-:Y:S01]  /*eb60*/  ISETP.GT.U32.AND P4, PT, R0, R96, PT ;  /* 0x000000600000720c */ /* 0x000fe20003f84070 */
[----:B------:R-:W-:Y:S02]  /*eb70*/  @!P6 IMAD.IADD R94, R94, 0x1, -R0 ;  /* 0x000000015e5ee824 */ /* 0x000fe400078e0a00 */
[----:B------:R-:W-:-:S03]  /*eb80*/  IMAD.HI.U32 R98, R140, R7, RZ ;  /* 0x000000078c627227 */ /* 0x000fc600078e00ff */
[C---:B------:R-:W-:Y:S01]  /*eb90*/  ISETP.GT.U32.AND P6, PT, R0.reuse, R94, PT ;  /* 0x0000005e0000720c */ /* 0x040fe20003fc4070 */
[----:B------:R-:W-:Y:S01]  /*eba0*/  @!P3 IMAD.MOV R86, RZ, RZ, -R86 ;  /* 0x000000ffff56b224 */ /* 0x000fe200078e0a56 */
[C---:B------:R-:W-:Y:S01]  /*ebb0*/  ISETP.GT.U32.AND P3, PT, R0.reuse, R92, PT ;  /* 0x0000005c0000720c */ /* 0x040fe20003f64070 */
[----:B------:R-:W-:Y:S02]  /*ebc0*/  IMAD.MOV R98, RZ, RZ, -R98 ;  /* 0x000000ffff627224 */ /* 0x000fe400078e0a62 */
[----:B------:R-:W-:Y:S02]  /*ebd0*/  @!P1 IMAD.MOV R90, RZ, RZ, -R90 ;  /* 0x000000ffff5a9224 */ /* 0x000fe400078e0a5a */
[----:B------:R-:W-:Y:S02]  /*ebe0*/  IMAD R98, R0, R98, R7 ;  /* 0x0000006200627224 */ /* 0x000fe400078e0207 */
[----:B------:R-:W-:-:S03]  /*ebf0*/  IMAD.HI.U32 R7, R140, R104, RZ ;  /* 0x000000688c077227 */ /* 0x000fc600078e00ff */
[----:B------:R-:W-:Y:S01]  /*ec00*/  ISETP.GT.U32.AND P1, PT, R0, R98, PT ;  /* 0x000000620000720c */ /* 0x000fe20003f24070 */
[--C-:B------:R-:W-:Y:S02]  /*ec10*/  @!P4 IMAD.IADD R96, R96, 0x1, -R0.reuse ;  /* 0x000000016060c824 */ /* 0x100fe400078e0a00 */
[----:B------:R-:W-:Y:S02]  /*ec20*/  IMAD.MOV R7, RZ, RZ, -R7 ;  /* 0x000000ffff077224 */ /* 0x000fe400078e0a07 */
[--C-:B------:R-:W-:Y:S01]  /*ec30*/  @!P3 IMAD.IADD R92, R92, 0x1, -R0.reuse ;  /* 0x000000015c5cb824 */ /* 0x100fe200078e0a00 */
[----:B------:R-:W-:Y:S01]  /*ec40*/  ISETP.GE.AND P3, PT, R100, RZ, PT ;  /* 0x000000ff6400720c */ /* 0x000fe20003f66270 */
[----:B------:R-:W-:Y:S01]  /*ec50*/  @!P6 IMAD.IADD R94, R94, 0x1, -R0 ;  /* 0x000000015e5ee824 */ /* 0x000fe200078e0a00 */
[C---:B------:R-:W-:Y:S01]  /*ec60*/  ISETP.GT.U32.AND P4, PT, R0.reuse, R96, PT ;  /* 0x000000600000720c */ /* 0x040fe20003f84070 */
[----:B------:R-:W-:Y:S01]  /*ec70*/  IMAD R100, R0, R7, R104 ;  /* 0x0000000700647224 */ /* 0x000fe200078e0268 */
[----:B------:R-:W-:Y:S01]  /*ec80*/  LOP3.LUT R7, R132, 0x2c, RZ, 0xfc, !PT ;  /* 0x0000002c84077812 */ /* 0x000fe200078efcff */
[----:B------:R-:W-:Y:S01]  /*ec90*/  @!P2 IMAD.MOV R94, RZ, RZ, -R94 ;  /* 0x000000ffff5ea224 */ /* 0x000fe200078e0a5e */
[----:B------:R-:W-:Y:S01]  /*eca0*/  ISETP.GE.AND P6, PT, R102, RZ, PT ;  /* 0x000000ff6600720c */ /* 0x000fe20003fc6270 */
[----:B------:R-:W-:Y:S01]  /*ecb0*/  @!P5 IMAD.MOV R88, RZ, RZ, -R88 ;  /* 0x000000ffff58d224 */ /* 0x000fe200078e0a58 */
[----:B------:R-:W-:Y:S01]  /*ecc0*/  IABS R133, R7 ;  /* 0x0000000700857213 */ /* 0x000fe20000000000 */
[----:B------:R-:W-:Y:S01]  /*ecd0*/  @!P1 IMAD.IADD R98, R98, 0x1, -R0 ;  /* 0x0000000162629824 */ /* 0x000fe200078e0a00 */
[----:B------:R-:W-:Y:S01]  /*ece0*/  ISETP.GT.U32.AND P2, PT, R0, R100, PT ;  /* 0x000000640000720c */ /* 0x000fe20003f44070 */
[----:B------:R-:W-:Y:S01]  /*ecf0*/  @!P0 IMAD.MOV R92, RZ, RZ, -R92 ;  /* 0x000000ffff5c8224 */ /* 0x000fe200078e0a5c */
[----:B------:R-:W-:Y:S01]  /*ed00*/  ISETP.GE.AND P5, PT, R13, RZ, PT ;  /* 0x000000ff0d00720c */ /* 0x000fe20003fa6270 */
[----:B------:R-:W-:Y:S01]  /*ed10*/  IMAD.HI.U32 R108, R140, R133, RZ ;  /* 0x000000858c6c7227 */ /* 0x000fe200078e00ff */
[----:B------:R-:W-:-:S02]  /*ed20*/  LOP3.LUT R102, R132, 0x2a, RZ, 0xfc, !PT ;  /* 0x0000002a84667812 */ /* 0x000fc400078efcff */
[----:B------:R-:W-:Y:S01]  /*ed30*/  ISETP.GT.U32.AND P1, PT, R0, R98, PT ;  /* 0x000000620000720c */ /* 0x000fe20003f24070 */
[----:B------:R-:W-:Y:S01]  /*ed40*/  @!P4 IMAD.IADD R96, R96, 0x1, -R0 ;  /* 0x000000016060c824 */ /* 0x000fe200078e0a00 */
[----:B------:R-:W-:Y:S01]  /*ed50*/  IABS R13, R102 ;  /* 0x00000066000d7213 */ /* 0x000fe20000000000 */
[----:B------:R-:W-:Y:S01]  /*ed60*/  IMAD.HI.U32 R142, R140, R124, RZ ;  /* 0x0000007c8c8e7227 */ /* 0x000fe200078e00ff */
[----:B------:R-:W-:Y:S02]  /*ed70*/  ISETP.GE.AND P4, PT, R102, RZ, PT ;  /* 0x000000ff6600720c */ /* 0x000fe40003f86270 */
[----:B------:R-:W-:Y:S01]  /*ed80*/  ISETP.GE.AND P0, PT, R7, RZ, PT ;  /* 0x000000ff0700720c */ /* 0x000fe20003f06270 */
[----:B------:R-:W-:Y:S01]  /*ed90*/  IMAD.MOV R102, RZ, RZ, -R108 ;  /* 0x000000ffff667224 */ /* 0x000fe200078e0a6c */
[----:B------:R-:W-:Y:S01]  /*eda0*/  IABS R7, R106 ;  /* 0x0000006a00077213 */ /* 0x000fe20000000000 */
[----:B------:R-:W-:Y:S01]  /*edb0*/  @!P2 IMAD.IADD R100, R100, 0x1, -R0 ;  /* 0x000000016464a824 */ /* 0x000fe200078e0a00 */
[----:B------:R-:W-:Y:S01]  /*edc0*/  IABS R108, R132 ;  /* 0x00000084006c7213 */ /* 0x000fe20000000000 */
[C---:B------:R-:W-:Y:S01]  /*edd0*/  IMAD R102, R0.reuse, R102, R133 ;  /* 0x0000006600667224 */ /* 0x040fe200078e0285 */
[----:B------:R-:W-:Y:S01]  /*ede0*/  IABS R133, R243 ;  /* 0x000000f300857213 */ /* 0x000fe20000000000 */
[----:B------:R-:W-:Y:S01]  /*edf0*/  @!P5 IMAD.MOV R96, RZ, RZ, -R96 ;  /* 0x000000ffff60d224 */ /* 0x000fe200078e0a60 */
[----:B------:R-:W-:Y:S01]  /*ee00*/  ISETP.GT.U32.AND P2, PT, R0, R100, PT ;  /* 0x000000640000720c */ /* 0x000fe20003f44070 */
[----:B------:R-:W-:Y:S01]  /*ee10*/  IMAD.HI.U32 R104, R140, R13, RZ ;  /* 0x0000000d8c687227 */ /* 0x000fe200078e00ff */
[----:B------:R-:W-:-:S03]  /*ee20*/  ISETP.GT.U32.AND P5, PT, R0, R102, PT ;  /* 0x000000660000720c */ /* 0x000fc60003fa4070 */
[----:B------:R-:W-:Y:S02]  /*ee30*/  IMAD.MOV R104, RZ, RZ, -R104 ;  /* 0x000000ffff687224 */ /* 0x000fe400078e0a68 */
[----:B------:R-:W-:Y:S01]  /*ee40*/  @!P1 IMAD.IADD R98, R98, 0x1, -R0 ;  /* 0x0000000162629824 */ /* 0x000fe200078e0a00 */
[----:B------:R-:W-:Y:S01]  /*ee50*/  ISETP.GE.AND P1, PT, R106, RZ, PT ;  /* 0x000000ff6a00720c */ /* 0x000fe20003f26270 */
[----:B------:R-:W-:Y:S02]  /*ee60*/  IMAD R104, R0, R104, R13 ;  /* 0x0000006800687224 */ /* 0x000fe400078e020d */
[----:B------:R-:W-:-:S04]  /*ee70*/  IMAD.HI.U32 R13, R140, R7, RZ ;  /* 0x000000078c0d7227 */ /* 0x000fc800078e00ff */
[--C-:B------:R-:W-:Y:S02]  /*ee80*/  @!P2 IMAD.IADD R100, R100, 0x1, -R0.reuse ;  /* 0x000000016464a824 */ /* 0x100fe400078e0a00 */
        /* <DEDUP_REMOVED lines=8> */
[----:B------:R-:W-:Y:S01]  /*ef10*/  IMAD R106, R0, R13, R7 ;  /* 0x0000000d006a7224 */ /* 0x000fe200078e0207 */
[----:B------:R-:W-:Y:S01]  /*ef20*/  LOP3.LUT R13, R132, 0x22, RZ, 0xfc, !PT ;  /* 0x00000022840d7812 */ /* 0x000fe200078efcff */
[----:B------:R-:W-:-:S03]  /*ef30*/  IMAD.HI.U32 R7, R140, R133, RZ ;  /* 0x000000858c077227 */ /* 0x000fc600078e00ff */
[----:B------:R-:W-:Y:S01]  /*ef40*/  ISETP.GT.U32.AND P2, PT, R0, R106, PT ;  /* 0x0000006a0000720c */ /* 0x000fe20003f44070 */
[----:B------:R-:W-:Y:S01]  /*ef50*/  IMAD.MOV R7, RZ, RZ, -R7 ;  /* 0x000000ffff077224 */ /* 0x000fe200078e0a07 */
[----:B------:R-:W-:Y:S01]  /*ef60*/  IABS R112, R13 ;  /* 0x0000000d00707213 */ /* 0x000fe20000000000 */
[----:B------:R-:W-:-:S04]  /*ef70*/  IMAD.HI.U32 R116, R140, R108, RZ ;  /* 0x0000006c8c747227 */ /* 0x000fc800078e00ff */
[----:B------:R-:W-:Y:S02]  /*ef80*/  IMAD R133, R0, R7, R133 ;  /* 0x0000000700857224 */ /* 0x000fe400078e0285 */
[--C-:B------:R-:W-:Y:S02]  /*ef90*/  @!P3 IMAD.IADD R104, R104, 0x1, -R0.reuse ;  /* 0x000000016868b824 */ /* 0x100fe400078e0a00 */
[----:B------:R-:W-:Y:S01]  /*efa0*/  @!P6 IMAD.IADD R102, R102, 0x1, -R0 ;  /* 0x000000016666e824 */ /* 0x000fe200078e0a00 */
[----:B------:R-:W-:Y:S01]  /*efb0*/  ISETP.GT.U32.AND P6, PT, R0, R133, PT ;  /* 0x000000850000720c */ /* 0x000fe20003fc4070 */
[----:B------:R-:W-:Y:S01]  /*efc0*/  IMAD.HI.U32 R7, R140, R110, RZ ;  /* 0x0000006e8c077227 */ /* 0x000fe200078e00ff */
[----:B------:R-:W-:-:S03]  /*efd0*/  ISETP.GT.U32.AND P3, PT, R0, R104, PT ;  /* 0x000000680000720c */ /* 0x000fc60003f64070 */
[----:B------:R-:W-:Y:S02]  /*efe0*/  @!P2 IMAD.IADD R106, R106, 0x1, -R0 ;  /* 0x000000016a6aa824 */ /* 0x000fe400078e0a00 */
[----:B------:R-:W-:Y:S02]  /*eff0*/  IMAD.MOV R7, RZ, RZ, -R7 ;  /* 0x000000ffff077224 */ /* 0x000fe400078e0a07 */
[----:B------:R-:W-:Y:S01]  /*f000*/  IMAD.MOV R116, RZ, RZ, -R116 ;  /* 0x000000ffff747224 */ /* 0x000fe200078e0a74 */
[C---:B------:R-:W-:Y:S01]  /*f010*/  ISETP.GT.U32.AND P2, PT, R0.reuse, R106, PT ;  /* 0x0000006a0000720c */ /* 0x040fe20003f44070 */
[----:B------:R-:W-:Y:S01]  /*f020*/  IMAD R110, R0, R7, R110 ;  /* 0x00000007006e7224 */ /* 0x000fe200078e026e */
[----:B------:R-:W-:Y:S01]  /*f030*/  LOP3.LUT R7, R132, 0x20, RZ, 0xfc, !PT ;  /* 0x0000002084077812 */ /* 0x000fe200078efcff */
[--C-:B------:R-:W-:Y:S02]  /*f040*/  @!P6 IMAD.IADD R133, R133, 0x1, -R0.reuse ;  /* 0x000000018585e824 */ /* 0x100fe400078e0a00 */
[----:B------:R-:W-:Y:S01]  /*f050*/  @!P3 IMAD.IADD R104, R104, 0x1, -R0 ;  /* 0x000000016868b824 */ /* 0x000fe200078e0a00 */
[----:B------:R-:W-:Y:S01]  /*f060*/  ISETP.GE.AND P3, PT, R13, RZ, PT ;  /* 0x000000ff0d00720c */ /* 0x000fe20003f66270 */
[----:B------:R-:W-:Y:S01]  /*f070*/  IMAD.HI.U32 R13, R140, R112, RZ ;  /* 0x000000708c0d7227 */ /* 0x000fe200078e00ff */
[----:B------:R-:W-:-:S03]  /*f080*/  ISETP.GT.U32.AND P6, PT, R0, R133, PT ;  /* 0x000000850000720c */ /* 0x000fc60003fc4070 */
[C---:B------:R-:W-:Y:S01]  /*f090*/  IMAD R108, R0.reuse, R116, R108 ;  /* 0x00000074006c7224 */ /* 0x040fe200078e026c */
[----:B------:R-:W-:Y:S01]  /*f0a0*/  IABS R116, R7 ;  /* 0x0000000700747213 */ /* 0x000fe20000000000 */
[----:B------:R-:W-:Y:S02]  /*f0b0*/  IMAD.MOV R13, RZ, RZ, -R13 ;  /* 0x000000ffff0d7224 */ /* 0x000fe400078e0a0d */
[----:B------:R-:W-:Y:S01]  /*f0c0*/  @!P0 IMAD.MOV R102, RZ, RZ, -R102 ;  /* 0x000000ffff668224 */ /* 0x000fe200078e0a66 */
[C---:B------:R-:W-:Y:S01]  /*f0d0*/  ISETP.GT.U32.AND P0, PT, R0.reuse, R108, PT ;  /* 0x0000006c0000720c */ /* 0x040fe20003f04070 */
[----:B------:R-:W-:Y:S02]  /*f0e0*/  IMAD R112, R0, R13, R112 ;  /* 0x0000000d00707224 */ /* 0x000fe400078e0270 */
[----:B------:R-:W-:-:S04]  /*f0f0*/  IMAD.HI.U32 R13, R140, R116, RZ ;  /* 0x000000748c0d7227 */ /* 0x000fc800078e00ff */
[--C-:B------:R-:W-:Y:S01]  /*f100*/  @!P2 IMAD.IADD R106, R106, 0x1, -R0.reuse ;  /* 0x000000016a6aa824 */ /* 0x100fe200078e0a00 */
[----:B------:R-:W-:Y:S01]  /*f110*/  ISETP.GE.AND P2, PT, R7, RZ, PT ;  /* 0x000000ff0700720c */ /* 0x000fe20003f46270 */
[--C-:B------:R-:W-:Y:S01]  /*f120*/  @!P6 IMAD.IADD R133, R133, 0x1, -R0.reuse ;  /* 0x000000018585e824 */ /* 0x100fe200078e0a00 */
[----:B------:R-:W-:Y:S01]  /*f130*/  IADD3 R7, P6, R6, UR6, RZ ;  /* 0x0000000606077c10 */ /* 0x000fe2000ffde0ff */
[----:B------:R-:W-:Y:S02]  /*f140*/  IMAD.MOV R13, RZ, RZ, -R13 ;  /* 0x000000ffff0d7224 */ /* 0x000fe400078e0a0d */
[----:B------:R-:W-:Y:S01]  /*f150*/  @!P0 IMAD.IADD R108, R108, 0x1, -R0 ;  /* 0x000000016c6c8824 */ /* 0x000fe200078e0a00 */
[----:B------:R-:W-:Y:S01]  /*f160*/  LEA.HI.X.SX32 R6, R6, UR7, 0x1, P6 ;  /* 0x0000000706067c11 */ /* 0x000fe2000b0f0eff */
[----:B------:R-:W-:Y:S01]  /*f170*/  IMAD R116, R0, R13, R116 ;  /* 0x0000000d00747224 */ /* 0x000fe200078e0274 */
[----:B------:R-:W-:Y:S01]  /*f180*/  IADD3 R13, P6, R12, UR6, RZ ;  /* 0x000000060c0d7c10 */ /* 0x000fe2000ffde0ff */
[----:B------:R-:W-:Y:S01]  /*f190*/  @!P4 IMAD.MOV R104, RZ, RZ, -R104 ;  /* 0x000000ffff68c224 */ /* 0x000fe200078e0a68 */
[----:B------:R-:W-:Y:S01]  /*f1a0*/  ISETP.GT.U32.AND P0, PT, R0, R108, PT ;  /* 0x0000006c0000720c */ /* 0x000fe20003f04070 */
[----:B------:R0:W-:Y:S01]  /*f1b0*/  STL [R1+0x208c], R7 ;  /* 0x00208c0701007387 */ /* 0x0001e20000100800 */
[----:B------:R-:W-:Y:S01]  /*f1c0*/  LEA.HI.X.SX32 R12, R12, UR7, 0x1, P6 ;  /* 0x000000070c0c7c11 */ /* 0x000fe2000b0f0eff */
[----:B------:R-:W-:Y:S01]  /*f1d0*/  IMAD.MOV R142, RZ, RZ, -R142 ;  /* 0x000000ffff8e7224 */ /* 0x000fe200078e0a8e */
[C---:B------:R-:W-:Y:S01]  /*f1e0*/  ISETP.GT.U32.AND P6, PT, R0.reuse, R110, PT ;  /* 0x0000006e0000720c */ /* 0x040fe20003fc4070 */
[----:B------:R1:W-:Y:S01]  /*f1f0*/  STL [R1+0x2090], R6 ;  /* 0x0020900601007387 */ /* 0x0003e20000100800 */
[----:B------:R-:W-:Y:S01]  /*f200*/  ISETP.GT.U32.AND P4, PT, R0, R112, PT ;  /* 0x000000700000720c */ /* 0x000fe20003f84070 */
[----:B------:R-:W-:Y:S01]  /*f210*/  IMAD.HI.U32 R128, R140, R141, RZ ;  /* 0x0000008d8c807227 */ /* 0x000fe200078e00ff */
[----:B------:R-:W-:Y:S01]  /*f220*/  ULDC UR6, c[0x0][0x238] ;  /* 0x00008e0000067ab9 */ /* 0x000fe20000000800 */
[----:B------:R2:W-:Y:S01]  /*f230*/  STL [R1+0x2094], R13 ;  /* 0x0020940d01007387 */ /* 0x0005e20000100800 */
[----:B------:R-:W-:Y:S01]  /*f240*/  UIMAD UR20, UR20, 0x3a, URZ ;  /* 0x0000003a141478a4 */ /* 0x000fe2000f8e023f */
[----:B------:R-:W-:Y:S01]  /*f250*/  IMAD R124, R0, R142, R124 ;  /* 0x0000008e007c7224 */ /* 0x000fe200078e027c */
[----:B0-----:R-:W-:Y:S01]  /*f260*/  LOP3.LUT R7, R132, 0xa, RZ, 0xfc, !PT ;  /* 0x0000000a84077812 */ /* 0x001fe200078efcff */
[----:B------:R-:W-:Y:S01]  /*f270*/  @!P0 IMAD.IADD R108, R108, 0x1, -R0 ;  /* 0x000000016c6c8824 */ /* 0x000fe200078e0a00 */
[----:B------:R-:W-:Y:S01]  /*f280*/  ISETP.GT.U32.AND P0, PT, R0, R116, PT ;  /* 0x000000740000720c */ /* 0x000fe20003f04070 */
[----:B------:R0:W-:Y:S01]  /*f290*/  STL [R1+0x2098], R12 ;  /* 0x0020980c01007387 */ /* 0x0001e20000100800 */
[----:B------:R-:W-:Y:S01]  /*f2a0*/  IMAD.MOV R128, RZ, RZ, -R128 ;  /* 0x000000ffff807224 */ /* 0x000fe200078e0a80 */
[----:B-1----:R-:W-:Y:S01]  /*f2b0*/  LOP3.LUT R6, R132, 0x8, RZ, 0xfc, !PT ;  /* 0x0000000884067812 */ /* 0x002fe200078efcff */
[--C-:B------:R-:W-:Y:S01]  /*f2c0*/  @!P6 IMAD.IADD R110, R110, 0x1, -R0.reuse ;  /* 0x000000016e6ee824 */ /* 0x100fe200078e0a00 */
[----:B--2---:R-:W-:Y:S01]  /*f2d0*/  LOP3.LUT R13, R132, 0xe, RZ, 0xfc, !PT ;  /* 0x0000000e840d7812 */ /* 0x004fe200078efcff */
[----:B------:R-:W-:Y:S01]  /*f2e0*/  @!P4 IMAD.IADD R112, R112, 0x1, -R0 ;  /* 0x000000017070c824 */ /* 0x000fe200078e0a00 */
[----:B------:R-:W-:Y:S01]  /*f2f0*/  UIMAD UR23, UR23, 0x38, URZ ;  /* 0x00000038171778a4 */ /* 0x000fe2000f8e023f */
[C---:B------:R-:W-:Y:S01]  /*f300*/  IMAD R141, R0.reuse, R128, R141 ;  /* 0x00000080008d7224 */ /* 0x040fe200078e028d */
[C---:B------:R-:W-:Y:S01]  /*f310*/  ISETP.GT.U32.AND P6, PT, R0.reuse, R110, PT ;  /* 0x0000006e0000720c */ /* 0x040fe20003fc4070 */
[----:B------:R-:W-:Y:S01]  /*f320*/  @!P1 IMAD.MOV R106, RZ, RZ, -R106 ;  /* 0x000000ffff6a9224 */ /* 0x000fe200078e0a6a */
[----:B------:R-:W-:Y:S01]  /*f330*/  ISETP.GT.U32.AND P4, PT, R0, R112, PT ;  /* 0x000000700000720c */ /* 0x000fe20003f84070 */
[----:B------:R-:W-:Y:S01]  /*f340*/  UIMAD UR24, UR24, 0x37, URZ ;  /* 0x00000037181878a4 */ /* 0x000fe2000f8e023f */
[--C-:B------:R-:W-:Y:S01]  /*f350*/  @!P0 IMAD.IADD R116, R116, 0x1, -R0.reuse ;  /* 0x0000000174748824 */ /* 0x100fe200078e0a00 */
[----:B------:R-:W-:Y:S01]  /*f360*/  ISETP.GT.U32.AND P0, PT, R0, R122, PT ;  /* 0x0000007a0000720c */ /* 0x000fe20003f04070 */
[----:B------:R-:W-:Y:S01]  /*f370*/  UIMAD UR25, UR25, 0x36, URZ ;  /* 0x00000036191978a4 */ /* 0x000fe2000f8e023f */
[----:B0-----:R-:W-:Y:S01]  /*f380*/  LOP3.LUT R12, R132, 0x10, RZ, 0xfc, !PT ;  /* 0x00000010840c7812 */ /* 0x001fe200078efcff */
[----:B------:R-:W-:Y:S01]  /*f390*/  UIMAD UR17, UR17, 0x33, URZ ;  /* 0x00000033111178a4 */ /* 0x000fe2000f8e023f */
[----:B------:R-:W-:Y:S01]  /*f3a0*/  IABS R128, R9 ;  /* 0x0000000900807213 */ /* 0x000fe20000000000 */
[----:B------:R-:W-:Y:S01]  /*f3b0*/  UIMAD UR8, UR8, 0x32, URZ ;  /* 0x00000032080878a4 */ /* 0x000fe2000f8e023f */
[----:B------:R-:W-:Y:S01]  /*f3c0*/  IABS R130, R12 ;  /* 0x0000000c00827213 */ /* 0x000fe20000000000 */
[----:B------:R-:W-:Y:S01]  /*f3d0*/  ULDC UR7, c[0x0][0x238] ;  /* 0x00008e0000077ab9 */ /* 0x000fe20000000800 */
[--C-:B------:R-:W-:Y:S01]  /*f3e0*/  @!P6 IMAD.IADD R110, R110, 0x1, -R0.reuse ;  /* 0x000000016e6ee824 */ /* 0x100fe200078e0a00 */
[----:B------:R-:W-:Y:S01]  /*f3f0*/  ISETP.GT.U32.AND P6, PT, R0, R118, PT ;  /* 0x000000760000720c */ /* 0x000fe20003fc4070 */
[----:B------:R-:W-:Y:S01]  /*f400*/  @!P4 IMAD.IADD R112, R112, 0x1, -R0 ;  /* 0x000000017070c824 */ /* 0x000fe200078e0a00 */
[----:B------:R-:W-:Y:S01]  /*f410*/  ISETP.GT.U32.AND P4, PT, R0, R120, PT ;  /* 0x000000780000720c */ /* 0x000fe20003f84070 */
[----:B------:R-:W-:Y:S01]  /*f420*/  IMAD.HI.U32 R146, R140, R130, RZ ;  /* 0x000000828c927227 */ /* 0x000fe200078e00ff */
[----:B------:R-:W-:-:S03]  /*f430*/  IABS R145, R13 ;  /* 0x0000000d00917213 */ /* 0x000fc60000000000 */
[----:B------:R-:W-:Y:S01]  /*f440*/  @!P0 IMAD.IADD R122, R122, 0x1, -R0 ;  /* 0x000000017a7a8824 */ /* 0x000fe200078e0a00 */
[----:B------:R-:W-:Y:S01]  /*f450*/  ISETP.GT.U32.AND P0, PT, R0, R116, PT ;  /* 0x000000740000720c */ /* 0x000fe20003f04070 */
[----:B------:R-:W-:Y:S02]  /*f460*/  IMAD.MOV R146, RZ, RZ, -R146 ;  /* 0x000000ffff927224 */ /* 0x000fe400078e0a92 */
[----:B------:R-:W-:Y:S02]  /*f470*/  @!P5 IMAD.MOV R110, RZ, RZ, -R110 ;  /* 0x000000ffff6ed224 */ /* 0x000fe400078e0a6e */
[--C-:B------:R-:W-:Y:S01]  /*f480*/  @!P6 IMAD.IADD R118, R118, 0x1, -R0.reuse ;  /* 0x000000017676e824 */ /* 0x100fe200078e0a00 */
[----:B------:R-:W-:Y:S01]  /*f490*/  ISETP.GE.AND P6, PT, R132, RZ, PT ;  /* 0x000000ff8400720c */ /* 0x000fe20003fc6270 */
[----:B------:R-:W-:Y:S01]  /*f4a0*/  @!P4 IMAD.IADD R120, R120, 0x1, -R0 ;  /* 0x000000017878c824 */ /* 0x000fe200078e0a00 */
[C---:B------:R-:W-:Y:S01]  /*f4b0*/  ISETP.GT.U32.AND P4, PT, R0.reuse, R124, PT ;  /* 0x0000007c0000720c */ /* 0x040fe20003f84070 */
[C---:B------:R-:W-:Y:S01]  /*f4c0*/  IMAD R130, R0.reuse, R146, R130 ;  /* 0x0000009200827224 */ /* 0x040fe200078e0282 */
[----:B------:R-:W-:Y:S01]  /*f4d0*/  ISETP.GT.U32.AND P1, PT, R0, R118, PT ;  /* 0x000000760000720c */ /* 0x000fe20003f24070 */
[----:B------:R-:W-:Y:S01]  /*f4e0*/  IMAD.HI.U32 R142, R140, R128, RZ ;  /* 0x000000808c8e7227 */ /* 0x000fe200078e00ff */
[----:B------:R-:W-:-:S03]  /*f4f0*/  ISETP.GT.U32.AND P5, PT, R0, R120, PT ;  /* 0x000000780000720c */ /* 0x000fc60003fa4070 */
[----:B------:R-:W-:Y:S01]  /*f500*/  @!P0 IMAD.IADD R116, R116, 0x1, -R0 ;  /* 0x0000000174748824 */ /* 0x000fe200078e0a00 */
[C---:B------:R-:W-:Y:S01]  /*f510*/  ISETP.GT.U32.AND P0, PT, R0.reuse, R126, PT ;  /* 0x0000007e0000720c */ /* 0x040fe20003f04070 */
[----:B------:R-:W-:Y:S02]  /*f520*/  IMAD.MOV R142, RZ, RZ, -R142 ;  /* 0x000000ffff8e7224 */ /* 0x000fe400078e0a8e */
[----:B------:R-:W-:Y:S01]  /*f530*/  @!P6 IMAD.MOV R108, RZ, RZ, -R108 ;  /* 0x000000ffff6ce224 */ /* 0x000fe200078e0a6c */
[----:B------:R-:W-:Y:S01]  /*f540*/  ISETP.GT.U32.AND P6, PT, R0, R122, PT ;  /* 0x0000007a0000720c */ /* 0x000fe20003fc4070 */
[----:B------:R-:W-:Y:S02]  /*f550*/  @!P4 IMAD.IADD R124, R124, 0x1, -R0 ;  /* 0x000000017c7cc824 */ /* 0x000fe400078e0a00 */
[C---:B------:R-:W-:Y:S02]  /*f560*/  IMAD R128, R0.reuse, R142, R128 ;  /* 0x0000008e00807224 */ /* 0x040fe400078e0280 */
[----:B------:R-:W-:Y:S01]  /*f570*/  IMAD.MOV.U32 R142, RZ, RZ, R252 ;  /* 0x000000ffff8e7224 */ /* 0x000fe200078e00fc */
[----:B------:R-:W-:Y:S01]  /*f580*/  ISETP.GT.U32.AND P4, PT, R0, R124, PT ;  /* 0x0000007c0000720c */ /* 0x000fe20003f84070 */
[--C-:B------:R-:W-:Y:S01]  /*f590*/  @!P1 IMAD.IADD R118, R118, 0x1, -R0.reuse ;  /* 0x0000000176769824 */ /* 0x100fe200078e0a00 */
[----:B------:R-:W-:Y:S01]  /*f5a0*/  ISETP.GT.U32.AND P1, PT, R0, R141, PT ;  /* 0x0000008d0000720c */ /* 0x000fe20003f24070 */
[--C-:B------:R-:W-:Y:S01]  /*f5b0*/  @!P0 IMAD.IADD R126, R126, 0x1, -R0.reuse ;  /* 0x000000017e7e8824 */ /* 0x100fe200078e0a00 */
[----:B------:R-:W-:Y:S01]  /*f5c0*/  ISETP.GT.U32.AND P0, PT, R0, R130, PT ;  /* 0x000000820000720c */ /* 0x000fe20003f04070 */
[--C-:B------:R-:W-:Y:S01]  /*f5d0*/  @!P5 IMAD.IADD R120, R120, 0x1, -R0.reuse ;  /* 0x000000017878d824 */ /* 0x100fe200078e0a00 */
[----:B------:R-:W-:Y:S01]  /*f5e0*/  ISETP.GT.U32.AND P5, PT, R0, R128, PT ;  /* 0x000000800000720c */ /* 0x000fe20003fa4070 */
[----:B------:R-:W-:Y:S01]  /*f5f0*/  @!P6 IMAD.IADD R122, R122, 0x1, -R0 ;  /* 0x000000017a7ae824 */ /* 0x000fe200078e0a00 */
[----:B------:R-:W-:Y:S01]  /*f600*/  ISETP.GE.AND P6, PT, R147, RZ, PT ;  /* 0x000000ff9300720c */ /* 0x000fe20003fc6270 */
[----:B------:R-:W-:-:S04]  /*f610*/  IMAD.HI.U32 R147, R140, R145, RZ ;  /* 0x000000918c937227 */ /* 0x000fc800078e00ff */
[----:B------:R-:W-:Y:S02]  /*f620*/  IMAD.MOV R146, RZ, RZ, -R147 ;  /* 0x000000ffff927224 */ /* 0x000fe400078e0a93 */
[----:B------:R-:W-:-:S04]  /*f630*/  IMAD.HI.U32 R252, R140, R142, RZ ;  /* 0x0000008e8cfc7227 */ /* 0x000fc800078e00ff */
[----:B------:R-:W-:Y:S02]  /*f640*/  IMAD R145, R0, R146, R145 ;  /* 0x0000009200917224 */ /* 0x000fe400078e0291 */
[----:B------:R-:W-:Y:S02]  /*f650*/  @!P0 IMAD.IADD R130, R130, 0x1, -R0 ;  /* 0x0000000182828824 */ /* 0x000fe400078e0a00 */
[----:B------:R-:W-:Y:S01]  /*f660*/  IMAD.MOV R147, RZ, RZ, -R252 ;  /* 0x000000ffff937224 */ /* 0x000fe200078e0afc */
[----:B------:R-:W-:Y:S01]  /*f670*/  ISETP.GT.U32.AND P0, PT, R0, R145, PT ;  /* 0x000000910000720c */ /* 0x000fe20003f04070 */
[----:B------:R-:W-:Y:S01]  /*f680*/  @!P4 IMAD.IADD R124, R124, 0x1, -R0 ;  /* 0x000000017c7cc824 */ /* 0x000fe200078e0a00 */
[----:B------:R-:W-:Y:S01]  /*f690*/  ISETP.GE.AND P4, PT, R2, RZ, PT ;  /* 0x000000ff0200720c */ /* 0x000fe20003f86270 */
[----:B------:R-:W-:Y:S01]  /*f6a0*/  IMAD R142, R0, R147, R142 ;  /* 0x00000093008e7224 */ /* 0x000fe200078e028e */
[----:B------:R-:W-:Y:S01]  /*f6b0*/  LOP3.LUT R2, R132, 0x2, RZ, 0xfc, !PT ;  /* 0x0000000284027812 */ /* 0x000fe200078efcff */
[--C-:B------:R-:W-:Y:S01]  /*f6c0*/  @!P1 IMAD.IADD R141, R141, 0x1, -R0.reuse ;  /* 0x000000018d8d9824 */ /* 0x100fe200078e0a00 */
[----:B------:R-:W-:Y:S01]  /*f6d0*/  ISETP.GE.AND P1, PT, R3, RZ, PT ;  /* 0x000000ff0300720c */ /* 0x000fe20003f26270 */
[----:B------:R-:W-:Y:S01]  /*f6e0*/  @!P5 IMAD.IADD R128, R128, 0x1, -R0 ;  /* 0x000000018080d824 */ /* 0x000fe200078e0a00 */
[----:B------:R-:W-:-:S02]  /*f6f0*/  ISETP.GE.AND P5, PT, R4, RZ, PT ;  /* 0x000000ff0400720c */ /* 0x000fc40003fa6270 */
[C---:B------:R-:W-:Y:S02]  /*f700*/  LOP3.LUT R4, R132.reuse, 0x6, RZ, 0xfc, !PT ;  /* 0x0000000684047812 */ /* 0x040fe400078efcff */
[----:B------:R-:W-:Y:S01]  /*f710*/  LOP3.LUT R3, R132, 0x4, RZ, 0xfc, !PT ;  /* 0x0000000484037812 */ /* 0x000fe200078efcff */
[----:B------:R-:W-:Y:S01]  /*f720*/  @!P0 IMAD.IADD R145, R145, 0x1, -R0 ;  /* 0x0000000191918824 */ /* 0x000fe200078e0a00 */
[----:B------:R-:W-:Y:S02]  /*f730*/  ISETP.GT.U32.AND P0, PT, R0, R142, PT ;  /* 0x0000008e0000720c */ /* 0x000fe40003f04070 */
[----:B------:R-:W-:Y:S02]  /*f740*/  IABS R132, R7 ;  /* 0x0000000700847213 */ /* 0x000fe40000000000 */
[----:B------:R-:W-:Y:S01]  /*f750*/  IABS R146, R3 ;  /* 0x0000000300927213 */ /* 0x000fe20000000000 */
[----:B------:R-:W-:Y:S01]  /*f760*/  @!P3 IMAD.MOV R112, RZ, RZ, -R112 ;  /* 0x000000ffff70b224 */ /* 0x000fe200078e0a70 */
[----:B------:R-:W-:Y:S01]  /*f770*/  IABS R147, R4 ;  /* 0x0000000400937213 */ /* 0x000fe20000000000 */
[----:B------:R-:W-:Y:S01]  /*f780*/  IMAD.HI.U32 R155, R140, R132, RZ ;  /* 0x000000848c9b7227 */ /* 0x000fe200078e00ff */
[----:B------:R-:W-:-:S02]  /*f790*/  IABS R252, R6 ;  /* 0x0000000600fc7213 */ /* 0x000fc40000000000 */
[----:B------:R-:W-:Y:S01]  /*f7a0*/  IABS R251, R2 ;  /* 0x0000000200fb7213 */ /* 0x000fe20000000000 */
[----:B------:R-:W-:Y:S01]  /*f7b0*/  IMAD.MOV R155, RZ, RZ, -R155 ;  /* 0x000000ffff9b7224 */ /* 0x000fe200078e0a9b */
[----:B------:R-:W-:Y:S01]  /*f7c0*/  ISETP.GT.U32.AND P3, PT, R0, R128, PT ;  /* 0x000000800000720c */ /* 0x000fe20003f64070 */
[----:B------:R-:W-:Y:S02]  /*f7d0*/  @!P0 IMAD.IADD R142, R142, 0x1, -R0 ;  /* 0x000000018e8e8824 */ /* 0x000fe400078e0a00 */
[----:B------:R-:W-:Y:S01]  /*f7e0*/  IMAD.HI.U32 R149, R140, R146, RZ ;  /* 0x000000928c957227 */ /* 0x000fe200078e00ff */
[----:B------:R-:W-:-:S03]  /*f7f0*/  ISETP.GT.U32.AND P0, PT, R0, R126, PT ;  /* 0x0000007e0000720c */ /* 0x000fc60003f04070 */
[C---:B------:R-:W-:Y:S02]  /*f800*/  IMAD R132, R0.reuse, R155, R132 ;  /* 0x0000009b00847224 */ /* 0x040fe400078e0284 */
[----:B------:R-:W-:Y:S01]  /*f810*/  @!P2 IMAD.MOV R116, RZ, RZ, -R116 ;  /* 0x000000ffff74a224 */ /* 0x000fe200078e0a74 */
[----:B------:R-:W-:Y:S01]  /*f820*/  ISETP.GT.U32.AND P2, PT, R0, R141, PT ;  /* 0x0000008d0000720c */ /* 0x000fe20003f44070 */
[----:B------:R-:W-:Y:S01]  /*f830*/  IMAD.HI.U32 R151, R140, R147, RZ ;  /* 0x000000938c977227 */ /* 0x000fe200078e00ff */
[----:B------:R-:W2:Y:S03]  /*f840*/  LDL.LU R155, [R1+0x20e0] ;  /* 0x0020e000019b7983 */ /* 0x000ea60000300800 */
[----:B------:R-:W-:Y:S01]  /*f850*/  @!P6 IMAD.MOV R118, RZ, RZ, -R118 ;  /* 0x000000ffff76e224 */ /* 0x000fe200078e0a76 */
[----:B------:R-:W-:Y:S01]  /*f860*/  ISETP.GT.U32.AND P6, PT, R0, R142, PT ;  /* 0x0000008e0000720c */ /* 0x000fe20003fc4070 */
[----:B------:R-:W-:-:S04]  /*f870*/  IMAD.HI.U32 R153, R140, R252, RZ ;  /* 0x000000fc8c997227 */ /* 0x000fc800078e00ff */
[----:B------:R-:W-:Y:S02]  /*f880*/  IMAD.MOV R149, RZ, RZ, -R149 ;  /* 0x000000ffff957224 */ /* 0x000fe400078e0a95 */
[----:B------:R-:W-:Y:S01]  /*f890*/  @!P5 IMAD.MOV R124, RZ, RZ, -R124 ;  /* 0x000000ffff7cd224 */ /* 0x000fe200078e0a7c */
[C---:B------:R-:W-:Y:S01]  /*f8a0*/  ISETP.GT.U32.AND P5, PT, R0.reuse, R132, PT ;  /* 0x000000840000720c */ /* 0x040fe20003fa4070 */
[----:B------:R-:W-:Y:S02]  /*f8b0*/  IMAD.MOV R151, RZ, RZ, -R151 ;  /* 0x000000ffff977224 */ /* 0x000fe400078e0a97 */
[----:B------:R-:W-:Y:S01]  /*f8c0*/  @!P4 IMAD.MOV R120, RZ, RZ, -R120 ;  /* 0x000000ffff78c224 */ /* 0x000fe200078e0a78 */
[----:B------:R-:W-:Y:S01]  /*f8d0*/  ISETP.GT.U32.AND P4, PT, R0, R130, PT ;  /* 0x000000820000720c */ /* 0x000fe20003f84070 */
[----:B------:R-:W-:Y:S02]  /*f8e0*/  IMAD.MOV R153, RZ, RZ, -R153 ;  /* 0x000000ffff997224 */ /* 0x000fe400078e0a99 */
[----:B------:R-:W-:-:S04]  /*f8f0*/  IMAD.HI.U32 R140, R140, R251, RZ ;  /* 0x000000fb8c8c7227 */ /* 0x000fc800078e00ff */
[C---:B------:R-:W-:Y:S02]  /*f900*/  IMAD R146, R0.reuse, R149, R146 ;  /* 0x0000009500927224 */ /* 0x040fe400078e0292 */
[C---:B------:R-:W-:Y:S02]  /*f910*/  IMAD R147, R0.reuse, R151, R147 ;  /* 0x0000009700937224 */ /* 0x040fe400078e0293 */
[----:B------:R-:W-:Y:S02]  /*f920*/  IMAD R252, R0, R153, R252 ;  /* 0x0000009900fc7224 */ /* 0x000fe400078e02fc */
[----:B------:R-:W-:Y:S01]  /*f930*/  IMAD.MOV R140, RZ, RZ, -R140 ;  /* 0x000000ffff8c7224 */ /* 0x000fe200078e0a8c */
[----:B------:R-:W3:Y:S01]  /*f940*/  LDL.LU R153, [R1+0x20dc] ;  /* 0x0020dc0001997983 */ /* 0x000ee20000300800 */
[--C-:B------:R-:W-:Y:S01]  /*f950*/  @!P3 IMAD.IADD R128, R128, 0x1, -R0.reuse ;  /* 0x000000018080b824 */ /* 0x100fe200078e0a00 */
[C---:B------:R-:W-:Y:S01]  /*f960*/  ISETP.GT.U32.AND P3, PT, R0.reuse, R146, PT ;  /* 0x000000920000720c */ /* 0x040fe20003f64070 */
[--C-:B------:R-:W-:Y:S01]  /*f970*/  @!P2 IMAD.IADD R141, R141, 0x1, -R0.reuse ;  /* 0x000000018d8da824 */ /* 0x100fe200078e0a00 */
[C---:B------:R-:W-:Y:S01]  /*f980*/  ISETP.GT.U32.AND P2, PT, R0.reuse, R147, PT ;  /* 0x000000930000720c */ /* 0x040fe20003f44070 */
[----:B------:R-:W-:Y:S01]  /*f990*/  IMAD R140, R0, R140, R251 ;  /* 0x0000008c008c7224 */ /* 0x000fe200078e02fb */
[----:B------:R-:W4:Y:S01]  /*f9a0*/  LDL.LU R151, [R1+0x20d8] ;  /* 0x0020d80001977983 */ /* 0x000f220000300800 */
[--C-:B------:R-:W-:Y:S01]  /*f9b0*/  @!P0 IMAD.IADD R126, R126, 0x1, -R0.reuse ;  /* 0x000000017e7e8824 */ /* 0x100fe200078e0a00 */
[----:B------:R-:W-:Y:S01]  /*f9c0*/  ISETP.GT.U32.AND P0, PT, R0, R252, PT ;  /* 0x000000fc0000720c */ /* 0x000fe20003f04070 */
[--C-:B------:R-:W-:Y:S01]  /*f9d0*/  @!P6 IMAD.IADD R142, R142, 0x1, -R0.reuse ;  /* 0x000000018e8ee824 */ /* 0x100fe200078e0a00 */
[----:B------:R-:W-:Y:S01]  /*f9e0*/  ISETP.GE.AND P6, PT, R247, RZ, PT ;  /* 0x000000fff700720c */ /* 0x000fe20003fc6270 */
[----:B------:R-:W-:Y:S01]  /*f9f0*/  @!P5 IMAD.IADD R132, R132, 0x1, -R0 ;  /* 0x000000018484d824 */ /* 0x000fe200078e0a00 */
[----:B------:R-:W-:Y:S01]  /*fa00*/  ISETP.GE.AND P5, PT, R9, RZ, PT ;  /* 0x000000ff0900720c */ /* 0x000fe20003fa6270 */
[----:B------:R-:W-:Y:S01]  /*fa10*/  @!P1 IMAD.MOV R122, RZ, RZ, -R122 ;  /* 0x000000ffff7a9224 */ /* 0x000fe200078e0a7a */
[----:B------:R-:W-:Y:S01]  /*fa20*/  ISETP.GT.U32.AND P1, PT, R0, R145, PT ;  /* 0x000000910000720c */ /* 0x000fe20003f24070 */
[--C-:B------:R-:W-:Y:S01]  /*fa30*/  @!P4 IMAD.IADD R130, R130, 0x1, -R0.reuse ;  /* 0x000000018282c824 */ /* 0x100fe200078e0a00 */
[----:B------:R-:W-:Y:S01]  /*fa40*/  ISETP.GT.U32.AND P4, PT, R0, R140, PT ;  /* 0x0000008c0000720c */ /* 0x000fe20003f84070 */
[--C-:B------:R-:W-:Y:S01]  /*fa50*/  @!P3 IMAD.IADD R146, R146, 0x1, -R0.reuse ;  /* 0x000000019292b824 */ /* 0x100fe200078e0a00 */
[----:B------:R-:W2:Y:S01]  /*fa60*/  LDL.LU R149, [R1+0x20d4] ;  /* 0x0020d40001957983 */ /* 0x000ea20000300800 */
[--C-:B------:R-:W-:Y:S01]  /*fa70*/  @!P2 IMAD.IADD R147, R147, 0x1, -R0.reuse ;  /* 0x000000019393a824 */ /* 0x100fe200078e0a00 */
[----:B------:R-:W-:Y:S01]  /*fa80*/  ISETP.GE.AND P2, PT, R13, RZ, PT ;  /* 0x000000ff0d00720c */ /* 0x000fe20003f46270 */
[----:B------:R-:W-:Y:S01]  /*fa90*/  @!P0 IMAD.IADD R252, R252, 0x1, -R0 ;  /* 0x00000001fcfc8824 */ /* 0x000fe200078e0a00 */
[----:B------:R-:W3:Y:S01]  /*faa0*/  LDL.LU R251, [R1+0x20d0] ;  /* 0x0020d00001fb7983 */ /* 0x000ee20000300800 */
[----:B------:R-:W-:Y:S01]  /*fab0*/  @!P6 IMAD.MOV R141, RZ, RZ, -R141 ;  /* 0x000000ffff8de224 */ /* 0x000fe200078e0a8d */
[C---:B------:R-:W-:Y:S01]  /*fac0*/  ISETP.GT.U32.AND P6, PT, R0.reuse, R146, PT ;  /* 0x000000920000720c */ /* 0x040fe20003fc4070 */
[----:B------:R-:W-:Y:S01]  /*fad0*/  @!P5 IMAD.MOV R128, RZ, RZ, -R128 ;  /* 0x000000ffff80d224 */ /* 0x000fe200078e0a80 */
[----:B------:R-:W-:Y:S01]  /*fae0*/  ISETP.GT.U32.AND P5, PT, R0, R147, PT ;  /* 0x000000930000720c */ /* 0x000fe20003fa4070 */
[--C-:B------:R-:W-:Y:S01]  /*faf0*/  @!P1 IMAD.IADD R145, R145, 0x1, -R0.reuse ;  /* 0x0000000191919824 */ /* 0x100fe200078e0a00 */
[----:B------:R-:W-:Y:S01]  /*fb00*/  ISETP.GE.AND P1, PT, R249, RZ, PT ;  /* 0x000000fff900720c */ /* 0x000fe20003f26270 */
[----:B------:R-:W-:Y:S01]  /*fb10*/  @!P4 IMAD.IADD R140, R140, 0x1, -R0 ;  /* 0x000000018c8cc824 */ /* 0x000fe200078e0a00 */
[----:B------:R-:W4:Y:S01]  /*fb20*/  LDL.LU R249, [R1+0x20cc] ;  /* 0x0020cc0001f97983 */ /* 0x000f220000300800 */
[----:B------:R-:W-:-:S03]  /*fb30*/  ISETP.GT.U32.AND P4, PT, R0, R252, PT ;  /* 0x000000fc0000720c */ /* 0x000fc60003f84070 */
[----:B------:R-:W2:Y:S04]  /*fb40*/  LDL.LU R247, [R1+0x20c8] ;  /* 0x0020c80001f77983 */ /* 0x000ea80000300800 */
[----:B------:R-:W3:Y:S01]  /*fb50*/  LDL.LU R9, [R1+0x20c4] ;  /* 0x0020c40001097983 */ /* 0x000ee20000300800 */
[----:B------:R-:W-:Y:S01]  /*fb60*/  ISETP.GE.AND P3, PT, R245, RZ, PT ;  /* 0x000000fff500720c */ /* 0x000fe20003f66270 */
[----:B------:R-:W-:Y:S01]  /*fb70*/  @!P2 IMAD.MOV R145, RZ, RZ, -R145 ;  /* 0x000000ffff91a224 */ /* 0x000fe200078e0a91 */
[----:B------:R-:W-:Y:S01]  /*fb80*/  ISETP.GE.AND P2, PT, R243, RZ, PT ;  /* 0x000000fff300720c */ /* 0x000fe20003f46270 */
[----:B------:R-:W4:Y:S01]  /*fb90*/  LDL.LU R245, [R1+0x30] ;  /* 0x0000300001f57983 */ /* 0x000f220000300800 */
[----:B------:R-:W-:Y:S01]  /*fba0*/  @!P6 IMAD.IADD R146, R146, 0x1, -R0 ;  /* 0x000000019292e824 */ /* 0x000fe200078e0a00 */
[----:B------:R-:W-:-:S02]  /*fbb0*/  ISETP.GE.AND P6, PT, R2, RZ, PT ;  /* 0x000000ff0200720c */ /* 0x000fc40003fc6270 */
[----:B------:R-:W2:Y:S01]  /*fbc0*/  LDL.LU R243, [R1+0x2c] ;  /* 0x00002c0001f37983 */ /* 0x000ea20000300800 */
[--C-:B------:R-:W-:Y:S01]  /*fbd0*/  @!P5 IMAD.IADD R147, R147, 0x1, -R0.reuse ;  /* 0x000000019393d824 */ /* 0x100fe200078e0a00 */
[----:B------:R-:W-:Y:S02]  /*fbe0*/  ISETP.GE.AND P5, PT, R3, RZ, PT ;  /* 0x000000ff0300720c */ /* 0x000fe40003fa6270 */
[----:B------:R-:W2:Y:S01]  /*fbf0*/  LDL.LU R2, [R1+0x28] ;  /* 0x0000280001027983 */ /* 0x000ea20000300800 */
[----:B------:R-:W-:Y:S01]  /*fc00*/  @!P4 IMAD.IADD R252, R252, 0x1, -R0 ;  /* 0x00000001fcfcc824 */ /* 0x000fe200078e0a00 */
[----:B------:R-:W-:Y:S02]  /*fc10*/  ISETP.GE.AND P4, PT, R4, RZ, PT ;  /* 0x000000ff0400720c */ /* 0x000fe40003f86270 */
[----:B------:R-:W2:Y:S04]  /*fc20*/  LDL.LU R3, [R1+0x24] ;  /* 0x0000240001037983 */ /* 0x000ea80000300800 */
[----:B------:R-:W2:Y:S01]  /*fc30*/  LDL.LU R4, [R1+0x20] ;  /* 0x0000200001047983 */ /* 0x000ea20000300800 */
[----:B------:R-:W-:Y:S01]  /*fc40*/  @!P3 IMAD.MOV R142, RZ, RZ, -R142 ;  /* 0x000000ffff8eb224 */ /* 0x000fe200078e0a8e */
[----:B------:R-:W-:-:S02]  /*fc50*/  ISETP.GE.AND P3, PT, R7, RZ, PT ;  /* 0x000000ff0700720c */ /* 0x000fc40003f66270 */
[----:B------:R-:W0:Y:S01]  /*fc60*/  S2R R7, SR_TID.X ;  /* 0x0000000000077919 */ /* 0x000e220000002100 */
[----:B------:R-:W-:Y:S01]  /*fc70*/  ISETP.GE.AND P0, PT, R12, RZ, PT ;  /* 0x000000ff0c00720c */ /* 0x000fe20003f06270 */
[----:B------:R-:W-:Y:S01]  /*fc80*/  @!P1 IMAD.MOV R126, RZ, RZ, -R126 ;  /* 0x000000ffff7e9224 */ /* 0x000fe200078e0a7e */
[C---:B------:R-:W-:Y:S01]  /*fc90*/  ISETP.GT.U32.AND P1, PT, R0.reuse, R132, PT ;  /* 0x000000840000720c */ /* 0x040fe20003f24070 */
[----:B------:R-:W2:Y:S04]  /*fca0*/  LDL.LU R12, [R1+0x18] ;  /* 0x00001800010c7983 */ /* 0x000ea80000300800 */
[----:B------:R-:W2:Y:S06]  /*fcb0*/  LDL.LU R13, [R1+0x14] ;  /* 0x00001400010d7983 */ /* 0x000eac0000300800 */
[----:B------:R-:W-:Y:S01]  /*fcc0*/  @!P0 IMAD.MOV R130, RZ, RZ, -R130 ;  /* 0x000000ffff828224 */ /* 0x000fe200078e0a82 */
[----:B------:R-:W-:Y:S01]  /*fcd0*/  ISETP.GT.U32.AND P0, PT, R0, R140, PT ;  /* 0x0000008c0000720c */ /* 0x000fe20003f04070 */
[----:B------:R-:W-:Y:S01]  /*fce0*/  @!P1 IMAD.IADD R132, R132, 0x1, -R0 ;  /* 0x0000000184849824 */ /* 0x000fe200078e0a00 */
[----:B------:R-:W-:-:S02]  /*fcf0*/  ISETP.GE.AND P1, PT, R6, RZ, PT ;  /* 0x000000ff0600720c */ /* 0x000fc40003f26270 */
[----:B------:R-:W2:Y:S09]  /*fd00*/  LDL.LU R6, [R1+0x10] ;  /* 0x0000100001067983 */ /* 0x000eb20000300800 */
[----:B------:R-:W-:Y:S01]  /*fd10*/  @!P0 IMAD.IADD R140, R140, 0x1, -R0 ;  /* 0x000000018c8c8824 */ /* 0x000fe200078e0a00 */
[----:B0-----:R-:W-:Y:S01]  /*fd20*/  LOP3.LUT R0, R7, 0x7f, RZ, 0xc0, !PT ;  /* 0x0000007f07007812 */ /* 0x001fe200078ec0ff */
[----:B------:R-:W-:Y:S01]  /*fd30*/  @!P3 IMAD.MOV R132, RZ, RZ, -R132 ;  /* 0x000000ffff84b224 */ /* 0x000fe200078e0a84 */
[----:B------:R-:W2:Y:S03]  /*fd40*/  LDL.LU R7, [R1+0xc] ;  /* 0x00000c0001077983 */ /* 0x000ea60000300800 */
[----:B------:R-:W-:-:S05]  /*fd50*/  IMAD R0, R0, UR5, RZ ;  /* 0x0000000500007c24 */ /* 0x000fca000f8e02ff */
[----:B------:R0:W-:Y:S02]  /*fd60*/  STL [R1+0x38], R0 ;  /* 0x0000380001007387 */ /* 0x0001e40000100800 */
[----:B0-----:R-:W-:-:S05]  /*fd70*/  IADD3 R0, P3, R0, UR18, RZ ;  /* 0x0000001200007c10 */ /* 0x001fca000ff7e0ff */
[----:B------:R0:W-:Y:S04]  /*fd80*/  STL [R1+0x2088], R0 ;  /* 0x0020880001007387 */ /* 0x0001e80000100800 */
[----:B0-----:R-:W2:Y:S01]  /*fd90*/  LDL.LU R0, [R1+0x1c] ;  /* 0x00001c0001007983 */ /* 0x001ea20000300800 */
[----:B---3--:R-:W-:Y:S02]  /*fda0*/  ISETP.NE.AND P0, PT, R9, RZ, PT ;  /* 0x000000ff0900720c */ /* 0x008fe40003f05270 */
[----:B------:R-:W-:-:S04]  /*fdb0*/  LOP3.LUT R9, RZ, R9, RZ, 0x33, !PT ;  /* 0x00000009ff097212 */ /* 0x000fc800078e33ff */
[C---:B----4-:R-:W-:Y:S02]  /*fdc0*/  SEL R245, R9.reuse, R245, !P0 ;  /* 0x000000f509f57207 */ /* 0x050fe40004000000 */
[----:B--2---:R-:W-:-:S03]  /*fdd0*/  SEL R243, R9, R243, !P0 ;  /* 0x000000f309f37207 */ /* 0x004fc60004000000 */
[----:B------:R0:W-:Y:S01]  /*fde0*/  STL [R1+0x34], R245 ;  /* 0x000034f501007387 */ /* 0x0001e20000100800 */
[C---:B------:R-:W-:Y:S02]  /*fdf0*/  SEL R2, R9.reuse, R2, !P0 ;  /* 0x0000000209027207 */ /* 0x040fe40004000000 */
[C---:B------:R-:W-:Y:S01]  /*fe00*/  SEL R3, R9.reuse, R3, !P0 ;  /* 0x0000000309037207 */ /* 0x040fe20004000000 */
[----:B0-----:R-:W2:Y:S01]  /*fe10*/  LDL.LU R245, [R1+0x20c0] ;  /* 0x0020c00001f57983 */ /* 0x001ea20000300800 */
[----:B------:R-:W-:-:S03]  /*fe20*/  SEL R4, R9, R4, !P0 ;  /* 0x0000000409047207 */ /* 0x000fc60004000000 */
[----:B------:R0:W-:Y:S04]  /*fe30*/  STL [R1+0x30], R243 ;  /* 0x000030f301007387 */ /* 0x0001e80000100800 */
[----:B0-----:R-:W3:Y:S04]  /*fe40*/  LDL.LU R243, [R1+0x20bc] ;  /* 0x0020bc0001f37983 */ /* 0x001ee80000300800 */
[----:B------:R0:W-:Y:S04]  /*fe50*/  STL [R1+0x2c], R2 ;  /* 0x00002c0201007387 */ /* 0x0001e80000100800 */
[----:B0-----:R-:W4:Y:S04]  /*fe60*/  LDL.LU R2, [R1+0x20b8] ;  /* 0x0020b80001027983 */ /* 0x001f280000300800 */
[----:B------:R0:W-:Y:S04]  /*fe70*/  STL [R1+0x28], R3 ;  /* 0x0000280301007387 */ /* 0x0001e80000100800 */
[----:B0-----:R-:W2:Y:S04]  /*fe80*/  LDL.LU R3, [R1+0x20b4] ;  /* 0x0020b40001037983 */ /* 0x001ea80000300800 */
[----:B------:R0:W-:Y:S04]  /*fe90*/  STL [R1+0x24], R4 ;  /* 0x0000240401007387 */ /* 0x0001e80000100800 */
[----:B0-----:R-:W3:Y:S01]  /*fea0*/  LDL.LU R4, [R1+0x20b0] ;  /* 0x0020b00001047983 */ /* 0x001ee20000300800 */
[----:B------:R-:W-:-:S02]  /*feb0*/  SEL R12, R9, R12, !P0 ;  /* 0x0000000c090c7207 */ /* 0x000fc40004000000 */
[C---:B------:R-:W-:Y:S02]  /*fec0*/  SEL R13, R9.reuse, R13, !P0 ;  /* 0x0000000d090d7207 */ /* 0x040fe40004000000 */
[C---:B------:R-:W-:Y:S01]  /*fed0*/  SEL R6, R9.reuse, R6, !P0 ;  /* 0x0000000609067207 */ /* 0x040fe20004000000 */
[----:B------:R-:W-:Y:S01]  /*fee0*/  STL [R1+0x209c], R12 ;  /* 0x00209c0c01007387 */ /* 0x000fe20000100800 */
[C---:B------:R-:W-:Y:S02]  /*fef0*/  SEL R7, R9.reuse, R7, !P0 ;  /* 0x0000000709077207 */ /* 0x040fe40004000000 */
[----:B------:R-:W-:-:S05]  /*ff00*/  SEL R0, R9, R0, !P0 ;  /* 0x0000000009007207 */ /* 0x000fca0004000000 */
[----:B------:R-:W-:Y:S04]  /*ff10*/  STL [R1+0x20], R0 ;  /* 0x0000200001007387 */ /* 0x000fe80000100800 */
[----:B------:R-:W-:Y:S04]  /*ff20*/  STL [R1+0x20a0], R13 ;  /* 0x0020a00d01007387 */ /* 0x000fe80000100800 */
[----:B------:R-:W-:Y:S04]  /*ff30*/  STL [R1+0x20a4], R6 ;  /* 0x0020a40601007387 */ /* 0x000fe80000100800 */
[----:B------:R-:W-:Y:S01]  /*ff40*/  STL [R1+0x20a8], R7 ;  /* 0x0020a80701007387 */ /* 0x000fe20000100800 */
[----:B---3--:R-:W-:-:S05]  /*ff50*/  SEL R4, R9, R4, !P0 ;  /* 0x0000000409047207 */ /* 0x008fca0004000000 */
[----:B------:R0:W-:Y:S04]  /*ff60*/  STL [R1+0x20ac], R4 ;  /* 0x0020ac0401007387 */ /* 0x0001e80000100800 */
[----:B0-----:R-:W3:Y:S04]  /*ff70*/  LDL.LU R4, [R1+0x30] ;  /* 0x0000300001047983 */ /* 0x001ee80000300800 */
[----:B------:R-:W3:Y:S04]  /*ff80*/  LDL.LU R7, [R1+0x2c] ;  /* 0x00002c0001077983 */ /* 0x000ee80000300800 */
[----:B------:R-:W3:Y:S04]  /*ff90*/  LDL.LU R6, [R1+0x28] ;  /* 0x0000280001067983 */ /* 0x000ee80000300800 */
[----:B------:R-:W3:Y:S04]  /*ffa0*/  LDL.LU R13, [R1+0x24] ;  /* 0x00002400010d7983 */ /* 0x000ee80000300800 */
[----:B------:R-:W3:Y:S01]  /*ffb0*/  LDL.LU R12, [R1+0x20] ;  /* 0x00002000010c7983 */ /* 0x000ee20000300800 */
[----:B------:R-:W-:-:S02]  /*ffc0*/  @!P1 IMAD.MOV R252, RZ, RZ, -R252 ;  /* 0x000000fffffc9224 */ /* 0x000fc400078e0afc */
[----:B------:R-:W-:Y:S02]  /*ffd0*/  @!P4 IMAD.MOV R147, RZ, RZ, -R147 ;  /* 0x000000ffff93c224 */ /* 0x000fe400078e0a93 */
[----:B------:R-:W-:Y:S02]  /*ffe0*/  @!P5 IMAD.MOV R146, RZ, RZ, -R146 ;  /* 0x000000ffff92d224 */ /* 0x000fe400078e0a92 */
[----:B------:R-:W-:Y:S02]  /*fff0*/  @!P6 IMAD.MOV R140, RZ, RZ, -R140 ;  /* 0x000000ffff8ce224 */ /* 0x000fe400078e0a8c */
[----:B------:R-:W-:Y:S01]  /*10000*/  @!P2 IMAD.MOV R133, RZ, RZ, -R133 ;  /* 0x000000ffff85a224 */ /* 0x000fe200078e0a85 */
[C---:B------:R-:W-:Y:S02]  /*10010*/  SEL R0, R9.reuse, R243, !P0 ;  /* 0x000000f309007207 */ /* 0x040fe40004000000 */
[C---:B--2---:R-:W-:Y:S02]  /*10020*/  SEL R3, R9.reuse, R3, !P0 ;  /* 0x0000000309037207 */ /* 0x044fe40004000000 */
[----:B----4-:R-:W-:-:S02]  /*10030*/  SEL R2, R9, R2, !P0 ;  /* 0x0000000209027207 */ /* 0x010fc40004000000 */
[C---:B------:R-:W-:Y:S02]  /*10040*/  SEL R245, R9.reuse, R245, !P0 ;  /* 0x000000f509f57207 */ /* 0x040fe40004000000 */
[C---:B------:R-:W-:Y:S02]  /*10050*/  SEL R247, R9.reuse, R247, !P0 ;  /* 0x000000f709f77207 */ /* 0x040fe40004000000 */
[C---:B------:R-:W-:Y:S02]  /*10060*/  SEL R249, R9.reuse, R249, !P0 ;  /* 0x000000f909f97207 */ /* 0x040fe40004000000 */
[C---:B------:R-:W-:Y:S02]  /*10070*/  SEL R251, R9.reuse, R251, !P0 ;  /* 0x000000fb09fb7207 */ /* 0x040fe40004000000 */
[C---:B------:R-:W-:Y:S02]  /*10080*/  SEL R149, R9.reuse, R149, !P0 ;  /* 0x0000009509957207 */ /* 0x040fe40004000000 */
[----:B------:R-:W-:-:S02]  /*10090*/  SEL R151, R9, R151, !P0 ;  /* 0x0000009709977207 */ /* 0x000fc40004000000 */
        /* <DEDUP_REMOVED lines=33> */
[C---:B------:R-:W-:Y:S01]  /*102b0*/  SEL R218, R9.reuse, R218, !P0 ;  /* 0x000000da09da7207 */ /* 0x040fe20004000000 */
[----:B------:R-:W2:Y:S01]  /*102c0*/  LDL.LU R5, [R1+0x38] ;  /* 0x0000380001057983 */ /* 0x000ea20000300800 */
        /* <DEDUP_REMOVED lines=93> */
[C---:B------:R-:W-:Y:S01]  /*108a0*/  SEL R107, R9.reuse, R107, !P0 ;  /* 0x0000006b096b7207 */ /* 0x040fe20004000000 */
[----:B---3--:R-:W-:Y:S01]  /*108b0*/  IMAD R4, R4, UR59, RZ ;  /* 0x0000003b04047c24 */ /* 0x008fe2000f8e02ff */
[C---:B------:R-:W-:Y:S02]  /*108c0*/  SEL R115, R9.reuse, R115, !P0 ;  /* 0x0000007309737207 */ /* 0x040fe40004000000 */
[----:B------:R-:W-:Y:S01]  /*108d0*/  SEL R123, R9, R123, !P0 ;  /* 0x0000007b097b7207 */ /* 0x000fe20004000000 */
[----:B------:R-:W-:Y:S01]  /*108e0*/  IMAD R7, R7, UR59, RZ ;  /* 0x0000003b07077c24 */ /* 0x000fe2000f8e02ff */
        /* <DEDUP_REMOVED lines=104> */
[C---:B------:R-:W-:Y:S01]  /*10f70*/  SEL R140, R9.reuse, R140, !P0 ;  /* 0x0000008c098c7207 */ /* 0x040fe20004000000 */
[----:B------:R-:W-:Y:S01]  /*10f80*/  IMAD R6, R6, UR59, RZ ;  /* 0x0000003b06067c24 */ /* 0x000fe2000f8e02ff */
[----:B------:R-:W-:Y:S02]  /*10f90*/  SEL R9, R9, R133, !P0 ;  /* 0x0000008509097207 */ /* 0x000fe40004000000 */
[----:B------:R-:W3:Y:S01]  /*10fa0*/  LDL.LU R133, [R1+0x34] ;  /* 0x0000340001857983 */ /* 0x000ee20000300800 */
[----:B------:R-:W-:-:S03]  /*10fb0*/  IMAD R13, R13, UR59, RZ ;  /* 0x0000003b0d0d7c24 */ /* 0x000fc6000f8e02ff */
[----:B------:R0:W-:Y:S01]  /*10fc0*/  STL [R1+0x30], R4 ;  /* 0x0000300401007387 */ /* 0x0001e20000100800 */
[----:B------:R-:W-:-:S03]  /*10fd0*/  IMAD R12, R12, UR59, RZ ;  /* 0x0000003b0c0c7c24 */ /* 0x000fc6000f8e02ff */
[----:B0-----:R-:W4:Y:S04]  /*10fe0*/  LDL.LU R4, [R1+0x20ac] ;  /* 0x0020ac0001047983 */ /* 0x001f280000300800 */
[----:B------:R0:W-:Y:S04]  /*10ff0*/  STL [R1+0x2c], R7 ;  /* 0x00002c0701007387 */ /* 0x0001e80000100800 */
[----:B0-----:R-:W2:Y:S04]  /*11000*/  LDL.LU R7, [R1+0x20a8] ;  /* 0x0020a80001077983 */ /* 0x001ea80000300800 */
[----:B------:R0:W-:Y:S04]  /*11010*/  STL [R1+0x28], R6 ;  /* 0x0000280601007387 */ /* 0x0001e80000100800 */
[----:B0-----:R-:W3:Y:S04]  /*11020*/  LDL.LU R6, [R1+0x20a4] ;  /* 0x0020a40001067983 */ /* 0x001ee80000300800 */
[----:B------:R0:W-:Y:S04]  /*11030*/  STL [R1+0x24], R13 ;  /* 0x0000240d01007387 */ /* 0x0001e80000100800 */
[----:B0-----:R-:W4:Y:S04]  /*11040*/  LDL.LU R13, [R1+0x20a0] ;  /* 0x0020a000010d7983 */ /* 0x001f280000300800 */
[----:B------:R0:W-:Y:S04]  /*11050*/  STL [R1+0x20], R12 ;  /* 0x0000200c01007387 */ /* 0x0001e80000100800 */
[----:B0-----:R-:W4:Y:S01]  /*11060*/  LDL.LU R12, [R1+0x209c] ;  /* 0x00209c00010c7983 */ /* 0x001f220000300800 */
[----:B--2---:R-:W-:-:S02]  /*11070*/  IMAD R7, R7, UR59, RZ ;  /* 0x0000003b07077c24 */ /* 0x004fc4000f8e02ff */
[----:B---3--:R-:W-:Y:S02]  /*11080*/  IMAD R6, R6, UR59, RZ ;  /* 0x0000003b06067c24 */ /* 0x008fe4000f8e02ff */
[----:B----4-:R-:W-:Y:S02]  /*11090*/  IMAD R13, R13, UR59, RZ ;  /* 0x0000003b0d0d7c24 */ /* 0x010fe4000f8e02ff */
[----:B------:R-:W-:-:S05]  /*110a0*/  IMAD R12, R12, UR59, RZ ;  /* 0x0000003b0c0c7c24 */ /* 0x000fca000f8e02ff */
        /* <DEDUP_REMOVED lines=8> */
[----:B------:R-:W-:-:S02]  /*11130*/  IMAD R4, R4, UR59, RZ ;  /* 0x0000003b04047c24 */ /* 0x000fc4000f8e02ff */
[----:B------:R-:W-:-:S03]  /*11140*/  IMAD R3, R3, UR59, RZ ;  /* 0x0000003b03037c24 */ /* 0x000fc6000f8e02ff */
[----:B------:R0:W-:Y:S01]  /*11150*/  STL [R1+0xc], R4 ;  /* 0x00000c0401007387 */ /* 0x0001e20000100800 */
[----:B------:R-:W-:Y:S02]  /*11160*/  IMAD R245, R245, UR59, RZ ;  /* 0x0000003bf5f57c24 */ /* 0x000fe4000f8e02ff */
[----:B0-----:R-:W-:-:S05]  /*11170*/  IMAD R4, R2, UR59, RZ ;  /* 0x0000003b02047c24 */ /* 0x001fca000f8e02ff */
[----:B------:R-:W-:Y:S01]  /*11180*/  STL [R1+0x2070], R4 ;  /* 0x0020700401007387 */ /* 0x000fe20000100800 */
[----:B------:R-:W-:-:S03]  /*11190*/  IMAD R247, R247, UR59, RZ ;  /* 0x0000003bf7f77c24 */ /* 0x000fc6000f8e02ff */
[----:B------:R0:W-:Y:S01]  /*111a0*/  STL [R1+0x8], R3 ;  /* 0x0000080301007387 */ /* 0x0001e20000100800 */
[----:B------:R-:W-:Y:S01]  /*111b0*/  IMAD R249, R249, UR59, RZ ;  /* 0x0000003bf9f97c24 */ /* 0x000fe2000f8e02ff */
[----:B------:R-:W-:Y:S01]  /*111c0*/  UIMAD UR22, UR6, 0x7f, URZ ;  /* 0x0000007f061678a4 */ /* 0x000fe2000f8e023f */
[----:B------:R-:W-:Y:S02]  /*111d0*/  IMAD R251, R251, UR59, RZ ;  /* 0x0000003bfbfb7c24 */ /* 0x000fe4000f8e02ff */
[----:B------:R-:W-:Y:S02]  /*111e0*/  IMAD R149, R149, UR59, RZ ;  /* 0x0000003b95957c24 */ /* 0x000fe4000f8e02ff */
[----:B0-----:R-:W-:Y:S02]  /*111f0*/  IMAD R3, R0, UR59, RZ ;  /* 0x0000003b00037c24 */ /* 0x001fe4000f8e02ff */
[----:B------:R-:W-:-:S03]  /*11200*/  IMAD R151, R151, UR59, RZ ;  /* 0x0000003b97977c24 */ /* 0x000fc6000f8e02ff */
[----:B------:R-:W-:Y:S01]  /*11210*/  STL [R1+0x206c], R3 ;  /* 0x00206c0301007387 */ /* 0x000fe20000100800 */
[----:B------:R-:W-:-:S03]  /*11220*/  IMAD R153, R153, UR59, RZ ;  /* 0x0000003b99997c24 */ /* 0x000fc6000f8e02ff */
[----:B------:R-:W-:Y:S01]  /*11230*/  STL [R1+0x2068], R245 ;  /* 0x002068f501007387 */ /* 0x000fe20000100800 */
[----:B------:R-:W-:Y:S01]  /*11240*/  IMAD R155, R155, UR59, RZ ;  /* 0x0000003b9b9b7c24 */ /* 0x000fe2000f8e02ff */
[----:B------:R-:W-:Y:S02]  /*11250*/  LEA.HI.X.SX32 R5, R5, UR19, 0x1, P3 ;  /* 0x0000001305057c11 */ /* 0x000fe400098f0eff */
[----:B------:R-:W-:Y:S01]  /*11260*/  STL [R1+0x2064], R247 ;  /* 0x002064f701007387 */ /* 0x000fe20000100800 */
[----:B------:R-:W-:Y:S01]  /*11270*/  IMAD R157, R157, UR59, RZ ;  /* 0x0000003b9d9d7c24 */ /* 0x000fe2000f8e02ff */
[----:B------:R-:W-:Y:S02]  /*11280*/  USHF.R.S32.HI UR19, URZ, 0x1f, UR22 ;  /* 0x0000001f3f137899 */ /* 0x000fe40008011416 */
[----:B------:R-:W-:Y:S04]  /*11290*/  STL [R1+0x2060], R249 ;  /* 0x002060f901007387 */ /* 0x000fe80000100800 */
[----:B------:R-:W-:Y:S04]  /*112a0*/  STL [R1+0x205c], R251 ;  /* 0x00205cfb01007387 */ /* 0x000fe80000100800 */
[----:B------:R-:W-:Y:S04]  /*112b0*/  STL [R1+0x2074], R149 ;  /* 0x0020749501007387 */ /* 0x000fe80000100800 */
[----:B------:R-:W-:Y:S04]  /*112c0*/  STL [R1+0x2078], R151 ;  /* 0x0020789701007387 */ /* 0x000fe80000100800 */
[----:B------:R-:W-:Y:S01]  /*112d0*/  STL [R1+0x207c], R153 ;  /* 0x00207c9901007387 */ /* 0x000fe20000100800 */
[----:B------:R-:W-:-:S03]  /*112e0*/  UIMAD UR18, UR6, 0x7e, URZ ;  /* 0x0000007e061278a4 */ /* 0x000fc6000f8e023f */
[----:B------:R-:W-:Y:S04]  /*112f0*/  STL [R1+0x2080], R155 ;  /* 0x0020809b01007387 */ /* 0x000fe80000100800 */
[----:B------:R-:W-:Y:S01]  /*11300*/  STL [R1+0x2084], R157 ;  /* 0x0020849d01007387 */ /* 0x000fe20000100800 */
[----:B------:R-:W-:Y:S02]  /*11310*/  IMAD R133, R133, UR59, RZ ;  /* 0x0000003b85857c24 */ /* 0x000fe4000f8e02ff */
[----:B------:R-:W-:Y:S02]  /*11320*/  IMAD R159, R159, UR59, RZ ;  /* 0x0000003b9f9f7c24 */ /* 0x000fe4000f8e02ff */
[----:B------:R-:W-:Y:S02]  /*11330*/  IMAD R161, R161, UR59, RZ ;  /* 0x0000003ba1a17c24 */ /* 0x000fe4000f8e02ff */
[----:B------:R-:W-:-:S02]  /*11340*/  IMAD R163, R163, UR59, RZ ;  /* 0x0000003ba3a37c24 */ /* 0x000fc4000f8e02ff */
[----:B------:R-:W-:Y:S02]  /*11350*/  IMAD R165, R165, UR59, RZ ;  /* 0x0000003ba5a57c24 */ /* 0x000fe4000f8e02ff */
[----:B------:R-:W-:Y:S02]  /*11360*/  IMAD R167, R167, UR59, RZ ;  /* 0x0000003ba7a77c24 */ /* 0x000fe4000f8e02ff */
        /* <DEDUP_REMOVED lines=83> */
[----:B------:R-:W-:Y:S01]  /*118a0*/  IMAD R244, R244, UR59, RZ ;  /* 0x0000003bf4f47c24 */ /* 0x000fe2000f8e02ff */
[----:B---3--:R-:W-:-:S05]  /*118b0*/  IADD3 R0, P0, R13, UR22, RZ ;  /* 0x000000160d007c10 */ /* 0x008fca000ff1e0ff */
[----:B------:R2:W-:Y:S02]  /*118c0*/  STL [R1+0x1b40], R0 ;  /* 0x001b400001007387 */ /* 0x0005e40000100800 */
[----:B--2---:R-:W-:Y:S01]  /*118d0*/  IADD3.X R0, R12, UR19, RZ, P0, !PT ;  /* 0x000000130c007c10 */ /* 0x004fe200087fe4ff */
[----:B------:R-:W-:Y:S01]  /*118e0*/  IMAD R172, R172, UR59, RZ ;  /* 0x0000003bacac7c24 */ /* 0x000fe2000f8e02ff */
[----:B----4-:R-:W-:Y:S01]  /*118f0*/  IADD3 R3, P1, R7, UR22, RZ ;  /* 0x0000001607037c10 */ /* 0x010fe2000ff3e0ff */
[----:B------:R-:W-:-:S04]  /*11900*/  USHF.R.S32.HI UR22, URZ, 0x1f, UR18 ;  /* 0x0000001f3f167899 */ /* 0x000fc80008011412 */
[----:B------:R0:W-:Y:S04]  /*11910*/  STL [R1+0x1b48], R3 ;  /* 0x001b480301007387 */ /* 0x0001e80000100800 */
[----:B------:R1:W-:Y:S01]  /*11920*/  STL [R1+0x1b3c], R0 ;  /* 0x001b3c0001007387 */ /* 0x0003e20000100800 */
[----:B0-----:R-:W-:Y:S02]  /*11930*/  IADD3.X R3, R6, UR19, RZ, P1, !PT ;  /* 0x0000001306037c10 */ /* 0x001fe40008ffe4ff */
[----:B-1----:R-:W-:-:S03]  /*11940*/  IADD3 R0, P0, R13, UR18, RZ ;  /* 0x000000120d007c10 */ /* 0x002fc6000ff1e0ff */
[----:B------:R0:W-:Y:S01]  /*11950*/  STL [R1+0x1b44], R3 ;  /* 0x001b440301007387 */ /* 0x0001e20000100800 */
[----:B------:R-:W-:Y:S02]  /*11960*/  IMAD R204, R204, UR59, RZ ;  /* 0x0000003bcccc7c24 */ /* 0x000fe4000f8e02ff */
[----:B------:R-:W-:Y:S01]  /*11970*/  IMAD R235, R235, UR59, RZ ;  /* 0x0000003bebeb7c24 */ /* 0x000fe2000f8e02ff */
[----:B------:R1:W-:Y:S01]  /*11980*/  STL [R1+0x1b50], R0 ;  /* 0x001b500001007387 */ /* 0x0003e20000100800 */
[----:B------:R-:W-:Y:S02]  /*11990*/  IMAD R188, R188, UR59, RZ ;  /* 0x0000003bbcbc7c24 */ /* 0x000fe4000f8e02ff */
[----:B------:R-:W-:Y:S02]  /*119a0*/  IMAD R156, R156, UR59, RZ ;  /* 0x0000003b9c9c7c24 */ /* 0x000fe4000f8e02ff */
[----:B------:R-:W-:Y:S01]  /*119b0*/  IMAD R219, R219, UR59, RZ ;  /* 0x0000003bdbdb7c24 */ /* 0x000fe2000f8e02ff */
[----:B0-----:R-:W-:Y:S01]  /*119c0*/  IADD3 R3, P1, R7, UR18, RZ ;  /* 0x0000001207037c10 */ /* 0x001fe2000ff3e0ff */
[----:B------:R-:W-:-:S02]  /*119d0*/  IMAD R127, R127, UR59, RZ ;  /* 0x0000003b7f7f7c24 */ /* 0x000fc4000f8e02ff */
[----:B------:R-:W-:Y:S01]  /*119e0*/  IMAD R63, R63, UR59, RZ ;  /* 0x0000003b3f3f7c24 */ /* 0x000fe2000f8e02ff */
[----:B-1----:R-:W-:Y:S01]  /*119f0*/  IADD3.X R0, R12, UR22, RZ, P0, !PT ;  /* 0x000000160c007c10 */ /* 0x002fe200087fe4ff */
        /* <DEDUP_REMOVED lines=135> */
[----:B------:R-:W-:Y:S01]  /*12270*/  IMAD R9, R9, UR59, RZ ;  /* 0x0000003b09097c24 */ /* 0x000fe2000f8e02ff */
[----:B------:R-:W-:Y:S01]  /*12280*/  UIMAD UR59, UR6, 0x7d, URZ ;  /* 0x0000007d063b78a4 */ /* 0x000fe2000f8e023f */
[----:B------:R0:W-:Y:S03]  /*12290*/  STL [R1+0x1b58], R3 ;  /* 0x001b580301007387 */ /* 0x0001e60000100800 */
[----:B------:R-:W-:Y:S01]  /*122a0*/  USHF.R.S32.HI UR18, URZ, 0x1f, UR59 ;  /* 0x0000001f3f127899 */ /* 0x000fe2000801143b */
[----:B------:R1:W-:Y:S01]  /*122b0*/  STL [R1+0x1b4c], R0 ;  /* 0x001b4c0001007387 */ /* 0x0003e20000100800 */
[----:B0-----:R-:W-:-:S02]  /*122c0*/  IADD3.X R3, R6, UR22, RZ, P1, !PT ;  /* 0x0000001606037c10 */ /* 0x001fc40008ffe4ff */
[----:B-1----:R-:W-:-:S03]  /*122d0*/  IADD3 R0, P0, R13, UR59, RZ ;  /* 0x0000003b0d007c10 */ /* 0x002fc6000ff1e0ff */
[----:B------:R0:W-:Y:S01]  /*122e0*/  STL [R1+0x1b54], R3 ;  /* 0x001b540301007387 */ /* 0x0001e20000100800 */
[----:B------:R-:W-:-:S03]  /*122f0*/  UIMAD UR19, UR6, 0x7c, URZ ;  /* 0x0000007c061378a4 */ /* 0x000fc6000f8e023f */
[----:B------:R1:W-:Y:S01]  /*12300*/  STL [R1+0x1b60], R0 ;  /* 0x001b600001007387 */ /* 0x0003e20000100800 */
[----:B0-----:R-:W-:Y:S02]  /*12310*/  IADD3 R3, P1, R7, UR59, RZ ;  /* 0x0000003b07037c10 */ /* 0x001fe4000ff3e0ff */
[----:B-1----:R-:W-:-:S03]  /*12320*/  IADD3.X R0, R12, UR18, RZ, P0, !PT ;  /* 0x000000120c007c10 */ /* 0x002fc600087fe4ff */
[----:B------:R0:W-:Y:S01]  /*12330*/  STL [R1+0x1b68], R3 ;  /* 0x001b680301007387 */ /* 0x0001e20000100800 */
[----:B------:R-:W-:-:S03]  /*12340*/  USHF.R.S32.HI UR59, URZ, 0x1f, UR19 ;  /* 0x0000001f3f3b7899 */ /* 0x000fc60008011413 */
[----:B------:R1:W-:Y:S01]  /*12350*/  STL [R1+0x1b5c], R0 ;  /* 0x001b5c0001007387 */ /* 0x0003e20000100800 */
[----:B0-----:R-:W-:Y:S02]  /*12360*/  IADD3.X R3, R6, UR18, RZ, P1, !PT ;  /* 0x0000001206037c10 */ /* 0x001fe40008ffe4ff */
        /* <DEDUP_REMOVED lines=592> */
[----:B------:R-:W-:-:S03]  /*14870*/  USHF.L.U32 UR19, UR6, 0x6, URZ ;  /* 0x0000000606137899 */ /* 0x000fc6000800063f */
        /* <DEDUP_REMOVED lines=24> */
[----:B------:R-:W-:-:S03]  /*14a00*/  UIMAD UR59, UR6, 0x3d, URZ ;  /* 0x0000003d063b78a4 */ /* 0x000fc6000f8e023f */
[----:B------:R1:W-:Y:S01]  /*14a10*/  STL [R1+0x1f3c], R0 ;  /* 0x001f3c0001007387 */ /* 0x0003e20000100800 */
[----:B0-----:R-:W-:Y:S02]  /*14a20*/  IADD3.X R3, R6, UR19, RZ, P1, !PT ;  /* 0x0000001306037c10 */ /* 0x001fe40008ffe4ff */
[----:B-1----:R-:W-:-:S03]  /*14a30*/  IADD3 R0, P0, R13, UR18, RZ ;  /* 0x000000120d007c10 */ /* 0x002fc6000ff1e0ff */
[----:B------:R0:W-:Y:S01]  /*14a40*/  STL [R1+0x1f44], R3 ;  /* 0x001f440301007387 */ /* 0x0001e20000100800 */
[----:B------:R-:W-:-:S03]  /*14a50*/  USHF.R.S32.HI UR19, URZ, 0x1f, UR18 ;  /* 0x0000001f3f137899 */ /* 0x000fc60008011412 */
[----:B------:R1:W-:Y:S01]  /*14a60*/  STL [R1+0x1f50], R0 ;  /* 0x001f500001007387 */ /* 0x0003e20000100800 */
[C---:B------:R-:W-:Y:S02]  /*14a70*/  IADD3 R4, P3, R7.reuse, UR59, RZ ;  /* 0x0000003b07047c10 */ /* 0x040fe4000ff7e0ff */
[----:B0-----:R-:W-:Y:S01]  /*14a80*/  IADD3 R3, P1, R7, UR18, RZ ;  /* 0x0000001207037c10 */ /* 0x001fe2000ff3e0ff */
[----:B------:R-:W-:Y:S02]  /*14a90*/  USHF.R.S32.HI UR61, URZ, 0x1f, UR59 ;  /* 0x0000001f3f3d7899 */ /* 0x000fe4000801143b */
[----:B------:R-:W-:Y:S01]  /*14aa0*/  UIMAD UR22, UR6, 0x3c, URZ ;  /* 0x0000003c061678a4 */ /* 0x000fe2000f8e023f */
[----:B-1----:R-:W-:Y:S01]  /*14ab0*/  IADD3 R0, P2, R13, UR59, RZ ;  /* 0x0000003b0d007c10 */ /* 0x002fe2000ff5e0ff */
[----:B------:R0:W-:Y:S01]  /*14ac0*/  STL [R1+0x1f58], R3 ;  /* 0x001f580301007387 */ /* 0x0001e20000100800 */
[----:B------:R-:W-:Y:S02]  /*14ad0*/  UIMAD UR7, UR7, 0x31, URZ ;  /* 0x00000031070778a4 */ /* 0x000fe4000f8e023f */
[----:B------:R-:W-:Y:S01]  /*14ae0*/  UIMAD UR28, UR28, 0x30, URZ ;  /* 0x000000301c1c78a4 */ /* 0x000fe2000f8e023f */
[----:B------:R1:W-:Y:S01]  /*14af0*/  STL [R1+0x1f60], R0 ;  /* 0x001f600001007387 */ /* 0x0003e20000100800 */
[----:B------:R-:W-:-:S02]  /*14b00*/  UIMAD UR60, UR60, 0x2f, URZ ;  /* 0x0000002f3c3c78a4 */ /* 0x000fc4000f8e023f */
[----:B------:R-:W-:Y:S02]  /*14b10*/  UIMAD UR48, UR48, 0x2e, URZ ;  /* 0x0000002e303078a4 */ /* 0x000fe4000f8e023f */
[----:B------:R-:W-:Y:S01]  /*14b20*/  UIMAD UR47, UR47, 0x2d, URZ ;  /* 0x0000002d2f2f78a4 */ /* 0x000fe2000f8e023f */
[----:B0-----:R-:W-:Y:S01]  /*14b30*/  IADD3.X R3, R12, UR19, RZ, P0, !PT ;  /* 0x000000130c037c10 */ /* 0x001fe200087fe4ff */
[----:B------:R-:W-:Y:S01]  /*14b40*/  STL [R1+0x1f68], R4 ;  /* 0x001f680401007387 */ /* 0x000fe20000100800 */
[----:B------:R-:W-:Y:S01]  /*14b50*/  UIMAD UR36, UR36, 0x2c, URZ ;  /* 0x0000002c242478a4 */ /* 0x000fe2000f8e023f */
[----:B-1----:R-:W-:Y:S02]  /*14b60*/  IADD3.X R0, R6, UR19, RZ, P1, !PT ;  /* 0x0000001306007c10 */ /* 0x002fe40008ffe4ff */
[----:B------:R0:W-:Y:S01]  /*14b70*/  STL [R1+0x1f4c], R3 ;  /* 0x001f4c0301007387 */ /* 0x0001e20000100800 */
[----:B------:R-:W-:Y:S02]  /*14b80*/  USHF.R.S32.HI UR59, URZ, 0x1f, UR22 ;  /* 0x0000001f3f3b7899 */ /* 0x000fe40008011416 */
[----:B------:R-:W-:Y:S01]  /*14b90*/  UIMAD UR56, UR56, 0x2b, URZ ;  /* 0x0000002b383878a4 */ /* 0x000fe2000f8e023f */
[----:B------:R1:W-:Y:S01]  /*14ba0*/  STL [R1+0x1f54], R0 ;  /* 0x001f540001007387 */ /* 0x0003e20000100800 */
[----:B------:R-:W-:-:S02]  /*14bb0*/  UIMAD UR35, UR35, 0x2a, URZ ;  /* 0x0000002a232378a4 */ /* 0x000fc4000f8e023f */
[----:B------:R-:W-:Y:S02]  /*14bc0*/  UIMAD UR55, UR55, 0x29, URZ ;  /* 0x00000029373778a4 */ /* 0x000fe4000f8e023f */
[----:B------:R-:W-:Y:S01]  /*14bd0*/  UIMAD UR32, UR32, 0x28, URZ ;  /* 0x00000028202078a4 */ /* 0x000fe2000f8e023f */
[----:B0-----:R-:W-:Y:S01]  /*14be0*/  IADD3.X R3, R12, UR61, RZ, P2, !PT ;  /* 0x0000003d0c037c10 */ /* 0x001fe200097fe4ff */
[----:B------:R-:W-:Y:S02]  /*14bf0*/  UIMAD UR44, UR44, 0x27, URZ ;  /* 0x000000272c2c78a4 */ /* 0x000fe4000f8e023f */
[----:B------:R-:W-:Y:S01]  /*14c00*/  UIMAD UR52, UR52, 0x26, URZ ;  /* 0x00000026343478a4 */ /* 0x000fe2000f8e023f */
[----:B-1----:R-:W-:Y:S01]  /*14c10*/  IADD3.X R0, R6, UR61, RZ, P3, !PT ;  /* 0x0000003d06007c10 */ /* 0x002fe20009ffe4ff */
[----:B------:R0:W-:Y:S01]  /*14c20*/  STL [R1+0x1f5c], R3 ;  /* 0x001f5c0301007387 */ /* 0x0001e20000100800 */
[----:B------:R-:W-:Y:S02]  /*14c30*/  UIMAD UR58, UR58, 0x25, URZ ;  /* 0x000000253a3a78a4 */ /* 0x000fe4000f8e023f */
[----:B------:R-:W-:Y:S01]  /*14c40*/  UIMAD UR31, UR31, 0x24, URZ ;  /* 0x000000241f1f78a4 */ /* 0x000fe2000f8e023f */
[----:B------:R1:W-:Y:S01]  /*14c50*/  STL [R1+0x1f64], R0 ;  /* 0x001f640001007387 */ /* 0x0003e20000100800 */
[----:B------:R-:W-:-:S02]  /*14c60*/  UIMAD UR39, UR39, 0x23, URZ ;  /* 0x00000023272778a4 */ /* 0x000fc4000f8e023f */
[----:B------:R-:W-:Y:S02]  /*14c70*/  UIMAD UR51, UR51, 0x22, URZ ;  /* 0x00000022333378a4 */ /* 0x000fe4000f8e023f */
[----:B------:R-:W-:Y:S01]  /*14c80*/  UIMAD UR27, UR27, 0x21, URZ ;  /* 0x000000211b1b78a4 */ /* 0x000fe2000f8e023f */
[----:B0-----:R-:W-:Y:S01]  /*14c90*/  IADD3 R3, P0, R13, UR22, RZ ;  /* 0x000000160d037c10 */ /* 0x001fe2000ff1e0ff */
[----:B------:R-:W-:Y:S02]  /*14ca0*/  USHF.L.U32 UR29, UR29, 0x5, URZ ;  /* 0x000000051d1d7899 */ /* 0x000fe4000800063f */
[----:B------:R-:W-:Y:S01]  /*14cb0*/  UIMAD UR33, UR33, 0x1f, URZ ;  /* 0x0000001f212178a4 */ /* 0x000fe2000f8e023f */
[----:B-1----:R-:W-:Y:S01]  /*14cc0*/  IADD3 R0, P1, R7, UR22, RZ ;  /* 0x0000001607007c10 */ /* 0x002fe2000ff3e0ff */
[----:B------:R-:W-:Y:S01]  /*14cd0*/  STL [R1+0x1f70], R3 ;  /* 0x001f700301007387 */ /* 0x000fe20000100800 */
[----:B------:R-:W-:Y:S02]  /*14ce0*/  UIMAD UR61, UR6, 0x3b, URZ ;  /* 0x0000003b063d78a4 */ /* 0x000fe4000f8e023f */
[----:B------:R-:W-:Y:S01]  /*14cf0*/  UIMAD UR37, UR37, 0x1e, URZ ;  /* 0x0000001e252578a4 */ /* 0x000fe2000f8e023f */
[----:B------:R0:W-:Y:S01]  /*14d00*/  STL [R1+0x1f78], R0 ;  /* 0x001f780001007387 */ /* 0x0001e20000100800 */
[----:B------:R-:W-:-:S02]  /*14d10*/  UIMAD UR45, UR45, 0x1d, URZ ;  /* 0x0000001d2d2d78a4 */ /* 0x000fc4000f8e023f */
[----:B------:R-:W-:Y:S02]  /*14d20*/  UIMAD UR49, UR49, 0x1c, URZ ;  /* 0x0000001c313178a4 */ /* 0x000fe4000f8e023f */
[----:B------:R-:W-:Y:S02]  /*14d30*/  UIMAD UR53, UR53, 0x1b, URZ ;  /* 0x0000001b353578a4 */ /* 0x000fe4000f8e023f */
[----:B------:R-:W-:Y:S01]  /*14d40*/  UIMAD UR57, UR57, 0x1a, URZ ;  /* 0x0000001a393978a4 */ /* 0x000fe2000f8e023f */
[----:B------:R-:W-:Y:S01]  /*14d50*/  ULDC UR18, c[0x0][0x238] ;  /* 0x00008e0000127ab9 */ /* 0x000fe20000000800 */
[----:B0-----:R-:W-:Y:S01]  /*14d60*/  IADD3.X R0, R12, UR59, RZ, P0, !PT ;  /* 0x0000003b0c007c10 */ /* 0x001fe200087fe4ff */
[----:B------:R-:W-:Y:S01]  /*14d70*/  ULDC UR19, c[0x0][0x238] ;  /* 0x00008e0000137ab9 */ /* 0x000fe20000000800 */
[----:B------:R-:W-:-:S03]  /*14d80*/  IADD3.X R3, R6, UR59, RZ, P1, !PT ;  /* 0x0000003b06037c10 */ /* 0x000fc60008ffe4ff */
[----:B------:R0:W-:Y:S01]  /*14d90*/  STL [R1+0x1f6c], R0 ;  /* 0x001f6c0001007387 */ /* 0x0001e20000100800 */
[----:B------:R-:W-:Y:S02]  /*14da0*/  UIMAD UR22, UR21, 0x39, URZ ;  /* 0x00000039151678a4 */ /* 0x000fe4000f8e023f */
[----:B------:R-:W-:Y:S01]  /*14db0*/  USHF.R.S32.HI UR21, URZ, 0x1f, UR61 ;  /* 0x0000001f3f157899 */ /* 0x000fe2000801143d */
[----:B------:R1:W-:Y:S01]  /*14dc0*/  STL [R1+0x1f74], R3 ;  /* 0x001f740301007387 */ /* 0x0003e20000100800 */
[----:B0-----:R-:W-:Y:S02]  /*14dd0*/  IADD3 R0, P0, R13, UR61, RZ ;  /* 0x0000003d0d007c10 */ /* 0x001fe4000ff1e0ff */
[----:B-1----:R-:W-:-:S03]  /*14de0*/  IADD3 R3, P1, R7, UR61, RZ ;  /* 0x0000003d07037c10 */ /* 0x002fc6000ff3e0ff */
[----:B------:R0:W-:Y:S01]  /*14df0*/  STL [R1+0x1f80], R0 ;  /* 0x001f800001007387 */ /* 0x0001e20000100800 */
[----:B------:R-:W-:Y:S01]  /*14e00*/  IADD3 R4, P3, R7, UR20, RZ ;  /* 0x0000001407047c10 */ /* 0x000fe2000ff7e0ff */
[----:B------:R-:W-:Y:S02]  /*14e10*/  USHF.R.S32.HI UR59, URZ, 0x1f, UR20 ;  /* 0x0000001f3f3b7899 */ /* 0x000fe40008011414 */
[----:B------:R1:W-:Y:S01]  /*14e20*/  STL [R1+0x1f88], R3 ;  /* 0x001f880301007387 */ /* 0x0003e20000100800 */
[----:B0-----:R-:W-:Y:S01]  /*14e30*/  IADD3 R0, P2, R13, UR20, RZ ;  /* 0x000000140d007c10 */ /* 0x001fe2000ff5e0ff */
[----:B------:R-:W-:Y:S01]  /*14e40*/  USHF.R.S32.HI UR61, URZ, 0x1f, UR23 ;  /* 0x0000001f3f3d7899 */ /* 0x000fe20008011417 */
[----:B------:R-:W-:Y:S01]  /*14e50*/  ULDC UR20, c[0x0][0x238] ;  /* 0x00008e0000147ab9 */ /* 0x000fe20000000800 */
[----:B-1----:R-:W-:Y:S02]  /*14e60*/  IADD3.X R3, R12, UR21, RZ, P0, !PT ;  /* 0x000000150c037c10 */ /* 0x002fe400087fe4ff */
[----:B------:R0:W-:Y:S04]  /*14e70*/  STL [R1+0x1f90], R0 ;  /* 0x001f900001007387 */ /* 0x0001e80000100800 */
[----:B------:R-:W-:Y:S01]  /*14e80*/  STL [R1+0x1f98], R4 ;  /* 0x001f980401007387 */ /* 0x000fe20000100800 */
[----:B0-----:R-:W-:-:S03]  /*14e90*/  IADD3.X R0, R6, UR21, RZ, P1, !PT ;  /* 0x0000001506007c10 */ /* 0x001fc60008ffe4ff */
[----:B------:R0:W-:Y:S01]  /*14ea0*/  STL [R1+0x1f7c], R3 ;  /* 0x001f7c0301007387 */ /* 0x0001e20000100800 */
[----:B------:R-:W-:-:S03]  /*14eb0*/  ULDC UR21, c[0x0][0x238] ;  /* 0x00008e0000157ab9 */ /* 0x000fc60000000800 */
[----:B------:R1:W-:Y:S01]  /*14ec0*/  STL [R1+0x1f84], R0 ;  /* 0x001f840001007387 */ /* 0x0003e20000100800 */
[----:B0-----:R-:W-:Y:S02]  /*14ed0*/  IADD3.X R3, R12, UR59, RZ, P2, !PT ;  /* 0x0000003b0c037c10 */ /* 0x001fe400097fe4ff */
[----:B-1----:R-:W-:-:S03]  /*14ee0*/  IADD3.X R0, R6, UR59, RZ, P3, !PT ;  /* 0x0000003b06007c10 */ /* 0x002fc60009ffe4ff */
[----:B------:R0:W-:Y:S01]  /*14ef0*/  STL [R1+0x1f8c], R3 ;  /* 0x001f8c0301007387 */ /* 0x0001e20000100800 */
[----:B------:R-:W-:-:S03]  /*14f00*/  USHF.R.S32.HI UR59, URZ, 0x1f, UR22 ;  /* 0x0000001f3f3b7899 */ /* 0x000fc60008011416 */
[----:B------:R1:W-:Y:S01]  /*14f10*/  STL [R1+0x1f94], R0 ;  /* 0x001f940001007387 */ /* 0x0003e20000100800 */
[----:B0-----:R-:W-:Y:S02]  /*14f20*/  IADD3 R3, P0, R13, UR22, RZ ;  /* 0x000000160d037c10 */ /* 0x001fe4000ff1e0ff */
[----:B-1----:R-:W-:-:S03]  /*14f30*/  IADD3 R0, P1, R7, UR22, RZ ;  /* 0x0000001607007c10 */ /* 0x002fc6000ff3e0ff */
[----:B------:R-:W-:Y:S01]  /*14f40*/  STL [R1+0x1fa0], R3 ;  /* 0x001fa00301007387 */ /* 0x000fe20000100800 */
[----:B------:R-:W-:Y:S01]  /*14f50*/  IADD3 R4, P3, R7, UR24, RZ ;  /* 0x0000001807047c10 */ /* 0x000fe2000ff7e0ff */
[----:B------:R-:W-:Y:S02]  /*14f60*/  ULDC UR22, c[0x0][0x238] ;  /* 0x00008e0000167ab9 */ /* 0x000fe40000000800 */
[----:B------:R0:W-:Y:S02]  /*14f70*/  STL [R1+0x1fa8], R0 ;  /* 0x001fa80001007387 */ /* 0x0001e40000100800 */
[----:B0-----:R-:W-:Y:S02]  /*14f80*/  IADD3.X R0, R12, UR59, RZ, P0, !PT ;  /* 0x0000003b0c007c10 */ /* 0x001fe400087fe4ff */
[----:B------:R-:W-:-:S03]  /*14f90*/  IADD3.X R3, R6, UR59, RZ, P1, !PT ;  /* 0x0000003b06037c10 */ /* 0x000fc60008ffe4ff */
[----:B------:R0:W-:Y:S04]  /*14fa0*/  STL [R1+0x1f9c], R0 ;  /* 0x001f9c0001007387 */ /* 0x0001e80000100800 */
[----:B------:R1:W-:Y:S01]  /*14fb0*/  STL [R1+0x1fa4], R3 ;  /* 0x001fa40301007387 */ /* 0x0003e20000100800 */
[----:B0-----:R-:W-:Y:S02]  /*14fc0*/  IADD3 R0, P0, R13, UR23, RZ ;  /* 0x000000170d007c10 */ /* 0x001fe4000ff1e0ff */
[----:B-1----:R-:W-:-:S03]  /*14fd0*/  IADD3 R3, P1, R7, UR23, RZ ;  /* 0x0000001707037c10 */ /* 0x002fc6000ff3e0ff */
[----:B------:R0:W-:Y:S01]  /*14fe0*/  STL [R1+0x1fb0], R0 ;  /* 0x001fb00001007387 */ /* 0x0001e20000100800 */
[----:B------:R-:W-:Y:S01]  /*14ff0*/  USHF.R.S32.HI UR59, URZ, 0x1f, UR24 ;  /* 0x0000001f3f3b7899 */ /* 0x000fe20008011418 */
[----:B------:R-:W-:Y:S02]  /*15000*/  ULDC UR23, c[0x0][0x238] ;  /* 0x00008e0000177ab9 */ /* 0x000fe40000000800 */
[----:B------:R1:W-:Y:S01]  /*15010*/  STL [R1+0x1fb8], R3 ;  /* 0x001fb80301007387 */ /* 0x0003e20000100800 */
[----:B0-----:R-:W-:Y:S01]  /*15020*/  IADD3 R0, P2, R13, UR24, RZ ;  /* 0x000000180d007c10 */ /* 0x001fe2000ff5e0ff */
[----:B------:R-:W-:Y:S01]  /*15030*/  ULDC UR24, c[0x0][0x238] ;  /* 0x00008e0000187ab9 */ /* 0x000fe20000000800 */
[----:B-1----:R-:W-:-:S03]  /*15040*/  IADD3.X R3, R12, UR61, RZ, P0, !PT ;  /* 0x0000003d0c037c10 */ /* 0x002fc600087fe4ff */
[----:B------:R0:W-:Y:S04]  /*15050*/  STL [R1+0x1fc0], R0 ;  /* 0x001fc00001007387 */ /* 0x0001e80000100800 */
[----:B------:R-:W-:Y:S01]  /*15060*/  STL [R1+0x1fc8], R4 ;  /* 0x001fc80401007387 */ /* 0x000fe20000100800 */
[----:B0-----:R-:W-:-:S03]  /*15070*/  IADD3.X R0, R6, UR61, RZ, P1, !PT ;  /* 0x0000003d06007c10 */ /* 0x001fc60008ffe4ff */
[----:B------:R0:W-:Y:S04]  /*15080*/  STL [R1+0x1fac], R3 ;  /* 0x001fac0301007387 */ /* 0x0001e80000100800 */
[----:B------:R1:W-:Y:S01]  /*15090*/  STL [R1+0x1fb4], R0 ;  /* 0x001fb40001007387 */ /* 0x0003e20000100800 */
[----:B0-----:R-:W-:Y:S02]  /*150a0*/  IADD3.X R3, R12, UR59, RZ, P2, !PT ;  /* 0x0000003b0c037c10 */ /* 0x001fe400097fe4ff */
[----:B-1----:R-:W-:-:S03]  /*150b0*/  IADD3.X R0, R6, UR59, RZ, P3, !PT ;  /* 0x0000003b06007c10 */ /* 0x002fc60009ffe4ff */
[----:B------:R-:W-:Y:S04]  /*150c0*/  STL [R1+0x1fbc], R3 ;  /* 0x001fbc0301007387 */ /* 0x000fe80000100800 */
[----:B------:R0:W-:Y:S02]  /*150d0*/  STL [R1+0x1fc4], R0 ;  /* 0x001fc40001007387 */ /* 0x0001e40000100800 */
[----:B0-----:R-:W0:Y:S01]  /*150e0*/  LDC R0, c[0x0][0x230] ;  /* 0x00008c00ff007b82 */ /* 0x001e220000000800 */
[----:B------:R-:W-:Y:S01]  /*150f0*/  IADD3 R3, P0, R13, UR25, RZ ;  /* 0x000000190d037c10 */ /* 0x000fe2000ff1e0ff */
[----:B------:R-:W-:-:S04]  /*15100*/  USHF.R.S32.HI UR61, URZ, 0x1f, UR25 ;  /* 0x0000001f3f3d7899 */ /* 0x000fc80008011419 */
[----:B------:R1:W-:Y:S02]  /*15110*/  STL [R1+0x1fd0], R3 ;  /* 0x001fd00301007387 */ /* 0x0003e40000100800 */
[----:B-1----:R-:W-:Y:S01]  /*15120*/  IADD3 R3, P1, R7, UR25, RZ ;  /* 0x0000001907037c10 */ /* 0x002fe2000ff3e0ff */
[----:B------:R-:W-:Y:S02]  /*15130*/  UIMAD UR59, UR43, 0x35, URZ ;  /* 0x000000352b3b78a4 */ /* 0x000fe4000f8e023f */
[----:B------:R-:W-:Y:S02]  /*15140*/  UIMAD UR10, UR10, 0x19, URZ ;  /* 0x000000190a0a78a4 */ /* 0x000fe4000f8e023f */
[----:B------:R1:W-:Y:S01]  /*15150*/  STL [R1+0x1fd8], R3 ;  /* 0x001fd80301007387 */ /* 0x0003e20000100800 */
[----:B------:R-:W-:Y:S01]  /*15160*/  UIMAD UR42, UR42, 0x18, URZ ;  /* 0x000000182a2a78a4 */ /* 0x000fe2000f8e023f */
[----:B0-----:R-:W-:Y:S01]  /*15170*/  VIADD R0, R0, 0x7f ;  /* 0x0000007f00007836 */ /* 0x001fe20000000000 */
[----:B------:R-:W-:-:S02]  /*15180*/  UIMAD UR11, UR11, 0x17, URZ ;  /* 0x000000170b0b78a4 */ /* 0x000fc4000f8e023f */
[----:B------:R-:W-:Y:S02]  /*15190*/  UIMAD UR30, UR30, 0x16, URZ ;  /* 0x000000161e1e78a4 */ /* 0x000fe4000f8e023f */
[----:B------:R-:W-:Y:S01]  /*151a0*/  SHF.R.S32.HI R8, RZ, 0x1f, R0 ;  /* 0x0000001fff087819 */ /* 0x000fe20000011400 */
[----:B------:R-:W-:Y:S01]  /*151b0*/  UIMAD UR34, UR34, 0x15, URZ ;  /* 0x00000015222278a4 */ /* 0x000fe2000f8e023f */
[----:B-1----:R-:W-:Y:S01]  /*151c0*/  IADD3.X R3, R12, UR61, RZ, P0, !PT ;  /* 0x0000003d0c037c10 */ /* 0x002fe200087fe4ff */
[----:B------:R-:W-:Y:S02]  /*151d0*/  UIMAD UR38, UR38, 0x14, URZ ;  /* 0x00000014262678a4 */ /* 0x000fe4000f8e023f */
[----:B------:R-:W-:Y:S02]  /*151e0*/  UIMAD UR46, UR46, 0x13, URZ ;  /* 0x000000132e2e78a4 */ /* 0x000fe4000f8e023f */
[----:B------:R0:W-:Y:S01]  /*151f0*/  STL [R1+0x1fcc], R3 ;  /* 0x001fcc0301007387 */ /* 0x0001e20000100800 */
[----:B------:R-:W-:-:S02]  /*15200*/  UIMAD UR50, UR50, 0x12, URZ ;  /* 0x00000012323278a4 */ /* 0x000fc4000f8e023f */
[----:B------:R-:W-:Y:S02]  /*15210*/  UIMAD UR54, UR54, 0x11, URZ ;  /* 0x00000011363678a4 */ /* 0x000fe4000f8e023f */
[----:B------:R-:W-:Y:S02]  /*15220*/  USHF.L.U32 UR9, UR9, 0x4, URZ ;  /* 0x0000000409097899 */ /* 0x000fe4000800063f */
[----:B------:R-:W-:Y:S02]  /*15230*/  UIMAD UR12, UR12, 0xf, URZ ;  /* 0x0000000f0c0c78a4 */ /* 0x000fe4000f8e023f */
[----:B------:R-:W-:Y:S01]  /*15240*/  UIMAD UR13, UR13, 0xe, URZ ;  /* 0x0000000e0d0d78a4 */ /* 0x000fe2000f8e023f */
[----:B0-----:R-:W-:Y:S01]  /*15250*/  LEA.HI R3, R8, R0, RZ, 0x7 ;  /* 0x0000000008037211 */ /* 0x001fe200078f38ff */
[----:B------:R-:W-:Y:S01]  /*15260*/  UIMAD UR14, UR14, 0xd, URZ ;  /* 0x0000000d0e0e78a4 */ /* 0x000fe2000f8e023f */
[----:B------:R-:W0:Y:S01]  /*15270*/  S2R R0, SR_TID.X ;  /* 0x0000000000007919 */ /* 0x000e220000002100 */
[----:B------:R-:W-:Y:S01]  /*15280*/  IADD3.X R4, R6, UR61, RZ, P1, !PT ;  /* 0x0000003d06047c10 */ /* 0x000fe20008ffe4ff */
[----:B------:R-:W-:-:S02]  /*15290*/  USHF.R.S32.HI UR43, URZ, 0x1f, UR59 ;  /* 0x0000001f3f2b7899 */ /* 0x000fc4000801143b */
[----:B------:R-:W-:Y:S01]  /*152a0*/  IADD3 R3, P1, R7, UR59, RZ ;  /* 0x0000003b07037c10 */ /* 0x000fe2000ff3e0ff */
[----:B------:R-:W-:Y:S01]  /*152b0*/  UIMAD UR15, UR15, 0xc, URZ ;  /* 0x0000000c0f0f78a4 */ /* 0x000fe2000f8e023f */
[----:B------:R1:W-:Y:S01]  /*152c0*/  STL [R1+0x1fd4], R4 ;  /* 0x001fd40401007387 */ /* 0x0003e20000100800 */
[----:B------:R-:W-:Y:S02]  /*152d0*/  UIMAD UR61, UR26, 0x34, URZ ;  /* 0x000000341a3d78a4 */ /* 0x000fe4000f8e023f */
[----:B------:R-:W-:Y:S02]  /*152e0*/  UIMAD UR16, UR16, 0xb, URZ ;  /* 0x0000000b101078a4 */ /* 0x000fe4000f8e023f */
[----:B------:R-:W-:Y:S02]  /*152f0*/  UIMAD UR18, UR18, 0x9, URZ ;  /* 0x00000009121278a4 */ /* 0x000fe4000f8e023f */
[----:B------:R-:W-:Y:S02]  /*15300*/  USHF.L.U32 UR19, UR19, 0x3, URZ ;  /* 0x0000000313137899 */ /* 0x000fe4000800063f */
[----:B------:R-:W-:Y:S01]  /*15310*/  UIMAD UR20, UR20, 0x7, URZ ;  /* 0x00000007141478a4 */ /* 0x000fe2000f8e023f */
[----:B-1----:R-:W-:Y:S01]  /*15320*/  IADD3 R4, P0, R13, UR59, RZ ;  /* 0x0000003b0d047c10 */ /* 0x002fe2000ff1e0ff */
[----:B------:R-:W-:-:S02]  /*15330*/  UIMAD UR21, UR21, 0x6, URZ ;  /* 0x00000006151578a4 */ /* 0x000fc4000f8e023f */
[----:B------:R-:W-:Y:S02]  /*15340*/  UIMAD UR22, UR22, 0x5, URZ ;  /* 0x00000005161678a4 */ /* 0x000fe4000f8e023f */
[----:B------:R1:W-:Y:S01]  /*15350*/  STL [R1+0x1fe0], R4 ;  /* 0x001fe00401007387 */ /* 0x0003e20000100800 */
[----:B------:R-:W-:Y:S02]  /*15360*/  USHF.L.U32 UR23, UR23, 0x2, URZ ;  /* 0x0000000217177899 */ /* 0x000fe4000800063f */
[----:B------:R-:W-:Y:S01]  /*15370*/  UIMAD UR24, UR24, 0x3, URZ ;  /* 0x00000003181878a4 */ /* 0x000fe2000f8e023f */
[----:B------:R2:W-:Y:S01]  /*15380*/  STL [R1+0x1fe8], R3 ;  /* 0x001fe80301007387 */ /* 0x0005e20000100800 */
[----:B------:R-:W-:Y:S01]  /*15390*/  ULDC UR25, c[0x0][0x238] ;  /* 0x00008e0000197ab9 */ /* 0x000fe20000000800 */
[----:B------:R-:W-:Y:S01]  /*153a0*/  ULDC UR26, c[0x0][0x238] ;  /* 0x00008e00001a7ab9 */ /* 0x000fe20000000800 */
[----:B-1----:R-:W-:Y:S02]  /*153b0*/  IADD3.X R4, R12, UR43, RZ, P0, !PT ;  /* 0x0000002b0c047c10 */ /* 0x002fe400087fe4ff */
[----:B--2---:R-:W-:-:S03]  /*153c0*/  IADD3.X R3, R6, UR43, RZ, P1, !PT ;  /* 0x0000002b06037c10 */ /* 0x004fc60008ffe4ff */
[----:B------:R1:W-:Y:S01]  /*153d0*/  STL [R1+0x1fdc], R4 ;  /* 0x001fdc0401007387 */ /* 0x0003e20000100800 */
[----:B------:R-:W-:-:S03]  /*153e0*/  USHF.R.S32.HI UR59, URZ, 0x1f, UR61 ;  /* 0x0000001f3f3b7899 */ /* 0x000fc6000801143d */
[----:B------:R2:W-:Y:S01]  /*153f0*/  STL [R1+0x1fe4], R3 ;  /* 0x001fe40301007387 */ /* 0x0005e20000100800 */
[----:B0-----:R-:W-:-:S03]  /*15400*/  SHF.R.U32.HI R8, RZ, 0x5, R0 ;  /* 0x00000005ff087819 */ /* 0x001fc60000011600 */
[----:B------:R-:W3:Y:S01]  /*15410*/  LDL.LU R155, [R1+0x30] ;  /* 0x00003000019b7983 */ /* 0x000ee20000300800 */
[----:B-1----:R-:W-:Y:S02]  /*15420*/  IADD3 R4, P0, R13, UR61, RZ ;  /* 0x0000003d0d047c10 */ /* 0x002fe4000ff1e0ff */
[----:B--2---:R-:W-:-:S03]  /*15430*/  IADD3 R3, P1, R7, UR61, RZ ;  /* 0x0000003d07037c10 */ /* 0x004fc6000ff3e0ff */
[----:B------:R0:W-:Y:S01]  /*15440*/  STL [R1+0x1ff0], R4 ;  /* 0x001ff00401007387 */ /* 0x0001e20000100800 */
[----:B------:R-:W-:Y:S01]  /*15450*/  IADD3.X R245, R12, UR59, RZ, P0, !PT ;  /* 0x0000003b0cf57c10 */ /* 0x000fe200087fe4ff */
[----:B------:R-:W-:Y:S01]  /*15460*/  IMAD.SHL.U32 R157, R0, 0x10, RZ ;  /* 0x00000010009d7824 */ /* 0x000fe200078e00ff */
[----:B------:R-:W-:Y:S01]  /*15470*/  R2UR UR43, R8 ;  /* 0x00000000082b72ca */ /* 0x000fe200000e0000 */
[----:B------:R-:W2:Y:S01]  /*15480*/  LDL.LU R153, [R1+0x2c] ;  /* 0x00002c0001997983 */ /* 0x000ea20000300800 */
[----:B------:R-:W-:Y:S01]  /*15490*/  IADD3.X R8, R6, UR59, RZ, P1, !PT ;  /* 0x0000003b06087c10 */ /* 0x000fe20008ffe4ff */
[----:B------:R-:W-:Y:S02]  /*154a0*/  ULDC UR61, c[0x0][0x238] ;  /* 0x00008e00003d7ab9 */ /* 0x000fe40000000800 */
[----:B------:R1:W-:Y:S04]  /*154b0*/  STL [R1+0x1ff8], R3 ;  /* 0x001ff80301007387 */ /* 0x0003e80000100800 */
[----:B------:R-:W4:Y:S04]  /*154c0*/  LDL.LU R151, [R1+0x28] ;  /* 0x0000280001977983 */ /* 0x000f280000300800 */
[----:B------:R-:W4:Y:S04]  /*154d0*/  LDL.LU R149, [R1+0x24] ;  /* 0x0000240001957983 */ /* 0x000f280000300800 */
[----:B0-----:R-:W4:Y:S04]  /*154e0*/  LDL.LU R4, [R1+0x20] ;  /* 0x0000200001047983 */ /* 0x001f280000300800 */
[----:B-1----:R-:W4:Y:S04]  /*154f0*/  LDL.LU R3, [R1+0x1c] ;  /* 0x00001c0001037983 */ /* 0x002f280000300800 */
[----:B------:R0:W-:Y:S04]  /*15500*/  STL [R1+0x1fec], R245 ;  /* 0x001fecf501007387 */ /* 0x0001e80000100800 */
[----:B------:R-:W-:Y:S04]  /*15510*/  STL [R1+0x204c], R157 ;  /* 0x00204c9d01007387 */ /* 0x000fe80000100800 */
[----:B0-----:R-:W4:Y:S04]  /*15520*/  LDL.LU R245, [R1+0x18] ;  /* 0x0000180001f57983 */ /* 0x001f280000300800 */
[----:B------:R0:W-:Y:S04]  /*15530*/  STL [R1+0x1ff4], R8 ;  /* 0x001ff40801007387 */ /* 0x0001e80000100800 */
[----:B------:R-:W4:Y:S04]  /*15540*/  LDL.LU R247, [R1+0x14] ;  /* 0x0000140001f77983 */ /* 0x000f280000300800 */
[----:B------:R-:W4:Y:S01]  /*15550*/  LDL.LU R249, [R1+0x10] ;  /* 0x0000100001f97983 */ /* 0x000f220000300800 */
[----:B0-----:R-:W-:-:S02]  /*15560*/  LOP3.LUT R8, R157, 0x70, RZ, 0xc0, !PT ;  /* 0x000000709d087812 */ /* 0x001fc400078ec0ff */
[----:B------:R-:W-:Y:S01]  /*15570*/  LOP3.LUT R157, R0, 0xff, RZ, 0xc0, !PT ;  /* 0x000000ff009d7812 */ /* 0x000fe200078ec0ff */
[----:B------:R-:W4:Y:S01]  /*15580*/  LDL.LU R251, [R1+0xc] ;  /* 0x00000c0001fb7983 */ /* 0x000f220000300800 */
[----:B------:R-:W-:-:S05]  /*15590*/  IADD3 R0, P0, R13, UR17, RZ ;  /* 0x000000110d007c10 */ /* 0x000fca000ff1e0ff */
[----:B------:R0:W-:Y:S02]  /*155a0*/  STL [R1+0x2000], R0 ;  /* 0x0020000001007387 */ /* 0x0001e40000100800 */
[----:B0-----:R-:W-:-:S05]  /*155b0*/  IADD3 R0, P1, R7, UR17, RZ ;  /* 0x0000001107007c10 */ /* 0x001fca000ff3e0ff */
[----:B------:R0:W-:Y:S04]  /*155c0*/  STL [R1+0x2008], R0 ;  /* 0x0020080001007387 */ /* 0x0001e80000100800 */
[----:B0-----:R-:W3:Y:S01]  /*155d0*/  LDL.LU R0, [R1+0x2088] ;  /* 0x0020880001007983 */ /* 0x001ee20000300800 */
[----:B------:R-:W-:Y:S01]  /*155e0*/  USHF.R.S32.HI UR59, URZ, 0x1f, UR17 ;  /* 0x0000001f3f3b7899 */ /* 0x000fe20008011411 */
[----:B------:R-:W-:-:S05]  /*155f0*/  IMAD R8, R157, 0x80, R8 ;  /* 0x000000809d087824 */ /* 0x000fca00078e0208 */
[----:B------:R-:W-:-:S05]  /*15600*/  IADD3.X R157, R12, UR59, RZ, P0, !PT ;  /* 0x0000003b0c9d7c10 */ /* 0x000fca00087fe4ff */
[----:B------:R0:W-:Y:S04]  /*15610*/  STL [R1+0x1ffc], R157 ;  /* 0x001ffc9d01007387 */ /* 0x0001e80000100800 */
[----:B------:R-:W-:Y:S01]  /*15620*/  STL [R1+0x201c], R8 ;  /* 0x00201c0801007387 */ /* 0x000fe20000100800 */
[----:B0-----:R-:W-:-:S05]  /*15630*/  IADD3.X R157, R6, UR59, RZ, P1, !PT ;  /* 0x0000003b069d7c10 */ /* 0x001fca0008ffe4ff */
[----:B------:R0:W-:Y:S01]  /*15640*/  STL [R1+0x2004], R157 ;  /* 0x0020049d01007387 */ /* 0x0001e20000100800 */
[----:B------:R-:W-:Y:S02]  /*15650*/  USHF.R.S32.HI UR17, URZ, 0x1f, UR8 ;  /* 0x0000001f3f117899 */ /* 0x000fe40008011408 */
[----:B0-----:R-:W-:-:S05]  /*15660*/  IADD3 R157, P0, R13, UR8, RZ ;  /* 0x000000080d9d7c10 */ /* 0x001fca000ff1e0ff */
[----:B------:R0:W-:Y:S02]  /*15670*/  STL [R1+0x2010], R157 ;  /* 0x0020109d01007387 */ /* 0x0001e40000100800 */
[----:B0-----:R-:W-:Y:S01]  /*15680*/  IADD3 R157, P1, R7, UR8, RZ ;  /* 0x00000008079d7c10 */ /* 0x001fe2000ff3e0ff */
[----:B------:R-:W-:Y:S01]  /*15690*/  UIADD3 UR59, UR4, 0x10000, URZ ;  /* 0x00010000043b7890 */ /* 0x000fe2000fffe03f */
[----:B------:R-:W-:-:S03]  /*156a0*/  ULDC UR8, c[0x0][0x238] ;  /* 0x00008e0000087ab9 */ /* 0x000fc60000000800 */
[----:B------:R0:W-:Y:S02]  /*156b0*/  STL [R1+0x2018], R157 ;  /* 0x0020189d01007387 */ /* 0x0001e40000100800 */
[----:B0-----:R-:W-:-:S05]  /*156c0*/  IADD3.X R157, R12, UR17, RZ, P0, !PT ;  /* 0x000000110c9d7c10 */ /* 0x001fca00087fe4ff */
[----:B------:R0:W-:Y:S02]  /*156d0*/  STL [R1+0x200c], R157 ;  /* 0x00200c9d01007387 */ /* 0x0001e40000100800 */
[----:B0-----:R-:W-:-:S05]  /*156e0*/  IADD3.X R157, R6, UR17, RZ, P1, !PT ;  /* 0x00000011069d7c10 */ /* 0x001fca0008ffe4ff */
[----:B------:R3:W-:Y:S02]  /*156f0*/  STL [R1+0x2014], R157 ;  /* 0x0020149d01007387 */ /* 0x0007e40000100800 */
[----:B---3--:R-:W-:-:S05]  /*15700*/  IADD3 R157, P2, R133, R0, RZ ;  /* 0x00000000859d7210 */ /* 0x008fca0007f5e0ff */
[----:B------:R0:W-:Y:S02]  /*15710*/  STL [R1+0x135c], R157 ;  /* 0x00135c9d01007387 */ /* 0x0001e40000100800 */
[----:B0-----:R-:W-:-:S05]  /*15720*/  IADD3 R157, P6, R155, R0, RZ ;  /* 0x000000009b9d7210 */ /* 0x001fca0007fde0ff */
[----:B------:R2:W-:Y:S02]  /*15730*/  STL [R1+0x1364], R157 ;  /* 0x0013649d01007387 */ /* 0x0005e40000100800 */
[----:B--2---:R-:W-:-:S05]  /*15740*/  IADD3 R157, P1, R153, R0, RZ ;  /* 0x00000000999d7210 */ /* 0x004fca0007f3e0ff */
[----:B------:R4:W-:Y:S02]  /*15750*/  STL [R1+0x136c], R157 ;  /* 0x00136c9d01007387 */ /* 0x0009e40000100800 */
[----:B----4-:R-:W-:-:S05]  /*15760*/  IADD3 R157, P0, R151, R0, RZ ;  /* 0x00000000979d7210 */ /* 0x010fca0007f1e0ff */
[----:B------:R0:W-:Y:S02]  /*15770*/  STL [R1+0x1374], R157 ;  /* 0x0013749d01007387 */ /* 0x0001e40000100800 */
[----:B0-----:R-:W-:-:S05]  /*15780*/  IADD3 R157, P4, R149, R0, RZ ;  /* 0x00000000959d7210 */ /* 0x001fca0007f9e0ff */
[----:B------:R0:W-:Y:S02]  /*15790*/  STL [R1+0x137c], R157 ;  /* 0x00137c9d01007387 */ /* 0x0001e40000100800 */
[----:B0-----:R-:W-:-:S05]  /*157a0*/  IADD3 R157, P5, R4, R0, RZ ;  /* 0x00000000049d7210 */ /* 0x001fca0007fbe0ff */
[----:B------:R0:W-:Y:S02]  /*157b0*/  STL [R1+0x1384], R157 ;  /* 0x0013849d01007387 */ /* 0x0001e40000100800 */
[-C--:B0-----:R-:W-:Y:S02]  /*157c0*/  LEA.HI.X.SX32 R157, R133, R5.reuse, 0x1, P2 ;  /* 0x00000005859d7211 */ /* 0x081fe400010f0eff */
[----:B------:R-:W2:Y:S01]  /*157d0*/  LDL.LU R133, [R1+0x8] ;  /* 0x0000080001857983 */ /* 0x000ea20000300800 */
[----:B------:R-:W-:-:S03]  /*157e0*/  LEA.HI.X.SX32 R155, R155, R5, 0x1, P6 ;  /* 0x000000059b9b7211 */ /* 0x000fc600030f0eff */
[----:B------:R0:W-:Y:S02]  /*157f0*/  STL [R1+0x102c], R157 ;  /* 0x00102c9d01007387 */ /* 0x0001e40000100800 */
[----:B0-----:R-:W-:-:S05]  /*15800*/  IADD3 R157, P3, R3, R0, RZ ;  /* 0x00000000039d7210 */ /* 0x001fca0007f7e0ff */
[----:B------:R0:W-:Y:S01]  /*15810*/  STL [R1+0x138c], R157 ;  /* 0x00138c9d01007387 */ /* 0x0001e20000100800 */
[----:B------:R-:W-:-:S03]  /*15820*/  LEA.HI.X.SX32 R153, R153, R5, 0x1, P1 ;  /* 0x0000000599997211 */ /* 0x000fc600008f0eff */
[----:B0-----:R-:W3:Y:S04]  /*15830*/  LDL.LU R157, [R1+0x2084] ;  /* 0x00208400019d7983 */ /* 0x001ee80000300800 */
[----:B------:R0:W-:Y:S02]  /*15840*/  STL [R1+0x1360], R155 ;  /* 0x0013609b01007387 */ /* 0x0001e40000100800 */
[----:B0-----:R-:W-:-:S05]  /*15850*/  IADD3 R155, P2, R245, R0, RZ ;  /* 0x00000000f59b7210 */ /* 0x001fca0007f5e0ff */
[----:B------:R0:W-:Y:S01]  /*15860*/  STL [R1+0x1394], R155 ;  /* 0x0013949b01007387 */ /* 0x0001e20000100800 */
[----:B------:R-:W-:-:S03]  /*15870*/  LEA.HI.X.SX32 R151, R151, R5, 0x1, P0 ;  /* 0x0000000597977211 */ /* 0x000fc600000f0eff */
[----:B0-----:R-:W4:Y:S04]  /*15880*/  LDL.LU R155, [R1+0x2080] ;  /* 0x00208000019b7983 */ /* 0x001f280000300800 */
        /* <DEDUP_REMOVED lines=12> */
[----:B------:R0:W-:Y:S04]  /*15950*/  STL [R1+0x13ac], R149 ;  /* 0x0013ac9501007387 */ /* 0x0001e80000100800 */
[----:B0-----:R-:W3:Y:S04]  /*15960*/  LDL.LU R149, [R1+0x2074] ;  /* 0x0020740001957983 */ /* 0x001ee80000300800 */
[----:B------:R2:W-:Y:S02]  /*15970*/  STL [R1+0x1380], R4 ;  /* 0x0013800401007387 */ /* 0x0005e40000100800 */
[----:B--2---:R-:W-:-:S05]  /*15980*/  IADD3 R4, P5, R133, R0, RZ ;  /* 0x0000000085047210 */ /* 0x004fca0007fbe0ff */
[----:B------:R0:W-:Y:S04]  /*15990*/  STL [R1+0x13b4], R4 ;  /* 0x0013b40401007387 */ /* 0x0001e80000100800 */
[----:B0-----:R-:W2:Y:S01]  /*159a0*/  LDL.LU R4, [R1+0x2070] ;  /* 0x0020700001047983 */ /* 0x001ea20000300800 */
[----:B------:R-:W-:-:S05]  /*159b0*/  LEA.HI.X.SX32 R3, R3, R5, 0x1, P3 ;  /* 0x0000000503037211 */ /* 0x000fca00018f0eff */
        /* <DEDUP_REMOVED lines=27> */
[----:B------:R0:W-:Y:S02]  /*15b70*/  STL [R1+0x13e4], R133 ;  /* 0x0013e48501007387 */ /* 0x0001e40000100800 */
[----:B0-----:R-:W-:Y:S02]  /*15b80*/  LEA.HI.X.SX32 R133, R4, R5, 0x1, P3 ;  /* 0x0000000504857211 */ /* 0x001fe400018f0eff */
[----:B------:R0:W5:Y:S04]  /*15b90*/  LDL.LU R4, [R1+0x2058] ;  /* 0x0020580001047983 */ /* 0x0001680000300800 */
[----:B------:R3:W-:Y:S02]  /*15ba0*/  STL [R1+0x13b8], R133 ;  /* 0x0013b88501007387 */ /* 0x0007e40000100800 */
[----:B---3--:R-:W-:-:S05]  /*15bb0*/  IADD3 R133, P3, R149, R0, RZ ;  /* 0x0000000095857210 */ /* 0x008fca0007f7e0ff */
[----:B------:R1:W-:Y:S02]  /*15bc0*/  STL [R1+0x13ec], R133 ;  /* 0x0013ec8501007387 */ /* 0x0003e40000100800 */
[----:B-1----:R-:W-:Y:S02]  /*15bd0*/  LEA.HI.X.SX32 R133, R3, R5, 0x1, P2 ;  /* 0x0000000503857211 */ /* 0x002fe400010f0eff */
[----:B------:R0:W5:Y:S04]  /*15be0*/  LDL.LU R3, [R1+0x2054] ;  /* 0x0020540001037983 */ /* 0x0001680000300800 */
[----:B------:R4:W-:Y:S02]  /*15bf0*/  STL [R1+0x13c0], R133 ;  /* 0x0013c08501007387 */ /* 0x0009e40000100800 */
[----:B----4-:R-:W-:-:S05]  /*15c00*/  IADD3 R133, P2, R151, R0, RZ ;  /* 0x0000000097857210 */ /* 0x010fca0007f5e0ff */
[----:B------:R1:W-:Y:S02]  /*15c10*/  STL [R1+0x13f4], R133 ;  /* 0x0013f48501007387 */ /* 0x0003e40000100800 */
[----:B-1----:R-:W-:Y:S02]  /*15c20*/  LEA.HI.X.SX32 R133, R245, R5, 0x1, P1 ;  /* 0x00000005f5857211 */ /* 0x002fe400008f0eff */
[----:B------:R-:W-:-:S03]  /*15c30*/  IADD3 R245, P1, R153, R0, RZ ;  /* 0x0000000099f57210 */ /* 0x000fc60007f3e0ff */
[----:B------:R1:W-:Y:S04]  /*15c40*/  STL [R1+0x13c8], R133 ;  /* 0x0013c88501007387 */ /* 0x0003e80000100800 */
[----:B------:R2:W-:Y:S01]  /*15c50*/  STL [R1+0x13fc], R245 ;  /* 0x0013fcf501007387 */ /* 0x0005e20000100800 */
[-C--:B-1----:R-:W-:Y:S02]  /*15c60*/  LEA.HI.X.SX32 R133, R247, R5.reuse, 0x1, P0 ;  /* 0x00000005f7857211 */ /* 0x082fe400000f0eff */
[-C--:B------:R-:W-:Y:S02]  /*15c70*/  IADD3 R247, P0, R155, R0.reuse, RZ ;  /* 0x000000009bf77210 */ /* 0x080fe40007f1e0ff */
[----:B--2---:R-:W-:Y:S01]  /*15c80*/  LEA.HI.X.SX32 R245, R249, R5, 0x1, P4 ;  /* 0x00000005f9f57211 */ /* 0x004fe200020f0eff */
[----:B------:R1:W-:Y:S04]  /*15c90*/  STL [R1+0x13d0], R133 ;  /* 0x0013d08501007387 */ /* 0x0003e80000100800 */
[----:B------:R2:W-:Y:S01]  /*15ca0*/  STL [R1+0x1404], R247 ;  /* 0x001404f701007387 */ /* 0x0005e20000100800 */
[----:B-1----:R-:W-:-:S03]  /*15cb0*/  IADD3 R133, P4, R157, R0, RZ ;  /* 0x000000009d857210 */ /* 0x002fc60007f9e0ff */
[----:B------:R1:W-:Y:S01]  /*15cc0*/  STL [R1+0x13d8], R245 ;  /* 0x0013d8f501007387 */ /* 0x0003e20000100800 */
[----:B--2---:R-:W-:-:S03]  /*15cd0*/  LEA.HI.X.SX32 R247, R251, R5, 0x1, P5 ;  /* 0x00000005fbf77211 */ /* 0x004fc600028f0eff */
[----:B------:R2:W-:Y:S01]  /*15ce0*/  STL [R1+0x140c], R133 ;  /* 0x00140c8501007387 */ /* 0x0005e20000100800 */
[----:B-1----:R-:W-:-:S03]  /*15cf0*/  IADD3 R245, P5, R159, R0, RZ ;  /* 0x000000009ff57210 */ /* 0x002fc60007fbe0ff */
[----:B------:R-:W-:Y:S01]  /*15d00*/  STL [R1+0x13e0], R247 ;  /* 0x0013e0f701007387 */ /* 0x000fe20000100800 */
[-C--:B--2---:R-:W-:Y:S02]  /*15d10*/  LEA.HI.X.SX32 R133, R149, R5.reuse, 0x1, P3 ;  /* 0x0000000595857211 */ /* 0x084fe400018f0eff */
[----:B------:R-:W-:Y:S01]  /*15d20*/  IADD3 R149, P3, R161, R0, RZ ;  /* 0x00000000a1957210 */ /* 0x000fe20007f7e0ff */
[----:B------:R-:W-:Y:S01]  /*15d30*/  STL [R1+0x1414], R245 ;  /* 0x001414f501007387 */ /* 0x000fe20000100800 */
[----:B------:R-:W-:-:S03]  /*15d40*/  LEA.HI.X.SX32 R151, R151, R5, 0x1, P2 ;  /* 0x0000000597977211 */ /* 0x000fc600010f0eff */
[----:B------:R1:W-:Y:S04]  /*15d50*/  STL [R1+0x13e8], R133 ;  /* 0x0013e88501007387 */ /* 0x0003e80000100800 */
[----:B------:R2:W-:Y:S01]  /*15d60*/  STL [R1+0x141c], R149 ;  /* 0x00141c9501007387 */ /* 0x0005e20000100800 */
[----:B-1----:R-:W-:-:S03]  /*15d70*/  IADD3 R133, P2, R163, R0, RZ ;  /* 0x00000000a3857210 */ /* 0x002fc60007f5e0ff */
[----:B------:R1:W-:Y:S01]  /*15d80*/  STL [R1+0x13f0], R151 ;  /* 0x0013f09701007387 */ /* 0x0003e20000100800 */
[----:B--2---:R-:W-:-:S03]  /*15d90*/  LEA.HI.X.SX32 R149, R153, R5, 0x1, P1 ;  /* 0x0000000599957211 */ /* 0x004fc600008f0eff */
[----:B------:R2:W-:Y:S04]  /*15da0*/  STL [R1+0x1424], R133 ;  /* 0x0014248501007387 */ /* 0x0005e80000100800 */
[----:B------:R3:W-:Y:S01]  /*15db0*/  STL [R1+0x13f8], R149 ;  /* 0x0013f89501007387 */ /* 0x0007e20000100800 */
[----:B-1----:R-:W-:Y:S02]  /*15dc0*/  IADD3 R151, P1, R165, R0, RZ ;  /* 0x00000000a5977210 */ /* 0x002fe40007f3e0ff */
[----:B--2---:R-:W-:-:S03]  /*15dd0*/  LEA.HI.X.SX32 R133, R155, R5, 0x1, P0 ;  /* 0x000000059b857211 */ /* 0x004fc600000f0eff */
[----:B------:R1:W-:Y:S01]  /*15de0*/  STL [R1+0x142c], R151 ;  /* 0x00142c9701007387 */ /* 0x0003e20000100800 */
[----:B---3--:R-:W-:-:S03]  /*15df0*/  IADD3 R149, P0, R167, R0, RZ ;  /* 0x00000000a7957210 */ /* 0x008fc60007f1e0ff */
[----:B------:R2:W-:Y:S04]  /*15e00*/  STL [R1+0x1400], R133 ;  /* 0x0014008501007387 */ /* 0x0005e80000100800 */
[----:B------:R3:W-:Y:S01]  /*15e10*/  STL [R1+0x1434], R149 ;  /* 0x0014349501007387 */ /* 0x0007e20000100800 */
[----:B-1----:R-:W-:Y:S02]  /*15e20*/  LEA.HI.X.SX32 R151, R157, R5, 0x1, P4 ;  /* 0x000000059d977211 */ /* 0x002fe400020f0eff */
[----:B--2---:R-:W-:-:S03]  /*15e30*/  IADD3 R133, P4, R169, R0, RZ ;  /* 0x00000000a9857210 */ /* 0x004fc60007f9e0ff */
[----:B------:R1:W-:Y:S01]  /*15e40*/  STL [R1+0x1408], R151 ;  /* 0x0014089701007387 */ /* 0x0003e20000100800 */
[----:B---3--:R-:W-:-:S03]  /*15e50*/  LEA.HI.X.SX32 R149, R159, R5, 0x1, P5 ;  /* 0x000000059f957211 */ /* 0x008fc600028f0eff */
        /* <DEDUP_REMOVED lines=178> */
[----:B------:R-:W-:Y:S01]  /*16980*/  STL [R1+0x1570], R151 ;  /* 0x0015709701007387 */ /* 0x000fe20000100800 */
[----:B---3--:R-:W-:-:S03]  /*16990*/  LEA.HI.X.SX32 R149, R150, R5, 0x1, P1 ;  /* 0x0000000596957211 */ /* 0x008fc600008f0eff */
[----:B------:R1:W-:Y:S01]  /*169a0*/  STL [R1+0x15a4], R133 ;  /* 0x0015a48501007387 */ /* 0x0003e20000100800 */
[----:B------:R-:W-:-:S03]  /*169b0*/  IADD3 R150, P1, R174, R0, RZ ;  /* 0x00000000ae967210 */ /* 0x000fc60007f3e0ff */
[----:B------:R2:W-:Y:S01]  /*169c0*/  STL [R1+0x1578], R149 ;  /* 0x0015789501007387 */ /* 0x0005e20000100800 */
[----:B-1----:R-:W-:-:S03]  /*169d0*/  LEA.HI.X.SX32 R133, R154, R5, 0x1, P0 ;  /* 0x000000059a857211 */ /* 0x002fc600000f0eff */
[----:B------:R1:W-:Y:S01]  /*169e0*/  STL [R1+0x15ac], R150 ;  /* 0x0015ac9601007387 */ /* 0x0003e20000100800 */
[----:B--2---:R-:W-:-:S03]  /*169f0*/  IADD3 R149, P0, R178, R0, RZ ;  /* 0x00000000b2957210 */ /* 0x004fc60007f1e0ff */
        /* <DEDUP_REMOVED lines=140> */
[-C--:B-1----:R-:W-:Y:S02]  /*172c0*/  IADD3 R150, P1, R227, R0.reuse, RZ ;  /* 0x00000000e3967210 */ /* 0x082fe40007f3e0ff */
[-C--:B--2---:R-:W-:Y:S02]  /*172d0*/  LEA.HI.X.SX32 R133, R114, R5.reuse, 0x1, P0 ;  /* 0x0000000572857211 */ /* 0x084fe400000f0eff */
[----:B------:R-:W-:Y:S02]  /*172e0*/  LEA.HI.X.SX32 R114, R164, R5, 0x1, P4 ;  /* 0x00000005a4727211 */ /* 0x000fe400020f0eff */
[-C--:B---3--:R-:W-:Y:S01]  /*172f0*/  IADD3 R149, P0, R244, R0.reuse, RZ ;  /* 0x00000000f4957210 */ /* 0x088fe20007f1e0ff */
[----:B------:R-:W-:Y:S04]  /*17300*/  STL [R1+0x16cc], R150 ;  /* 0x0016cc9601007387 */ /* 0x000fe80000100800 */
[----:B------:R1:W-:Y:S04]  /*17310*/  STL [R1+0x16a0], R133 ;  /* 0x0016a08501007387 */ /* 0x0003e80000100800 */
[----:B------:R2:W-:Y:S04]  /*17320*/  STL [R1+0x16d4], R149 ;  /* 0x0016d49501007387 */ /* 0x0005e80000100800 */
[----:B------:R3:W-:Y:S01]  /*17330*/  STL [R1+0x16a8], R114 ;  /* 0x0016a87201007387 */ /* 0x0007e20000100800 */
[----:B-1----:R-:W-:-:S02]  /*17340*/  IADD3 R133, P4, R172, R0, RZ ;  /* 0x00000000ac857210 */ /* 0x002fc40007f9e0ff */
        /* <DEDUP_REMOVED lines=45> */
[----:B------:R-:W-:Y:S01]  /*17620*/  STL [R1+0x1734], R149 ;  /* 0x0017349501007387 */ /* 0x000fe20000100800 */
[----:B------:R-:W-:-:S03]  /*17630*/  LEA.HI.X.SX32 R127, R63, R5, 0x1, P5 ;  /* 0x000000053f7f7211 */ /* 0x000fc600028f0eff */
[----:B------:R2:W-:Y:S01]  /*17640*/  STL [R1+0x1708], R114 ;  /* 0x0017087201007387 */ /* 0x0005e20000100800 */
[-C--:B-1----:R-:W-:Y:S02]  /*17650*/  IADD3 R133, P4, R79, R0.reuse, RZ ;  /* 0x000000004f857210 */ /* 0x082fe40007f9e0ff */
[----:B------:R-:W-:Y:S02]  /*17660*/  LEA.HI.X.SX32 R63, R31, R5, 0x1, P3 ;  /* 0x000000051f3f7211 */ /* 0x000fe400018f0eff */
[-C--:B------:R-:W-:Y:S01]  /*17670*/  IADD3 R31, P3, R144, R0.reuse, RZ ;  /* 0x00000000901f7210 */ /* 0x080fe20007f7e0ff */
[----:B------:R-:W-:Y:S01]  /*17680*/  STL [R1+0x173c], R133 ;  /* 0x00173c8501007387 */ /* 0x000fe20000100800 */
[----:B--2---:R-:W-:-:S03]  /*17690*/  IADD3 R114, P5, R111, R0, RZ ;  /* 0x000000006f727210 */ /* 0x004fc60007fbe0ff */
[----:B------:R-:W-:Y:S01]  /*176a0*/  STL [R1+0x1710], R127 ;  /* 0x0017107f01007387 */ /* 0x000fe20000100800 */
[----:B------:R-:W-:-:S03]  /*176b0*/  LEA.HI.X.SX32 R95, R95, R5, 0x1, P2 ;  /* 0x000000055f5f7211 */ /* 0x000fc600010f0eff */
[----:B------:R-:W-:Y:S04]  /*176c0*/  STL [R1+0x1744], R114 ;  /* 0x0017447201007387 */ /* 0x000fe80000100800 */
[----:B------:R1:W-:Y:S04]  /*176d0*/  STL [R1+0x1718], R63 ;  /* 0x0017183f01007387 */ /* 0x0003e80000100800 */
        /* <DEDUP_REMOVED lines=54> */
[----:B------:R2:W-:Y:S01]  /*17a40*/  STL [R1+0x1788], R31 ;  /* 0x0017881f01007387 */ /* 0x0005e20000100800 */
[----:B-1----:R-:W-:-:S03]  /*17a50*/  LEA.HI.X.SX32 R23, R2, R5, 0x1, P0 ;  /* 0x0000000502177211 */ /* 0x002fc600000f0eff */
[----:B------:R0:W5:Y:S01]  /*17a60*/  LDL.LU R2, [R1+0x2050] ;  /* 0x0020500001027983 */ /* 0x0001620000300800 */
[----:B--2---:R-:W-:-:S03]  /*17a70*/  IADD3 R31, P0, R59, R0, RZ ;  /* 0x000000003b1f7210 */ /* 0x004fc60007f1e0ff */
[----:B------:R1:W-:Y:S04]  /*17a80*/  STL [R1+0x17bc], R15 ;  /* 0x0017bc0f01007387 */ /* 0x0003e80000100800 */
[----:B------:R2:W-:Y:S01]  /*17a90*/  STL [R1+0x1790], R23 ;  /* 0x0017901701007387 */ /* 0x0005e20000100800 */
[----:B-1----:R-:W-:-:S03]  /*17aa0*/  LEA.HI.X.SX32 R15, R19, R5, 0x1, P4 ;  /* 0x00000005130f7211 */ /* 0x002fc600020f0eff */
[----:B------:R-:W-:Y:S01]  /*17ab0*/  STL [R1+0x17c4], R31 ;  /* 0x0017c41f01007387 */ /* 0x000fe20000100800 */
[----:B------:R-:W-:Y:S02]  /*17ac0*/  LEA.HI.X.SX32 R19, R27, R5, 0x1, P5 ;  /* 0x000000051b137211 */ /* 0x000fe400028f0eff */
[-C--:B--2---:R-:W-:Y:S01]  /*17ad0*/  IADD3 R23, P4, R67, R0.reuse, RZ ;  /* 0x0000000043177210 */ /* 0x084fe20007f9e0ff */
[----:B------:R1:W-:Y:S04]  /*17ae0*/  STL [R1+0x1798], R15 ;  /* 0x0017980f01007387 */ /* 0x0003e80000100800 */
[----:B------:R2:W-:Y:S01]  /*17af0*/  STL [R1+0x17cc], R23 ;  /* 0x0017cc1701007387 */ /* 0x0005e20000100800 */
[----:B-1----:R-:W-:-:S03]  /*17b00*/  IADD3 R15, P5, R75, R0, RZ ;  /* 0x000000004b0f7210 */ /* 0x002fc60007fbe0ff */
[----:B------:R1:W-:Y:S01]  /*17b10*/  STL [R1+0x17a0], R19 ;  /* 0x0017a01301007387 */ /* 0x0003e20000100800 */
[----:B--2---:R-:W-:-:S03]  /*17b20*/  LEA.HI.X.SX32 R23, R35, R5, 0x1, P3 ;  /* 0x0000000523177211 */ /* 0x004fc600018f0eff */
        /* <DEDUP_REMOVED lines=52> */
[----:B------:R2:W-:Y:S01]  /*17e70*/  STL [R1+0x183c], R19 ;  /* 0x00183c1301007387 */ /* 0x0005e20000100800 */
[----:B------:R-:W-:-:S03]  /*17e80*/  LEA.HI.X.SX32 R11, R11, R5, 0x1, P0 ;  /* 0x000000050b0b7211 */ /* 0x000fc600000f0eff */
[----:B------:R3:W-:Y:S01]  /*17e90*/  STL [R1+0x1810], R15 ;  /* 0x0018100f01007387 */ /* 0x0007e20000100800 */
[----:B-1----:R-:W-:Y:S02]  /*17ea0*/  IADD3 R23, P2, R29, R0, RZ ;  /* 0x000000001d177210 */ /* 0x002fe40007f5e0ff */
[----:B--2---:R-:W-:-:S03]  /*17eb0*/  LEA.HI.X.SX32 R19, R148, R5, 0x1, P1 ;  /* 0x0000000594137211 */ /* 0x004fc600008f0eff */
[----:B------:R-:W-:Y:S01]  /*17ec0*/  STL [R1+0x1844], R23 ;  /* 0x0018441701007387 */ /* 0x000fe20000100800 */
[----:B---3--:R-:W-:-:S03]  /*17ed0*/  IADD3 R15, P1, R33, R0, RZ ;  /* 0x00000000210f7210 */ /* 0x008fc60007f3e0ff */
[----:B------:R1:W-:Y:S04]  /*17ee0*/  STL [R1+0x1818], R19 ;  /* 0x0018181301007387 */ /* 0x0003e80000100800 */
[----:B------:R2:W-:Y:S04]  /*17ef0*/  STL [R1+0x184c], R15 ;  /* 0x00184c0f01007387 */ /* 0x0005e80000100800 */
[----:B------:R3:W-:Y:S01]  /*17f00*/  STL [R1+0x1820], R11 ;  /* 0x0018200b01007387 */ /* 0x0007e20000100800 */
[----:B-1----:R-:W-:Y:S02]  /*17f10*/  IADD3 R19, P0, R37, R0, RZ ;  /* 0x0000000025137210 */ /* 0x002fe40007f1e0ff */
[----:B--2---:R-:W-:-:S03]  /*17f20*/  LEA.HI.X.SX32 R15, R17, R5, 0x1, P4 ;  /* 0x00000005110f7211 */ /* 0x004fc600020f0eff */
[----:B------:R-:W-:Y:S01]  /*17f30*/  STL [R1+0x1854], R19 ;  /* 0x0018541301007387 */ /* 0x000fe20000100800 */
[----:B---3--:R-:W-:-:S03]  /*17f40*/  IADD3 R11, P4, R41, R0, RZ ;  /* 0x00000000290b7210 */ /* 0x008fc60007f9e0ff */
[----:B------:R1:W-:Y:S01]  /*17f50*/  STL [R1+0x1828], R15 ;  /* 0x0018280f01007387 */ /* 0x0003e20000100800 */
[----:B------:R-:W-:-:S03]  /*17f60*/  LEA.HI.X.SX32 R17, R21, R5, 0x1, P5 ;  /* 0x0000000515117211 */ /* 0x000fc600028f0eff */
        /* <DEDUP_REMOVED lines=376> */
[-C--:B-1----:R-:W-:Y:S02]  /*196f0*/  LEA.HI.X.SX32 R11, R145, R5.reuse, 0x1, P0 ;  /* 0x00000005910b7211 */ /* 0x082fe400000f0eff */
[----:B--2---:R-:W-:Y:S02]  /*19700*/  IADD3 R10, P0, R140, R0, RZ ;  /* 0x000000008c0a7210 */ /* 0x004fe40007f1e0ff */
[-C--:B------:R-:W-:Y:S02]  /*19710*/  LEA.HI.X.SX32 R0, R132, R5.reuse, 0x1, P5 ;  /* 0x0000000584007211 */ /* 0x080fe400028f0eff */
[-C--:B---3--:R-:W-:Y:S01]  /*19720*/  LEA.HI.X.SX32 R9, R142, R5.reuse, 0x1, P4 ;  /* 0x000000058e097211 */ /* 0x088fe200020f0eff */
[----:B------:R-:W-:Y:S04]  /*19730*/  STL [R1+0x1b18], R11 ;  /* 0x001b180b01007387 */ /* 0x000fe80000100800 */
[----:B------:R1:W-:Y:S04]  /*19740*/  STL [R1+0x1048], R10 ;  /* 0x0010480a01007387 */ /* 0x0003e80000100800 */
[----:B------:R2:W-:Y:S04]  /*19750*/  STL [R1+0x1030], R9 ;  /* 0x0010300901007387 */ /* 0x0005e80000100800 */
[----:B------:R3:W-:Y:S01]  /*19760*/  STL [R1+0x1034], R0 ;  /* 0x0010340001007387 */ /* 0x0007e20000100800 */
[----:B-1----:R-:W-:-:S02]  /*19770*/  LEA.HI.X.SX32 R10, R252, R5, 0x1, P3 ;  /* 0x00000005fc0a7211 */ /* 0x002fc400018f0eff */
[----:B--2---:R-:W-:-:S03]  /*19780*/  LEA.HI.X.SX32 R9, R147, R5, 0x1, P2 ;  /* 0x0000000593097211 */ /* 0x004fc600010f0eff */
[----:B------:R1:W-:Y:S01]  /*19790*/  STL [R1+0x1038], R10 ;  /* 0x0010380a01007387 */ /* 0x0003e20000100800 */
[----:B---3--:R-:W-:-:S03]  /*197a0*/  LEA.HI.X.SX32 R0, R146, R5, 0x1, P1 ;  /* 0x0000000592007211 */ /* 0x008fc600008f0eff */
[----:B------:R2:W-:Y:S01]  /*197b0*/  STL [R1+0x103c], R9 ;  /* 0x00103c0901007387 */ /* 0x0005e20000100800 */
[----:B------:R-:W-:-:S03]  /*197c0*/  USHF.R.S32.HI UR17, URZ, 0x1f, UR7 ;  /* 0x0000001f3f117899 */ /* 0x000fc60008011407 */
[----:B------:R3:W-:Y:S01]  /*197d0*/  STL [R1+0x1040], R0 ;  /* 0x0010400001007387 */ /* 0x0007e20000100800 */
[----:B-1----:R-:W-:Y:S02]  /*197e0*/  IADD3 R10, P1, R13, UR7, RZ ;  /* 0x000000070d0a7c10 */ /* 0x002fe4000ff3e0ff */
[----:B--2---:R-:W-:-:S03]  /*197f0*/  IADD3 R9, P2, R7, UR7, RZ ;  /* 0x0000000707097c10 */ /* 0x004fc6000ff5e0ff */
[----:B------:R-:W-:Y:S01]  /*19800*/  STL [R1+0x1050], R10 ;  /* 0x0010500a01007387 */ /* 0x000fe20000100800 */
[----:B---3--:R-:W-:-:S03]  /*19810*/  LEA.HI.X.SX32 R0, R140, R5, 0x1, P0 ;  /* 0x000000058c007211 */ /* 0x008fc600000f0eff */
[----:B------:R-:W-:Y:S01]  /*19820*/  STL [R1+0x1058], R9 ;  /* 0x0010580901007387 */ /* 0x000fe20000100800 */
[----:B------:R-:W-:-:S03]  /*19830*/  IADD3.X R5, R6, UR17, RZ, P2, !PT ;  /* 0x0000001106057c10 */ /* 0x000fc600097fe4ff */
[----:B------:R1:W-:Y:S02]  /*19840*/  STL [R1+0x1044], R0 ;  /* 0x0010440001007387 */ /* 0x0003e40000100800 */
[----:B-1----:R-:W-:-:S05]  /*19850*/  IADD3.X R0, R12, UR17, RZ, P1, !PT ;  /* 0x000000110c007c10 */ /* 0x002fca0008ffe4ff */
[----:B------:R-:W-:Y:S04]  /*19860*/  STL [R1+0x104c], R0 ;  /* 0x00104c0001007387 */ /* 0x000fe80000100800 */
[----:B------:R1:W-:Y:S04]  /*19870*/  STL [R1+0x1054], R5 ;  /* 0x0010540501007387 */ /* 0x0003e80000100800 */
[----:B------:R-:W-:Y:S04]  /*19880*/  STL [R1+0xf7c], RZ ;  /* 0x000f7cff01007387 */ /* 0x000fe80000100800 */
        /* <DEDUP_REMOVED lines=768> */
[----:B------:R-:W-:Y:S04]  /*1c890*/  STL [R1], RZ ;  /* 0x000000ff01007387 */ /* 0x000fe80000100800 */
        /* <DEDUP_REMOVED lines=117> */
[----:B------:R-:W-:Y:S01]  /*1cff0*/  STL [R1+0x1d8], RZ ;  /* 0x0001d8ff01007387 */ /* 0x000fe20000100800 */
[----:B------:R-:W-:-:S03]  /*1d000*/  IADD3 R9, P0, R13, UR28, RZ ;  /* 0x0000001c0d097c10 */ /* 0x000fc6000ff1e0ff */
[----:B------:R-:W-:Y:S01]  /*1d010*/  STL [R1+0x1dc], RZ ;  /* 0x0001dcff01007387 */ /* 0x000fe20000100800 */
[----:B-1----:R-:W-:-:S03]  /*1d020*/  IADD3 R5, P1, R7, UR28, RZ ;  /* 0x0000001c07057c10 */ /* 0x002fc6000ff3e0ff */
[----:B------:R-:W-:Y:S01]  /*1d030*/  STL [R1+0x1e0], RZ ;  /* 0x0001e0ff01007387 */ /* 0x000fe20000100800 */
[----:B------:R-:W-:-:S03]  /*1d040*/  USHF.R.S32.HI UR28, URZ, 0x1f, UR28 ;  /* 0x0000001f3f1c7899 */ /* 0x000fc6000801141c */
[----:B------:R-:W-:Y:S04]  /*1d050*/  STL [R1+0x1e4], RZ ;  /* 0x0001e4ff01007387 */ /* 0x000fe80000100800 */
[----:B------:R-:W-:Y:S04]  /*1d060*/  STL [R1+0x1e8], RZ ;  /* 0x0001e8ff01007387 */ /* 0x000fe80000100800 */
[----:B------:R-:W-:Y:S04]  /*1d070*/  STL [R1+0x1ec], RZ ;  /* 0x0001ecff01007387 */ /* 0x000fe80000100800 */
[----:B------:R-:W-:Y:S04]  /*1d080*/  STL [R1+0x1f0], RZ ;  /* 0x0001f0ff01007387 */ /* 0x000fe80000100800 */
[----:B------:R-:W-:Y:S04]  /*1d090*/  STL [R1+0x1f4], RZ ;  /* 0x0001f4ff01007387 */ /* 0x000fe80000100800 */
[----:B------:R-:W-:Y:S04]  /*1d0a0*/  STL [R1+0x1f8], RZ ;  /* 0x0001f8ff01007387 */ /* 0x000fe80000100800 */
[----:B------:R-:W-:Y:S04]  /*1d0b0*/  STL [R1+0x1fc], RZ ;  /* 0x0001fcff01007387 */ /* 0x000fe80000100800 */
[----:B------:R1:W-:Y:S04]  /*1d0c0*/  STL [R1+0x1060], R9 ;  /* 0x0010600901007387 */ /* 0x0003e80000100800 */
[----:B------:R2:W-:Y:S01]  /*1d0d0*/  STL [R1+0x1068], R5 ;  /* 0x0010680501007387 */ /* 0x0005e20000100800 */
[----:B-1----:R-:W-:-:S02]  /*1d0e0*/  IADD3.X R9, R12, UR28, RZ, P0, !PT ;  /* 0x0000001c0c097c10 */ /* 0x002fc400087fe4ff */
[----:B--2---:R-:W-:-:S03]  /*1d0f0*/  IADD3.X R5, R6, UR28, RZ, P1, !PT ;  /* 0x0000001c06057c10 */ /* 0x004fc60008ffe4ff */
[----:B------:R1:W-:Y:S01]  /*1d100*/  STL [R1+0x105c], R9 ;  /* 0x00105c0901007387 */ /* 0x0003e20000100800 */
[----:B------:R-:W-:-:S03]  /*1d110*/  USHF.R.S32.HI UR28, URZ, 0x1f, UR60 ;  /* 0x0000001f3f1c7899 */ /* 0x000fc6000801143c */
[----:B------:R2:W-:Y:S01]  /*1d120*/  STL [R1+0x1064], R5 ;  /* 0x0010640501007387 */ /* 0x0005e20000100800 */
[----:B-1----:R-:W-:Y:S02]  /*1d130*/  IADD3 R9, P0, R13, UR60, RZ ;  /* 0x0000003c0d097c10 */ /* 0x002fe4000ff1e0ff */
[----:B--2---:R-:W-:-:S03]  /*1d140*/  IADD3 R5, P1, R7, UR60, RZ ;  /* 0x0000003c07057c10 */ /* 0x004fc6000ff3e0ff */
[----:B------:R1:W-:Y:S04]  /*1d150*/  STL [R1+0x1070], R9 ;  /* 0x0010700901007387 */ /* 0x0003e80000100800 */
[----:B------:R2:W-:Y:S01]  /*1d160*/  STL [R1+0x1078], R5 ;  /* 0x0010780501007387 */ /* 0x0005e20000100800 */
[----:B-1----:R-:W-:Y:S02]  /*1d170*/  IADD3.X R9, R12, UR28, RZ, P0, !PT ;  /* 0x0000001c0c097c10 */ /* 0x002fe400087fe4ff */
        /* <DEDUP_REMOVED lines=179> */
[----:B------:R-:W3:Y:S01]  /*1dcb0*/  S2R R133, SR_TID.X ;  /* 0x0000000000857919 */ /* 0x000ee20000002100 */
        /* <DEDUP_REMOVED lines=11> */
[----:B------:R-:W-:Y:S04]  /*1dd70*/  STL [R1+0x11bc], R9 ;  /* 0x0011bc0901007387 */ /* 0x000fe80000100800 */
[----:B------:R1:W-:Y:S01]  /*1dd80*/  STL [R1+0x11c4], R5 ;  /* 0x0011c40501007387 */ /* 0x0003e20000100800 */
[----:B---3--:R-:W-:Y:S01]  /*1dd90*/  SHF.R.S32.HI R0, RZ, 0x7, R133 ;  /* 0x00000007ff007819 */ /* 0x008fe20000011485 */
[----:B------:R-:W-:Y:S01]  /*1dda0*/  UIMAD UR17, UR61, 0xa, URZ ;  /* 0x0000000a3d1178a4 */ /* 0x000fe2000f8e023f */
[----:B------:R-:W-:Y:S02]  /*1ddb0*/  CS2R R24, SRZ ;  /* 0x0000000000187805 */ /* 0x000fe4000001ff00 */
[----:B------:R-:W-:Y:S02]  /*1ddc0*/  CS2R R26, SRZ ;  /* 0x00000000001a7805 */ /* 0x000fe4000001ff00 */
[----:B------:R-:W-:-:S02]  /*1ddd0*/  CS2R R28, SRZ ;  /* 0x00000000001c7805 */ /* 0x000fc4000001ff00 */
[----:B------:R-:W-:Y:S02]  /*1dde0*/  CS2R R30, SRZ ;  /* 0x00000000001e7805 */ /* 0x000fe4000001ff00 */
[----:B------:R-:W-:Y:S02]  /*1ddf0*/  CS2R R32, SRZ ;  /* 0x0000000000207805 */ /* 0x000fe4000001ff00 */
[----:B------:R-:W-:Y:S02]  /*1de00*/  CS2R R34, SRZ ;  /* 0x0000000000227805 */ /* 0x000fe4000001ff00 */
        /* <DEDUP_REMOVED lines=34> */
[----:B------:R-:W-:Y:S01]  /*1e030*/  CS2R R104, SRZ ;  /* 0x0000000000687805 */ /* 0x000fe2000001ff00 */
[----:B------:R-:W-:Y:S01]  /*1e040*/  IMAD.MOV.U32 R106, RZ, RZ, RZ ;  /* 0x000000ffff6a7224 */ /* 0x000fe200078e00ff */
[----:B------:R-:W-:Y:S01]  /*1e050*/  SGXT R0, R0, 0x1 ;  /* 0x000000010000781a */ /* 0x000fe20000000200 */
[----:B------:R-:W-:Y:S01]  /*1e060*/  UMOV UR7, URZ ;  /* 0x0000003f00077c82 */ /* 0x000fe20008000000 */
[----:B------:R-:W-:Y:S02]  /*1e070*/  USHF.L.U32 UR5, UR5, 0x7, URZ ;  /* 0x0000000705057899 */ /* 0x000fe4000800063f */
[----:B------:R-:W-:Y:S02]  /*1e080*/  USHF.L.U32 UR25, UR25, 0x1, URZ ;  /* 0x0000000119197899 */ /* 0x000fe4000800063f */
[----:B------:R-:W-:-:S02]  /*1e090*/  USHF.R.S32.HI UR26, URZ, 0x1f, UR26 ;  /* 0x0000001f3f1a7899 */ /* 0x000fc4000801141a */
[----:B------:R-:W-:Y:S02]  /*1e0a0*/  USHF.L.U32 UR6, UR6, 0x7, URZ ;  /* 0x0000000706067899 */ /* 0x000fe4000800063f */
[----:B------:R-:W-:Y:S02]  /*1e0b0*/  USHF.R.U32.HI UR59, URZ, 0x4, UR59 ;  /* 0x000000043f3b7899 */ /* 0x000fe4000801163b */
[----:B------:R-:W-:Y:S02]  /*1e0c0*/  USHF.R.S32.HI UR60, URZ, 0x1f, UR10 ;  /* 0x0000001f3f3c7899 */ /* 0x000fe4000801140a */
[----:B------:R-:W-:Y:S02]  /*1e0d0*/  USHF.R.S32.HI UR31, URZ, 0x1f, UR42 ;  /* 0x0000001f3f1f7899 */ /* 0x000fe4000801142a */
[----:B------:R-:W-:Y:S02]  /*1e0e0*/  USHF.R.S32.HI UR35, URZ, 0x1f, UR11 ;  /* 0x0000001f3f237899 */ /* 0x000fe4000801140b */
[----:B------:R-:W-:-:S02]  /*1e0f0*/  USHF.R.S32.HI UR39, URZ, 0x1f, UR30 ;  /* 0x0000001f3f277899 */ /* 0x000fc4000801141e */
[----:B------:R-:W-:Y:S02]  /*1e100*/  USHF.R.S32.HI UR47, URZ, 0x1f, UR34 ;  /* 0x0000001f3f2f7899 */ /* 0x000fe40008011422 */
[----:B------:R-:W-:Y:S02]  /*1e110*/  USHF.R.S32.HI UR51, URZ, 0x1f, UR38 ;  /* 0x0000001f3f337899 */ /* 0x000fe40008011426 */
        /* <DEDUP_REMOVED lines=16> */
[----:B------:R-:W-:Y:S01]  /*1e220*/  USHF.R.S32.HI UR58, URZ, 0x1f, UR24 ;  /* 0x0000001f3f3a7899 */ /* 0x000fe20008011418 */
[----:B------:R-:W2:Y:S01]  /*1e230*/  LDC R247, c[0x0][0x230] ;  /* 0x00008c00fff77b82 */ /* 0x000ea20000000800 */
[----:B-1----:R-:W-:Y:S01]  /*1e240*/  IADD3 R5, P0, R13, UR10, RZ ;  /* 0x0000000a0d057c10 */ /* 0x002fe2000ff1e0ff */
[----:B------:R-:W-:Y:S01]  /*1e250*/  USGXT.U32 UR59, UR59, 0xe ;  /* 0x0000000e3b3b789a */ /* 0x000fe20008000000 */
[----:B------:R-:W-:Y:S01]  /*1e260*/  IADD3 R10, P5, R7, UR30, RZ ;  /* 0x0000001e070a7c10 */ /* 0x000fe2000ffbe0ff */
[----:B------:R-:W-:Y:S01]  /*1e270*/  IMAD.MOV.U32 R107, RZ, RZ, RZ ;  /* 0x000000ffff6b7224 */ /* 0x000fe200078e00ff */
[----:B------:R-:W-:Y:S01]  /*1e280*/  LOP3.LUT R0, R0, 0x90, RZ, 0xc0, !PT ;  /* 0x0000009000007812 */ /* 0x000fe200078ec0ff */
[----:B------:R1:W-:Y:S01]  /*1e290*/  STL [R1+0x11d0], R5 ;  /* 0x0011d00501007387 */ /* 0x0003e20000100800 */
[----:B------:R-:W-:Y:S02]  /*1e2a0*/  CS2R R108, SRZ ;  /* 0x00000000006c7805 */ /* 0x000fe4000001ff00 */
[----:B------:R-:W-:-:S02]  /*1e2b0*/  CS2R R110, SRZ ;  /* 0x00000000006e7805 */ /* 0x000fc4000001ff00 */
[----:B------:R-:W-:Y:S02]  /*1e2c0*/  LOP3.LUT R0, R0, 0x7f, R133, 0x78, !PT ;  /* 0x0000007f00007812 */ /* 0x000fe400078e7885 */
[----:B------:R-:W-:Y:S02]  /*1e2d0*/  CS2R R112, SRZ ;  /* 0x0000000000707805 */ /* 0x000fe4000001ff00 */
[----:B------:R-:W-:Y:S02]  /*1e2e0*/  CS2R R114, SRZ ;  /* 0x0000000000727805 */ /* 0x000fe4000001ff00 */
[----:B------:R-:W-:Y:S02]  /*1e2f0*/  CS2R R116, SRZ ;  /* 0x0000000000747805 */ /* 0x000fe4000001ff00 */
[----:B------:R-:W-:Y:S02]  /*1e300*/  CS2R R118, SRZ ;  /* 0x0000000000767805 */ /* 0x000fe4000001ff00 */
[----:B------:R-:W-:-:S02]  /*1e310*/  CS2R R120, SRZ ;  /* 0x0000000000787805 */ /* 0x000fc4000001ff00 */
[----:B------:R-:W-:Y:S02]  /*1e320*/  CS2R R122, SRZ ;  /* 0x00000000007a7805 */ /* 0x000fe4000001ff00 */
[----:B-1----:R-:W-:Y:S01]  /*1e330*/  IADD3 R5, P1, R7, UR10, RZ ;  /* 0x0000000a07057c10 */ /* 0x002fe2000ff3e0ff */
[----:B------:R-:W-:Y:S01]  /*1e340*/  UIADD3 UR10, UP0, UR59, 0x2, URZ ;  /* 0x000000023b0a7890 */ /* 0x000fe2000ff1e03f */
[----:B------:R-:W-:Y:S02]  /*1e350*/  CS2R R124, SRZ ;  /* 0x00000000007c7805 */ /* 0x000fe4000001ff00 */
[----:B------:R-:W-:Y:S02]  /*1e360*/  CS2R R126, SRZ ;  /* 0x00000000007e7805 */ /* 0x000fe4000001ff00 */
[----:B------:R-:W-:Y:S01]  /*1e370*/  IADD3.X R9, R6, UR60, RZ, P1, !PT ;  /* 0x0000003c06097c10 */ /* 0x000fe20008ffe4ff */
[----:B------:R1:W-:Y:S01]  /*1e380*/  STL [R1+0x11d8], R5 ;  /* 0x0011d80501007387 */ /* 0x0003e20000100800 */
[----:B------:R-:W-:Y:S01]  /*1e390*/  UIADD3.X UR61, UR7, 0x40000040, URZ, UP0, !UPT ;  /* 0x40000040073d7890 */ /* 0x000fe200087fe43f */
[----:B------:R-:W-:Y:S01]  /*1e3a0*/  CS2R R128, SRZ ;  /* 0x0000000000807805 */ /* 0x000fe2000001ff00 */
[----:B--2---:R-:W-:Y:S01]  /*1e3b0*/  VIADD R247, R247, 0x7f ;  /* 0x0000007ff7f77836 */ /* 0x004fe20000000000 */
[----:B------:R-:W-:-:S02]  /*1e3c0*/  CS2R R130, SRZ ;  /* 0x0000000000827805 */ /* 0x000fc4000001ff00 */
[----:B------:R-:W-:Y:S02]  /*1e3d0*/  CS2R R132, SRZ ;  /* 0x0000000000847805 */ /* 0x000fe4000001ff00 */
[----:B------:R-:W-:Y:S02]  /*1e3e0*/  CS2R R134, SRZ ;  /* 0x0000000000867805 */ /* 0x000fe4000001ff00 */
[----:B------:R-:W-:Y:S02]  /*1e3f0*/  CS2R R136, SRZ ;  /* 0x0000000000887805 */ /* 0x000fe4000001ff00 */
[----:B------:R-:W-:Y:S02]  /*1e400*/  SHF.R.S32.HI R245, RZ, 0x1f, R247 ;  /* 0x0000001ffff57819 */ /* 0x000fe400000114f7 */
[----:B------:R-:W-:Y:S02]  /*1e410*/  CS2R R138, SRZ ;  /* 0x00000000008a7805 */ /* 0x000fe4000001ff00 */
[----:B-1----:R-:W-:Y:S01]  /*1e420*/  IADD3.X R5, R12, UR60, RZ, P0, !PT ;  /* 0x0000003c0c057c10 */ /* 0x002fe200087fe4ff */
[----:B------:R-:W-:Y:S01]  /*1e430*/  USHF.R.S32.HI UR60, URZ, 0x1f, UR25 ;  /* 0x0000001f3f3c7899 */ /* 0x000fe20008011419 */
[----:B------:R-:W-:-:S02]  /*1e440*/  LEA.HI R245, R245, R247, RZ, 0x7 ;  /* 0x000000f7f5f57211 */ /* 0x000fc400078f38ff */
[----:B------:R-:W-:Y:S02]  /*1e450*/  CS2R R140, SRZ ;  /* 0x00000000008c7805 */ /* 0x000fe4000001ff00 */
[----:B------:R-:W-:Y:S01]  /*1e460*/  CS2R R142, SRZ ;  /* 0x00000000008e7805 */ /* 0x000fe2000001ff00 */
[----:B------:R1:W-:Y:S01]  /*1e470*/  STL [R1+0x11cc], R5 ;  /* 0x0011cc0501007387 */ /* 0x0003e20000100800 */
[----:B------:R-:W-:Y:S02]  /*1e480*/  CS2R R144, SRZ ;  /* 0x0000000000907805 */ /* 0x000fe4000001ff00 */
[----:B------:R-:W-:Y:S02]  /*1e490*/  CS2R R146, SRZ ;  /* 0x0000000000927805 */ /* 0x000fe4000001ff00 */
[----:B------:R-:W-:Y:S01]  /*1e4a0*/  CS2R R148, SRZ ;  /* 0x0000000000947805 */ /* 0x000fe2000001ff00 */
[----:B------:R2:W-:Y:S01]  /*1e4b0*/  STL [R1+0x11d4], R9 ;  /* 0x0011d40901007387 */ /* 0x0005e20000100800 */
[----:B------:R-:W-:Y:S01]  /*1e4c0*/  CS2R R150, SRZ ;  /* 0x0000000000967805 */ /* 0x000fe2000001ff00 */
[----:B------:R-:W-:Y:S01]  /*1e4d0*/  USHF.R.S32.HI UR7, URZ, 0x1f, UR6 ;  /* 0x0000001f3f077899 */ /* 0x000fe20008011406 */
[----:B-1----:R-:W-:-:S02]  /*1e4e0*/  SHF.R.S32.HI R5, RZ, 0x7, R245 ;  /* 0x00000007ff057819 */ /* 0x002fc400000114f5 */
[----:B------:R-:W-:Y:S02]  /*1e4f0*/  IADD3 R5, P3, R7, UR42, RZ ;  /* 0x0000002a07057c10 */ /* 0x000fe4000ff7e0ff */
[----:B--2---:R-:W-:Y:S01]  /*1e500*/  IADD3 R9, P2, R13, UR42, RZ ;  /* 0x0000002a0d097c10 */ /* 0x004fe2000ff5e0ff */
[----:B------:R-:W-:-:S04]  /*1e510*/  USHF.R.S32.HI UR42, URZ, 0x1f, UR5 ;  /* 0x0000001f3f2a7899 */ /* 0x000fc80008011405 */
[----:B------:R1:W-:Y:S04]  /*1e520*/  STL [R1+0x11e0], R9 ;  /* 0x0011e00901007387 */ /* 0x0003e80000100800 */
[----:B------:R2:W-:Y:S01]  /*1e530*/  STL [R1+0x11e8], R5 ;  /* 0x0011e80501007387 */ /* 0x0005e20000100800 */
[----:B-1----:R-:W-:Y:S02]  /*1e540*/  IADD3 R9, P0, R13, UR11, RZ ;  /* 0x0000000b0d097c10 */ /* 0x002fe4000ff1e0ff */
[----:B--2---:R-:W-:-:S03]  /*1e550*/  IADD3 R5, P1, R7, UR11, RZ ;  /* 0x0000000b07057c10 */ /* 0x004fc6000ff3e0ff */
[----:B------:R1:W-:Y:S01]  /*1e560*/  STL [R1+0x11f0], R9 ;  /* 0x0011f00901007387 */ /* 0x0003e20000100800 */
[----:B------:R-:W-:Y:S01]  /*1e570*/  UMOV UR11, UR61 ;  /* 0x0000003d000b7c82 */ /* 0x000fe20008000000 */
[----:B------:R-:W-:Y:S02]  /*1e580*/  ULDC UR61, c[0x0][0x238] ;  /* 0x00008e00003d7ab9 */ /* 0x000fe40000000800 */
[----:B------:R2:W-:Y:S01]  /*1e590*/  STL [R1+0x11f8], R5 ;  /* 0x0011f80501007387 */ /* 0x0005e20000100800 */
[----:B-1----:R-:W-:Y:S02]  /*1e5a0*/  IADD3 R9, P4, R13, UR30, RZ ;  /* 0x0000001e0d097c10 */ /* 0x002fe4000ff9e0ff */
[----:B--2---:R-:W-:-:S03]  /*1e5b0*/  IADD3.X R5, R12, UR31, RZ, P2, !PT ;  /* 0x0000001f0c057c10 */ /* 0x004fc600097fe4ff */
[----:B------:R1:W-:Y:S04]  /*1e5c0*/  STL [R1+0x1200], R9 ;  /* 0x0012000901007387 */ /* 0x0003e80000100800 */
[----:B------:R2:W-:Y:S04]  /*1e5d0*/  STL [R1+0x1208], R10 ;  /* 0x0012080a01007387 */ /* 0x0005e80000100800 */
[----:B------:R3:W-:Y:S01]  /*1e5e0*/  STL [R1+0x11dc], R5 ;  /* 0x0011dc0501007387 */ /* 0x0007e20000100800 */
[----:B-1----:R-:W-:Y:S01]  /*1e5f0*/  IADD3.X R9, R6, UR31, RZ, P3, !PT ;  /* 0x0000001f06097c10 */ /* 0x002fe20009ffe4ff */
[----:B------:R-:W-:Y:S01]  /*1e600*/  UIADD3.64 UR30, UR10, 0x2, URZ ;  /* 0x000000020a1e7897 */ /* 0x000fe2000fffe03f */
[----:B--2---:R-:W-:-:S03]  /*1e610*/  IADD3 R10, P3, R7, UR34, RZ ;  /* 0x00000022070a7c10 */ /* 0x004fc6000ff7e0ff */
[----:B------:R1:W-:Y:S01]  /*1e620*/  STL [R1+0x11e4], R9 ;  /* 0x0011e40901007387 */ /* 0x0003e20000100800 */
[----:B---3--:R-:W-:-:S05]  /*1e630*/  IADD3 R5, P2, R13, UR34, RZ ;  /* 0x000000220d057c10 */ /* 0x008fca000ff5e0ff */
[----:B------:R2:W-:Y:S01]  /*1e640*/  STL [R1+0x1210], R5 ;  /* 0x0012100501007387 */ /* 0x0005e20000100800 */
[----:B-1----:R-:W-:-:S03]  /*1e650*/  IADD3.X R9, R12, UR35, RZ, P0, !PT ;  /* 0x000000230c097c10 */ /* 0x002fc600087fe4ff */
[----:B------:R1:W-:Y:S04]  /*1e660*/  STL [R1+0x1218], R10 ;  /* 0x0012180a01007387 */ /* 0x0003e80000100800 */
[----:B------:R3:W-:Y:S01]  /*1e670*/  STL [R1+0x11ec], R9 ;  /* 0x0011ec0901007387 */ /* 0x0007e20000100800 */
[----:B--2---:R-:W-:Y:S01]  /*1e680*/  IADD3.X R5, R6, UR35, RZ, P1, !PT ;  /* 0x0000002306057c10 */ /* 0x004fe20008ffe4ff */
[----:B------:R-:W-:Y:S01]  /*1e690*/  UIADD3.64 UR34, UR10, 0x4, URZ ;  /* 0x000000040a227897 */ /* 0x000fe2000fffe03f */
[----:B-1----:R-:W-:-:S03]  /*1e6a0*/  IADD3 R10, P1, R7, UR38, RZ ;  /* 0x00000026070a7c10 */ /* 0x002fc6000ff3e0ff */
        /* <DEDUP_REMOVED lines=35> */
[----:B-1----:R-:W-:-:S03]  /*1e8e0*/  LOP3.LUT R10, R8, 0x20, RZ, 0x3c, !PT ;  /* 0x00000020080a7812 */ /* 0x002fc600078e3cff */
[----:B------:R1:W-:Y:S01]  /*1e8f0*/  STL [R1+0x1234], R5 ;  /* 0x0012340501007387 */ /* 0x0003e20000100800 */
[C---:B---3--:R-:W-:Y:S02]  /*1e900*/  LOP3.LUT R9, R8.reuse, 0x30, RZ, 0x3c, !PT ;  /* 0x0000003008097812 */ /* 0x048fe400078e3cff */
[----:B-1----:R-:W-:-:S05]  /*1e910*/  LOP3.LUT R5, R8, 0x10, RZ, 0x3c, !PT ;  /* 0x0000001008057812 */ /* 0x002fca00078e3cff */
[----:B------:R1:W-:Y:S04]  /*1e920*/  STL [R1+0x2044], R5 ;  /* 0x0020440501007387 */ /* 0x0003e80000100800 */
[----:B------:R2:W-:Y:S04]  /*1e930*/  STL [R1+0x2040], R10 ;  /* 0x0020400a01007387 */ /* 0x0005e80000100800 */
[----:B------:R3:W-:Y:S01]  /*1e940*/  STL [R1+0x203c], R9 ;  /* 0x00203c0901007387 */ /* 0x0007e20000100800 */
[C---:B-1----:R-:W-:Y:S02]  /*1e950*/  LOP3.LUT R5, R8.reuse, 0x40, RZ, 0x3c, !PT ;  /* 0x0000004008057812 */ /* 0x042fe400078e3cff */
[----:B--2---:R-:W-:-:S03]  /*1e960*/  LOP3.LUT R10, R8, 0x50, RZ, 0x3c, !PT ;  /* 0x00000050080a7812 */ /* 0x004fc600078e3cff */
[----:B------:R1:W-:Y:S01]  /*1e970*/  STL [R1+0x2038], R5 ;  /* 0x0020380501007387 */ /* 0x0003e20000100800 */
[----:B---3--:R-:W-:-:S03]  /*1e980*/  LOP3.LUT R9, R8, 0x60, RZ, 0x3c, !PT ;  /* 0x0000006008097812 */ /* 0x008fc600078e3cff */
[----:B------:R-:W-:Y:S04]  /*1e990*/  STL [R1+0x2034], R10 ;  /* 0x0020340a01007387 */ /* 0x000fe80000100800 */
[----:B------:R2:W-:Y:S01]  /*1e9a0*/  STL [R1+0x2030], R9 ;  /* 0x0020300901007387 */ /* 0x0005e20000100800 */
[----:B-1----:R-:W-:Y:S02]  /*1e9b0*/  LOP3.LUT R5, R8, 0x70, RZ, 0x3c, !PT ;  /* 0x0000007008057812 */ /* 0x002fe400078e3cff */
[C---:B------:R-:W-:Y:S02]  /*1e9c0*/  LOP3.LUT R8, R0.reuse, 0x20, RZ, 0x3c, !PT ;  /* 0x0000002000087812 */ /* 0x040fe400078e3cff */
[----:B------:R-:W-:Y:S01]  /*1e9d0*/  IADD3 R8, P6, R13, UR9, RZ ;  /* 0x000000090d087c10 */ /* 0x000fe2000ffde0ff */
[----:B------:R1:W-:Y:S01]  /*1e9e0*/  STL [R1+0x202c], R5 ;  /* 0x00202c0501007387 */ /* 0x0003e20000100800 */
[----:B--2---:R-:W-:-:S05]  /*1e9f0*/  LOP3.LUT R9, R0, 0x40, RZ, 0x3c, !PT ;  /* 0x0000004000097812 */ /* 0x004fca00078e3cff */
[----:B------:R2:W-:Y:S01]  /*1ea00*/  STL [R1+0x2024], R9 ;  /* 0x0020240901007387 */ /* 0x0005e20000100800 */
[----:B-1----:R-:W-:-:S05]  /*1ea10*/  LOP3.LUT R5, R0, 0x60, RZ, 0x3c, !PT ;  /* 0x0000006000057812 */ /* 0x002fca00078e3cff */
[----:B------:R1:W-:Y:S01]  /*1ea20*/  STL [R1+0x2020], R5 ;  /* 0x0020200501007387 */ /* 0x0003e20000100800 */
[----:B--2---:R-:W-:-:S03]  /*1ea30*/  IADD3 R9, P5, R7, UR9, RZ ;  /* 0x0000000907097c10 */ /* 0x004fc6000ffbe0ff */
[----:B------:R2:W-:Y:S04]  /*1ea40*/  STL [R1+0x1260], R8 ;  /* 0x0012600801007387 */ /* 0x0005e80000100800 */
[----:B------:R3:W-:Y:S01]  /*1ea50*/  STL [R1+0x1268], R9 ;  /* 0x0012680901007387 */ /* 0x0007e20000100800 */
[----:B-1----:R-:W-:Y:S02]  /*1ea60*/  IADD3 R5, P4, R13, UR12, RZ ;  /* 0x0000000c0d057c10 */ /* 0x002fe4000ff9e0ff */
[----:B--2---:R-:W-:-:S03]  /*1ea70*/  IADD3.X R8, R12, UR27, RZ, P3, !PT ;  /* 0x0000001b0c087c10 */ /* 0x004fc60009ffe4ff */
[----:B------:R1:W-:Y:S01]  /*1ea80*/  STL [R1+0x1270], R5 ;  /* 0x0012700501007387 */ /* 0x0003e20000100800 */
[----:B---3--:R-:W-:-:S03]  /*1ea90*/  IADD3 R9, P3, R7, UR12, RZ ;  /* 0x0000000c07097c10 */ /* 0x008fc6000ff7e0ff */
[----:B------:R2:W-:Y:S04]  /*1eaa0*/  STL [R1+0x123c], R8 ;  /* 0x00123c0801007387 */ /* 0x0005e80000100800 */
[----:B------:R3:W-:Y:S01]  /*1eab0*/  STL [R1+0x1278], R9 ;  /* 0x0012780901007387 */ /* 0x0007e20000100800 */
[----:B-1----:R-:W-:Y:S02]  /*1eac0*/  IADD3.X R5, R6, UR27, RZ, P2, !PT ;  /* 0x0000001b06057c10 */ /* 0x002fe400097fe4ff */
[----:B--2---:R-:W-:-:S03]  /*1ead0*/  IADD3 R8, P2, R13, UR13, RZ ;  /* 0x0000000d0d087c10 */ /* 0x004fc6000ff5e0ff */
[----:B------:R1:W-:Y:S01]  /*1eae0*/  STL [R1+0x1244], R5 ;  /* 0x0012440501007387 */ /* 0x0003e20000100800 */
[----:B---3--:R-:W-:-:S03]  /*1eaf0*/  IADD3.X R9, R12, UR28, RZ, P1, !PT ;  /* 0x0000001c0c097c10 */ /* 0x008fc60008ffe4ff */
        /* <DEDUP_REMOVED lines=11> */
[----:B------:R-:W-:Y:S01]  /*1ebb0*/  UMOV UR14, UR59 ;  /* 0x0000003b000e7c82 */ /* 0x000fe20008000000 */
[----:B---3--:R-:W-:Y:S02]  /*1ebc0*/  IADD3.X R9, R6, UR29, RZ, P5, !PT ;  /* 0x0000001d06097c10 */ /* 0x008fe4000affe4ff */
[----:B------:R2:W-:Y:S04]  /*1ebd0*/  STL [R1+0x1298], R8 ;  /* 0x0012980801007387 */ /* 0x0005e80000100800 */
[----:B------:R3:W-:Y:S01]  /*1ebe0*/  STL [R1+0x1264], R9 ;  /* 0x0012640901007387 */ /* 0x0007e20000100800 */
[----:B-1----:R-:W-:Y:S02]  /*1ebf0*/  IADD3 R5, P5, R13, UR15, RZ ;  /* 0x0000000f0d057c10 */ /* 0x002fe4000ffbe0ff */
[----:B--2---:R-:W-:-:S03]  /*1ec00*/  IADD3.X R8, R12, UR32, RZ, P4, !PT ;  /* 0x000000200c087c10 */ /* 0x004fc6000a7fe4ff */
[----:B------:R1:W-:Y:S01]  /*1ec10*/  STL [R1+0x12a0], R5 ;  /* 0x0012a00501007387 */ /* 0x0003e20000100800 */
[----:B---3--:R-:W-:-:S03]  /*1ec20*/  IADD3 R9, P4, R7, UR15, RZ ;  /* 0x0000000f07097c10 */ /* 0x008fc6000ff9e0ff */
[----:B------:R2:W-:Y:S01]  /*1ec30*/  STL [R1+0x126c], R8 ;  /* 0x00126c0801007387 */ /* 0x0005e20000100800 */
[----:B------:R-:W-:-:S03]  /*1ec40*/  UMOV UR15, 0x40000040 ;  /* 0x40000040000f7882 */ /* 0x000fc60000000000 */
        /* <DEDUP_REMOVED lines=72> */
[----:B------:R-:W-:Y:S01]  /*1f0d0*/  STL [R1+0x1338], R9 ;  /* 0x0013380901007387 */ /* 0x000fe20000100800 */
[----:B-1----:R-:W-:Y:S02]  /*1f0e0*/  IADD3.X R5, R6, UR53, RZ, P6, !PT ;  /* 0x0000003506057c10 */ /* 0x002fe4000b7fe4ff */
[----:B--2---:R-:W-:-:S03]  /*1f0f0*/  IADD3 R8, P6, R13, UR25, RZ ;  /* 0x000000190d087c10 */ /* 0x004fc6000ffde0ff */
[----:B------:R1:W-:Y:S04]  /*1f100*/  STL [R1+0x1304], R5 ;  /* 0x0013040501007387 */ /* 0x0003e80000100800 */
[----:B------:R2:W-:Y:S01]  /*1f110*/  STL [R1+0x1340], R8 ;  /* 0x0013400801007387 */ /* 0x0005e20000100800 */
[----:B-1----:R-:W-:Y:S02]  /*1f120*/  IADD3.X R5, R12, UR56, RZ, P5, !PT ;  /* 0x000000380c057c10 */ /* 0x002fe4000affe4ff */
[----:B------:R-:W-:Y:S02]  /*1f130*/  IADD3 R9, P5, R7, UR25, RZ ;  /* 0x0000001907097c10 */ /* 0x000fe4000ffbe0ff */
[----:B--2---:R-:W-:Y:S01]  /*1f140*/  IADD3.X R8, R6, UR56, RZ, P4, !PT ;  /* 0x0000003806087c10 */ /* 0x004fe2000a7fe4ff */
[----:B------:R1:W-:Y:S04]  /*1f150*/  STL [R1+0x130c], R5 ;  /* 0x00130c0501007387 */ /* 0x0003e80000100800 */
[----:B------:R2:W-:Y:S04]  /*1f160*/  STL [R1+0x1348], R9 ;  /* 0x0013480901007387 */ /* 0x0005e80000100800 */
[----:B------:R3:W-:Y:S01]  /*1f170*/  STL [R1+0x1314], R8 ;  /* 0x0013140801007387 */ /* 0x0007e20000100800 */
[----:B-1----:R-:W-:-:S02]  /*1f180*/  IADD3 R5, P4, R13, UR61, RZ ;  /* 0x0000003d0d057c10 */ /* 0x002fc4000ff9e0ff */
[----:B--2---:R-:W-:-:S03]  /*1f190*/  IADD3.X R9, R12, UR57, RZ, P3, !PT ;  /* 0x000000390c097c10 */ /* 0x004fc60009ffe4ff */
[----:B------:R1:W-:Y:S01]  /*1f1a0*/  STL [R1+0x1350], R5 ;  /* 0x0013500501007387 */ /* 0x0003e20000100800 */
[----:B---3--:R-:W-:-:S03]  /*1f1b0*/  IADD3 R8, P3, R7, UR8, RZ ;  /* 0x0000000807087c10 */ /* 0x008fc6000ff7e0ff */
[----:B------:R2:W-:Y:S04]  /*1f1c0*/  STL [R1+0x131c], R9 ;  /* 0x00131c0901007387 */ /* 0x0005e80000100800 */
[----:B------:R3:W-:Y:S01]  /*1f1d0*/  STL [R1+0x1358], R8 ;  /* 0x0013580801007387 */ /* 0x0007e20000100800 */
[----:B-1----:R-:W-:Y:S02]  /*1f1e0*/  IADD3.X R5, R6, UR57, RZ, P2, !PT ;  /* 0x0000003906057c10 */ /* 0x002fe400097fe4ff */
[----:B--2---:R-:W-:-:S03]  /*1f1f0*/  IADD3.X R9, R12, UR58, RZ, P1, !PT ;  /* 0x0000003a0c097c10 */ /* 0x004fc60008ffe4ff */
[----:B------:R1:W-:Y:S01]  /*1f200*/  STL [R1+0x1324], R5 ;  /* 0x0013240501007387 */ /* 0x0003e20000100800 */
[----:B---3--:R-:W-:-:S03]  /*1f210*/  IADD3.X R8, R6, UR58, RZ, P0, !PT ;  /* 0x0000003a06087c10 */ /* 0x008fc600087fe4ff */
        /* <DEDUP_REMOVED lines=8> */
[----:B-1----:R-:W-:-:S05]  /*1f2a0*/  IADD3.X R5, R6, UR26, RZ, P3, !PT ;  /* 0x0000001a06057c10 */ /* 0x002fca0009ffe4ff */
[----:B------:R0:W-:Y:S02]  /*1f2b0*/  STL [R1+0x1354], R5 ;  /* 0x0013540501007387 */ /* 0x0001e40000100800 */
.L_x_2:
[----:B01----:R-:W2:Y:S01]  /*1f2c0*/  LDL R8, [R1+0xf7c] ;  /* 0x000f7c0001087983 */ /* 0x003ea20000100800 */
[----:B------:R-:W2:Y:S03]  /*1f2d0*/  LDC R5, c[0x0][0x230] ;  /* 0x00008c00ff057b82 */ /* 0x000ea60000000800 */
[----:B------:R-:W-:Y:S04]  /*1f2e0*/  STL [R1+0x2a0c], R81 ;  /* 0x002a0c5101007387 */ /* 0x000fe80000100800 */
        /* <DEDUP_REMOVED lines=87> */
[----:B-----5:R-:W-:Y:S04]  /*1f860*/  STL [R1+0x2880], R0 ;  /* 0x0028800001007387 */ /* 0x020fe80000100800 */
[----:B------:R0:W-:Y:S04]  /*1f870*/  STL [R1+0x2104], R126 ;  /* 0x0021047e01007387 */ /* 0x0001e80000100800 */
[----:B0-----:R-:W3:Y:S04]  /*1f880*/  LDL.LU R126, [R1+0x1e18] ;  /* 0x001e1800017e7983 */ /* 0x001ee80000300800 */
[----:B------:R0:W-:Y:S04]  /*1f890*/  STL [R1+0x2100], R127 ;  /* 0x0021007f01007387 */ /* 0x0001e80000100800 */
[----:B0-----:R-:W4:Y:S04]  /*1f8a0*/  LDL.LU R127, [R1+0x1e3c] ;  /* 0x001e3c00017f7983 */ /* 0x001f280000300800 */
[----:B------:R0:W-:Y:S04]  /*1f8b0*/  STL [R1+0x20fc], R128 ;  /* 0x0020fc8001007387 */ /* 0x0001e80000100800 */
[----:B0-----:R-:W3:Y:S04]  /*1f8c0*/  LDL.LU R128, [R1+0x1e10] ;  /* 0x001e100001807983 */ /* 0x001ee80000300800 */
        /* <DEDUP_REMOVED lines=20> */
[----:B------:R0:W-:Y:S01]  /*1fa10*/  STL [R1+0x20d0], R139 ;  /* 0x0020d08b01007387 */ /* 0x0001e20000100800 */
[----:B--2---:R-:W-:-:S03]  /*1fa20*/  IMAD R5, R8, -0x80, R5 ;  /* 0xffffff8008057824 */ /* 0x004fc600078e0205 */
[----:B0-----:R-:W2:Y:S04]  /*1fa30*/  LDL.LU R139, [R1+0x1e0c] ;  /* 0x001e0c00018b7983 */ /* 0x001ea80000300800 */
[----:B------:R0:W-:Y:S04]  /*1fa40*/  STL [R1+0x20cc], R140 ;  /* 0x0020cc8c01007387 */ /* 0x0001e80000100800 */
[----:B0-----:R-:W2:Y:S04]  /*1fa50*/  LDL.LU R140, [R1+0x1de0] ;  /* 0x001de000018c7983 */ /* 0x001ea80000300800 */
[----:B------:R0:W-:Y:S04]  /*1fa60*/  STL [R1+0x20c8], R141 ;  /* 0x0020c88d01007387 */ /* 0x0001e80000100800 */
[----:B0-----:R-:W2:Y:S04]  /*1fa70*/  LDL.LU R141, [R1+0x1e04] ;  /* 0x001e0400018d7983 */ /* 0x001ea80000300800 */
[----:B------:R0:W-:Y:S01]  /*1fa80*/  STL [R1+0x20c4], R142 ;  /* 0x0020c48e01007387 */ /* 0x0001e20000100800 */
[----:B------:R-:W-:-:S03]  /*1fa90*/  ISETP.GT.AND P1, PT, R5, RZ, PT ;  /* 0x000000ff0500720c */ /* 0x000fc60003f24270 */
[----:B0-----:R-:W2:Y:S04]  /*1faa0*/  LDL.LU R142, [R1+0x1dd8] ;  /* 0x001dd800018e7983 */ /* 0x001ea80000300800 */
[----:B------:R0:W-:Y:S04]  /*1fab0*/  STL [R1+0x20c0], R143 ;  /* 0x0020c08f01007387 */ /* 0x0001e80000100800 */
        /* <DEDUP_REMOVED lines=9> */
[----:B------:R0:W-:Y:S01]  /*1fb50*/  STL [R1+0x20ac], R148 ;  /* 0x0020ac9401007387 */ /* 0x0001e20000100800 */
[----:B------:R-:W-:-:S03]  /*1fb60*/  @P1 IMAD.MOV.U32 R8, RZ, RZ, R7 ;  /* 0x000000ffff081224 */ /* 0x000fc600078e0007 */
[----:B0-----:R-:W2:Y:S04]  /*1fb70*/  LDL.LU R148, [R1+0x1dc0] ;  /* 0x001dc00001947983 */ /* 0x001ea80000300800 */
[----:B------:R0:W-:Y:S01]  /*1fb80*/  STL [R1+0x20a8], R149 ;  /* 0x0020a89501007387 */ /* 0x0001e20000100800 */
[----:B------:R-:W-:-:S03]  /*1fb90*/  @P1 IMAD.MOV.U32 R9, RZ, RZ, R6 ;  /* 0x000000ffff091224 */ /* 0x000fc600078e0006 */
[----:B0-----:R-:W2:Y:S04]  /*1fba0*/  LDL.LU R149, [R1+0x1de4] ;  /* 0x001de40001957983 */ /* 0x001ea80000300800 */
[----:B------:R0:W-:Y:S04]  /*1fbb0*/  STL [R1+0x20a4], R150 ;  /* 0x0020a49601007387 */ /* 0x0001e80000100800 */
[----:B0-----:R-:W2:Y:S04]  /*1fbc0*/  LDL.LU R150, [R1+0x1db8] ;  /* 0x001db80001967983 */ /* 0x001ea80000300800 */
[----:B------:R0:W-:Y:S04]  /*1fbd0*/  STL [R1+0x20a0], R151 ;  /* 0x0020a09701007387 */ /* 0x0001e80000100800 */
[----:B0-----:R-:W2:Y:S04]  /*1fbe0*/  LDL.LU R151, [R1+0x1ddc] ;  /* 0x001ddc0001977983 */ /* 0x001ea80000300800 */
[----:B-----5:R0:W-:Y:S04]  /*1fbf0*/  STL [R1+0x2058], R4 ;  /* 0x0020580401007387 */ /* 0x0201e80000100800 */
[----:B------:R1:W-:Y:S01]  /*1fc00*/  STL [R1+0x2054], R3 ;  /* 0x0020540301007387 */ /* 0x0003e20000100800 */
[----:B0-----:R-:W-:-:S03]  /*1fc10*/  PRMT R4, RZ, 0x7610, R4 ;  /* 0x00007610ff047816 */ /* 0x001fc60000000004 */
[----:B-1----:R-:W4:Y:S04]  /*1fc20*/  LDL.LU R3, [R1+0x1358] ;  /* 0x0013580001037983 */ /* 0x002f280000300800 */
[----:B------:R0:W-:Y:S04]  /*1fc30*/  STL [R1+0x2050], R2 ;  /* 0x0020500201007387 */ /* 0x0001e80000100800 */
[----:B------:R4:W3:Y:S04]  /*1fc40*/  @P1 LDG.E.U8 R4, desc[UR40][R8.64] ;  /* 0x0000002808041981 */ /* 0x0008e8000c1e1100 */
[----:B0-----:R-:W2:Y:S01]  /*1fc50*/  LDL.LU R2, [R1+0x1338] ;  /* 0x0013380001027983 */ /* 0x001ea20000300800 */
[----:B------:R-:W-:-:S02]  /*1fc60*/  ISETP.GT.AND P2, PT, R5, 0x1, PT ;  /* 0x000000010500780c */ /* 0x000fc40003f44270 */
[----:B------:R-:W-:Y:S01]  /*1fc70*/  PRMT R81, RZ, 0x7610, R81 ;  /* 0x00007610ff517816 */ /* 0x000fe20000000051 */
[----:B------:R-:W-:Y:S01]  /*1fc80*/  STL [R1+0x2884], R7 ;  /* 0x0028840701007387 */ /* 0x000fe20000100800 */
[C---:B------:R-:W-:Y:S02]  /*1fc90*/  ISETP.GT.AND P0, PT, R5.reuse, 0x2, PT ;  /* 0x000000020500780c */ /* 0x040fe40003f04270 */
[C---:B------:R-:W-:Y:S01]  /*1fca0*/  ISETP.GT.AND P3, PT, R5.reuse, 0x3, PT ;  /* 0x000000030500780c */ /* 0x040fe20003f64270 */
[----:B------:R0:W-:Y:S01]  /*1fcb0*/  STL [R1+0x2310], R6 ;  /* 0x0023100601007387 */ /* 0x0001e20000100800 */
[----:B------:R-:W-:Y:S02]  /*1fcc0*/  PRMT R78, RZ, 0x7610, R78 ;  /* 0x00007610ff4e7816 */ /* 0x000fe4000000004e */
[----:B------:R-:W-:Y:S01]  /*1fcd0*/  PRMT R79, RZ, 0x7610, R79 ;  /* 0x00007610ff4f7816 */ /* 0x000fe2000000004f */
[----:B------:R-:W3:Y:S01]  /*1fce0*/  LDL R9, [R1+0x1354] ;  /* 0x0013540001097983 */ /* 0x000ee20000100800 */
[----:B------:R-:W-:-:S03]  /*1fcf0*/  ISETP.GT.AND P5, PT, R5, 0x4, PT ;  /* 0x000000040500780c */ /* 0x000fc60003fa4270 */
[----:B0-----:R-:W2:Y:S01]  /*1fd00*/  LDL R6, [R1+0x1334] ;  /* 0x0013340001067983 */ /* 0x001ea20000100800 */
[----:B----4-:R-:W-:-:S05]  /*1fd10*/  @P2 IMAD.MOV.U32 R8, RZ, RZ, R3 ;  /* 0x000000ffff082224 */ /* 0x010fca00078e0003 */
[----:B---3--:R-:W3:Y:S04]  /*1fd20*/  @P2 LDG.E.U8 R81, desc[UR40][R8.64] ;  /* 0x0000002808512981 */ /* 0x008ee8000c1e1100 */
[----:B------:R0:W-:Y:S04]  /*1fd30*/  STL [R1+0xf70], R4 ;  /* 0x000f700401007387 */ /* 0x0001e80000100800 */
[----:B0-----:R-:W4:Y:S04]  /*1fd40*/  LDL R4, [R1+0x1318] ;  /* 0x0013180001047983 */ /* 0x001f280000100800 */
[----:B---3--:R0:W-:Y:S04]  /*1fd50*/  STL [R1+0xf6c], R81 ;  /* 0x000f6c5101007387 */ /* 0x0081e80000100800 */
[----:B0-----:R-:W3:Y:S04]  /*1fd60*/  LDL.LU R81, [R1+0x2a0c] ;  /* 0x002a0c0001517983 */ /* 0x001ee80000300800 */
[----:B------:R-:W2:Y:S04]  /*1fd70*/  LDL R8, [R1+0x1344] ;  /* 0x0013440001087983 */ /* 0x000ea80000100800 */
[----:B------:R-:W2:Y:S02]  /*1fd80*/  LDL R9, [R1+0x1348] ;  /* 0x0013480001097983 */ /* 0x000ea40000100800 */
[----:B--2---:R-:W-:-:S04]  /*1fd90*/  @P0 LOP3.LUT R9, R9, R8, RZ, 0x3c, !PT ;  /* 0x0000000809090212 */ /* 0x004fc800078e3cff */
[----:B------:R-:W-:-:S04]  /*1fda0*/  @P0 LOP3.LUT R8, R9, R8, RZ, 0x3c, !PT ;  /* 0x0000000809080212 */ /* 0x000fc800078e3cff */
[----:B------:R-:W-:-:S05]  /*1fdb0*/  @P0 LOP3.LUT R9, R9, R8, RZ, 0x3c, !PT ;  /* 0x0000000809090212 */ /* 0x000fca00078e3cff */
[----:B------:R0:W2:Y:S02]  /*1fdc0*/  @P0 LDG.E.U8 R78, desc[UR40][R8.64] ;  /* 0x00000028084e0981 */ /* 0x0000a4000c1e1100 */
[----:B0-----:R-:W-:Y:S02]  /*1fdd0*/  @P3 IMAD.MOV.U32 R8, RZ, RZ, R2 ;  /* 0x000000ffff083224 */ /* 0x001fe400078e0002 */
[----:B------:R-:W-:-:S05]  /*1fde0*/  @P3 IMAD.MOV.U32 R9, RZ, RZ, R6 ;  /* 0x000000ffff093224 */ /* 0x000fca00078e0006 */
[----:B------:R-:W4:Y:S04]  /*1fdf0*/  @P3 LDG.E.U8 R79, desc[UR40][R8.64] ;  /* 0x00000028084f3981 */ /* 0x000f28000c1e1100 */
[----:B--2---:R0:W-:Y:S04]  /*1fe00*/  STL [R1+0xf68], R78 ;  /* 0x000f684e01007387 */ /* 0x0041e80000100800 */
[----:B0-----:R-:W2:Y:S04]  /*1fe10*/  LDL.LU R78, [R1+0x2a08] ;  /* 0x002a0800014e7983 */ /* 0x001ea80000300800 */
[----:B------:R-:W-:Y:S04]  /*1fe20*/  STL [R1+0x28a4], R2 ;  /* 0x0028a40201007387 */ /* 0x000fe80000100800 */
[----:B------:R-:W3:Y:S04]  /*1fe30*/  LDL.LU R6, [R1+0x1340] ;  /* 0x0013400001067983 */ /* 0x000ee80000300800 */
[----:B----4-:R0:W-:Y:S04]  /*1fe40*/  STL [R1+0xf60], R79 ;  /* 0x000f604f01007387 */ /* 0x0101e80000100800 */
[----:B0-----:R-:W2:Y:S04]  /*1fe50*/  LDL.LU R79, [R1+0x2a04] ;  /* 0x002a0400014f7983 */ /* 0x001ea80000300800 */
[----:B------:R-:W4:Y:S04]  /*1fe60*/  LDL R8, [R1+0x1324] ;  /* 0x0013240001087983 */ /* 0x000f280000100800 */
[----:B------:R-:W4:Y:S01]  /*1fe70*/  LDL R9, [R1+0x1328] ;  /* 0x0013280001097983 */ /* 0x000f220000100800 */
[----:B------:R-:W-:-:S02]  /*1fe80*/  PRMT R76, RZ, 0x7610, R76 ;  /* 0x00007610ff4c7816 */ /* 0x000fc4000000004c */
[----:B----4-:R-:W-:-:S04]  /*1fe90*/  @P5 LOP3.LUT R9, R9, R8, RZ, 0x3c, !PT ;  /* 0x0000000809095212 */ /* 0x010fc800078e3cff */
[----:B------:R-:W-:-:S04]  /*1fea0*/  @P5 LOP3.LUT R8, R9, R8, RZ, 0x3c, !PT ;  /* 0x0000000809085212 */ /* 0x000fc800078e3cff */
[----:B------:R-:W-:-:S05]  /*1feb0*/  @P5 LOP3.LUT R9, R9, R8, RZ, 0x3c, !PT ;  /* 0x0000000809095212 */ /* 0x000fca00078e3cff */
[----:B------:R-:W4:Y:S01]  /*1fec0*/  @P5 LDG.E.U8 R76, desc[UR40][R8.64] ;  /* 0x00000028084c5981 */ /* 0x000f22000c1e1100 */
[----:B------:R-:W-:Y:S02]  /*1fed0*/  ISETP.GT.AND P6, PT, R5, 0x5, PT ;  /* 0x000000050500780c */ /* 0x000fe40003fc4270 */
[----:B------:R-:W-:Y:S01]  /*1fee0*/  PRMT R77, RZ, 0x7610, R77 ;  /* 0x00007610ff4d7816 */ /* 0x000fe2000000004d */
[----:B----4-:R0:W-:Y:S04]  /*1fef0*/  STL [R1+0xf5c], R76 ;  /* 0x000f5c4c01007387 */ /* 0x0101e80000100800 */
[----:B0-----:R-:W4:Y:S04]  /*1ff00*/  LDL.LU R76, [R1+0x2a00] ;  /* 0x002a0000014c7983 */ /* 0x001f280000300800 */
[----:B------:R-:W3:Y:S02]  /*1ff10*/  LDL R9, [R1+0x1314] ;  /* 0x0013140001097983 */ /* 0x000ee40000100800 */
[----:B------:R-:W-:Y:S01]  /*1ff20*/  @P6 IMAD.MOV.U32 R8, RZ, RZ, R4 ;  /* 0x000000ffff086224 */ /* 0x000fe200078e0004 */
[----:B------:R-:W-:Y:S01]  /*1ff30*/  PRMT R74, RZ, 0x7610, R74 ;  /* 0x00007610ff4a7816 */ /* 0x000fe2000000004a */
[----:B------:R-:W2:Y:S04]  /*1ff40*/  LDL.LU R4, [R1+0x1330] ;  /* 0x0013300001047983 */ /* 0x000ea80000300800 */
[----:B---3--:R0:W3:Y:S02]  /*1ff50*/  @P6 LDG.E.U8 R77, desc[UR40][R8.64] ;  /* 0x00000028084d6981 */ /* 0x0080e4000c1e1100 */
[----:B0-----:R-:W-:-:S02]  /*1ff60*/  @P1 IMAD.MOV.U32 R8, RZ, RZ, R13 ;  /* 0x000000ffff081224 */ /* 0x001fc400078e000d */
[----:B------:R-:W-:-:S05]  /*1ff70*/  @P1 IMAD.MOV.U32 R9, RZ, RZ, R12 ;  /* 0x000000ffff091224 */ /* 0x000fca00078e000c */
[----:B------:R-:W4:Y:S04]  /*1ff80*/  @P1 LDG.E.U8 R74, desc[UR40][R8.64] ;  /* 0x00000028084a1981 */ /* 0x000f28000c1e1100 */
[----:B---3--:R0:W-:Y:S04]  /*1ff90*/  STL [R1+0xf54], R77 ;  /* 0x000f544d01007387 */ /* 0x0081e80000100800 */
[----:B0-----:R-:W3:Y:S04]  /*1ffa0*/  LDL.LU R77, [R1+0x29fc] ;  /* 0x0029fc00014d7983 */ /* 0x001ee80000300800 */
[----:B------:R-:W-:Y:S04]  /*1ffb0*/  STL [R1+0x2888], R13 ;  /* 0x0028880d01007387 */ /* 0x000fe80000100800 */
[----:B------:R-:W-:Y:S04]  /*1ffc0*/  STL [R1+0x230c], R12 ;  /* 0x00230c0c01007387 */ /* 0x000fe80000100800 */
[----:B----4-:R0:W-:Y:S04]  /*1ffd0*/  STL [R1+0xf78], R74 ;  /* 0x000f784a01007387 */ /* 0x0101e80000100800 */
[----:B0-----:R-:W4:Y:S04]  /*1ffe0*/  LDL.LU R74, [R1+0x29f8] ;  /* 0x0029f800014a7983 */ /* 0x001f280000300800 */
[----:B------:R-:W2:Y:S04]  /*1fff0*/  LDL R8, [R1+0x134c] ;  /* 0x00134c0001087983 */ /* 0x000ea80000100800 */
[----:B------:R-:W2:Y:S01]  /*20000*/  LDL R9, [R1+0x1350] ;  /* 0x0013500001097983 */ /* 0x000ea20000100800 */
[----:B------:R-:W-:-:S02]  /*20010*/  PRMT R75, RZ, 0x7610, R75 ;  /* 0x00007610ff4b7816 */ /* 0x000fc4000000004b */
[----:B--2---:R-:W-:-:S04]  /*20020*/  @P2 LOP3.LUT R9, R9, R8, RZ, 0x3c, !PT ;  /* 0x0000000809092212 */ /* 0x004fc800078e3cff */
[----:B------:R-:W-:-:S04]  /*20030*/  @P2 LOP3.LUT R8, R9, R8, RZ, 0x3c, !PT ;  /* 0x0000000809082212 */ /* 0x000fc800078e3cff */
[----:B------:R-:W-:-:S05]  /*20040*/  @P2 LOP3.LUT R9, R9, R8, RZ, 0x3c, !PT ;  /* 0x0000000809092212 */ /* 0x000fca00078e3cff */
[----:B------:R-:W2:Y:S01]  /*20050*/  @P2 LDG.E.U8 R75, desc[UR40][R8.64] ;  /* 0x00000028084b2981 */ /* 0x000ea2000c1e1100 */
[----:B------:R-:W-:-:S03]  /*20060*/  PRMT R72, RZ, 0x7610, R72 ;  /* 0x00007610ff487816 */ /* 0x000fc60000000048 */
[----:B--2---:R0:W-:Y:S04]  /*20070*/  STL [R1+0xf74], R75 ;  /* 0x000f744b01007387 */ /* 0x0041e80000100800 */
[----:B0-----:R-:W4:Y:S04]  /*20080*/  LDL.LU R75, [R1+0x29f4] ;  /* 0x0029f400014b7983 */ /* 0x001f280000300800 */
[----:B------:R-:W2:Y:S01]  /*20090*/  LDL R9, [R1+0x133c] ;  /* 0x00133c0001097983 */ /* 0x000ea20000100800 */
[----:B------:R-:W-:-:S05]  /*200a0*/  @P0 IMAD.MOV.U32 R8, RZ, RZ, R6 ;  /* 0x000000ffff080224 */ /* 0x000fca00078e0006 */
[----:B--2---:R-:W2:Y:S04]  /*200b0*/  @P0 LDG.E.U8 R72, desc[UR40][R8.64] ;  /* 0x0000002808480981 */ /* 0x004ea8000c1e1100 */
[----:B------:R-:W-:Y:S04]  /*200c0*/  STL [R1+0x2314], R6 ;  /* 0x0023140601007387 */ /* 0x000fe80000100800 */
[----:B--2---:R0:W-:Y:S04]  /*200d0*/  STL [R1+0xf64], R72 ;  /* 0x000f644801007387 */ /* 0x0041e80000100800 */
[----:B0-----:R-:W2:Y:S04]  /*200e0*/  LDL.LU R72, [R1+0x29f0] ;  /* 0x0029f00001487983 */ /* 0x001ea80000300800 */
[----:B------:R-:W3:Y:S01]  /*200f0*/  LDL R9, [R1+0x132c] ;  /* 0x00132c0001097983 */ /* 0x000ee20000100800 */
[----:B------:R-:W-:Y:S01]  /*20100*/  PRMT R73, RZ, 0x7610, R73 ;  /* 0x00007610ff497816 */ /* 0x000fe20000000049 */
[----:B------:R-:W-:-:S05]  /*20110*/  @P3 IMAD.MOV.U32 R8, RZ, RZ, R4 ;  /* 0x000000ffff083224 */ /* 0x000fca00078e0004 */
[----:B---3--:R-:W3:Y:S04]  /*20120*/  @P3 LDG.E.U8 R73, desc[UR40][R8.64] ;  /* 0x0000002808493981 */ /* 0x008ee8000c1e1100 */
[----:B------:R-:W-:Y:S01]  /*20130*/  STL [R1+0x288c], R4 ;  /* 0x00288c0401007387 */ /* 0x000fe20000100800 */
[----:B------:R-:W-:-:S03]  /*20140*/  ISETP.GT.AND P4, PT, R5, 0x6, PT ;  /* 0x000000060500780c */ /* 0x000fc60003f84270 */
[----:B---3--:R0:W-:Y:S04]  /*20150*/  STL [R1+0xf58], R73 ;  /* 0x000f584901007387 */ /* 0x0081e80000100800 */
[----:B0-----:R-:W2:Y:S04]  /*20160*/  LDL.LU R73, [R1+0x29ec] ;  /* 0x0029ec0001497983 */ /* 0x001ea80000300800 */
[----:B------:R-:W3:Y:S04]  /*20170*/  LDL R8, [R1+0x1304] ;  /* 0x0013040001087983 */ /* 0x000ee80000100800 */
[----:B------:R-:W3:Y:S01]  /*20180*/  LDL R9, [R1+0x1308] ;  /* 0x0013080001097983 */ /* 0x000ee20000100800 */
[----:B------:R-:W-:-:S02]  /*20190*/  PRMT R70, RZ, 0x7610, R70 ;  /* 0x00007610ff467816 */ /* 0x000fc40000000046 */
[----:B---3--:R-:W-:-:S04]  /*201a0*/  @P4 LOP3.LUT R9, R9, R8, RZ, 0x3c, !PT ;  /* 0x0000000809094212 */ /* 0x008fc800078e3cff */
[----:B------:R-:W-:-:S04]  /*201b0*/  @P4 LOP3.LUT R8, R9, R8, RZ, 0x3c, !PT ;  /* 0x0000000809084212 */ /* 0x000fc800078e3cff */
[----:B------:R-:W-:-:S05]  /*201c0*/  @P4 LOP3.LUT R9, R9, R8, RZ, 0x3c, !PT ;  /* 0x0000000809094212 */ /* 0x000fca00078e3cff */
[----:B------:R-:W3:Y:S01]  /*201d0*/  @P4 LDG.E.U8 R70, desc[UR40][R8.64] ;  /* 0x0000002808464981 */ /* 0x000ee2000c1e1100 */
[----:B------:R-:W-:-:S03]  /*201e0*/  ISETP.GT.AND P1, PT, R5, 0x7, PT ;  /* 0x000000070500780c */ /* 0x000fc60003f24270 */
[----:B---3--:R0:W-:Y:S04]  /*201f0*/  STL [R1+0xf50], R70 ;  /* 0x000f504601007387 */ /* 0x0081e80000100800 */
[----:B0-----:R-:W3:Y:S04]  /*20200*/  LDL.LU R70, [R1+0x29e8] ;  /* 0x0029e80001467983 */ /* 0x001ee80000300800 */
[----:B------:R-:W4:Y:S04]  /*20210*/  LDL R8, [R1+0x12f4] ;  /* 0x0012f40001087983 */ /* 0x000f280000100800 */
[----:B------:R-:W4:Y:S01]  /*20220*/  LDL R9, [R1+0x12f8] ;  /* 0x0012f80001097983 */ /* 0x000f220000100800 */
[----:B------:R-:W-:-:S02]  /*20230*/  PRMT R71, RZ, 0x7610, R71 ;  /* 0x00007610ff477816 */ /* 0x000fc40000000047 */
[----:B----4-:R-:W-:-:S04]  /*20240*/  @P1 LOP3.LUT R9, R9, R8, RZ, 0x3c, !PT ;  /* 0x0000000809091212 */ /* 0x010fc800078e3cff */
[----:B------:R-:W-:-:S04]  /*20250*/  @P1 LOP3.LUT R8, R9, R8, RZ, 0x3c, !PT ;  /* 0x0000000809081212 */ /* 0x000fc800078e3cff */
[----:B------:R-:W-:-:S05]  /*20260*/  @P1 LOP3.LUT R9, R9, R8, RZ, 0x3c, !PT ;  /* 0x0000000809091212 */ /* 0x000fca00078e3cff */
[----:B------:R-:W4:Y:S01]  /*20270*/  @P1 LDG.E.U8 R71, desc[UR40][R8.64] ;  /* 0x0000002808471981 */ /* 0x000f22000c1e1100 */
[----:B------:R-:W-:-:S03]  /*20280*/  ISETP.GT.AND P0, PT, R5, 0x8, PT ;  /* 0x000000080500780c */ /* 0x000fc60003f04270 */
[----:B----4-:R0:W-:Y:S04]  /*20290*/  STL [R1+0xf48], R71 ;  /* 0x000f484701007387 */ /* 0x0101e80000100800 */
        /* <DEDUP_REMOVED lines=18> */
[----:B------:R-:W-:-:S03]  /*203c0*/  ISETP.GT.AND P3, PT, R5, 0xa, PT ;  /* 0x0000000a0500780c */ /* 0x000fc60003f64270 */
[----:B--2---:R0:W-:Y:S04]  /*203d0*/  STL [R1+0xf3c], R69 ;  /* 0x000f3c4501007387 */ /* 0x0041e80000100800 */
[----:B0-----:R-:W4:Y:S04]  /*203e0*/  LDL.LU R69, [R1+0x29dc] ;  /* 0x0029dc0001457983 */ /* 0x001f280000300800 */
[----:B------:R-:W2:Y:S04]  /*203f0*/  LDL R8, [R1+0x12c4] ;  /* 0x0012c40001087983 */ /* 0x000ea80000100800 */
[----:B------:R-:W2:Y:S01]  /*20400*/  LDL R9, [R1+0x12c8] ;  /* 0x0012c80001097983 */ /* 0x000ea20000100800 */
[----:B------:R-:W-:-:S02]  /*20410*/  PRMT R66, RZ, 0x7610, R66 ;  /* 0x00007610ff427816 */ /* 0x000fc40000000042 */
[----:B--2---:R-:W-:-:S04]  /*20420*/  @P3 LOP3.LUT R9, R9, R8, RZ, 0x3c, !PT ;  /* 0x0000000809093212 */ /* 0x004fc800078e3cff */
[----:B------:R-:W-:-:S04]  /*20430*/  @P3 LOP3.LUT R8, R9, R8, RZ, 0x3c, !PT ;  /* 0x0000000809083212 */ /* 0x000fc800078e3cff */
[----:B------:R-:W-:-:S05]  /*20440*/  @P3 LOP3.LUT R9, R9, R8, RZ, 0x3c, !PT ;  /* 0x0000000809093212 */ /* 0x000fca00078e3cff */
[----:B------:R-:W2:Y:S04]  /*20450*/  @P3 LDG.E.U8 R66, desc[UR40][R8.64] ;  /* 0x0000002808423981 */ /* 0x000ea8000c1e1100 */
[----:B--2---:R0:W-:Y:S04]  /*20460*/  STL [R1+0xf34], R66 ;  /* 0x000f344201007387 */ /* 0x0041e80000100800 */
[----:B0-----:R-:W2:Y:S04]  /*20470*/  LDL.LU R66, [R1+0x29d8] ;  /* 0x0029d80001427983 */ /* 0x001ea80000300800 */
[----:B------:R-:W3:Y:S04]  /*20480*/  LDL R8, [R1+0x131c] ;  /* 0x00131c0001087983 */ /* 0x000ee80000100800 */
[----:B------:R-:W3:Y:S01]  /*20490*/  LDL R9, [R1+0x1320] ;  /* 0x0013200001097983 */ /* 0x000ee20000100800 */
[----:B------:R-:W-:-:S02]  /*204a0*/  PRMT R67, RZ, 0x7610, R67 ;  /* 0x00007610ff437816 */ /* 0x000fc40000000043 */
[----:B---3--:R-:W-:-:S04]  /*204b0*/  @P5 LOP3.LUT R9, R9, R8, RZ, 0x3c, !PT ;  /* 0x0000000809095212 */ /* 0x008fc800078e3cff */
[----:B------:R-:W-:-:S04]  /*204c0*/  @P5 LOP3.LUT R8, R9, R8, RZ, 0x3c, !PT ;  /* 0x0000000809085212 */ /* 0x000fc800078e3cff */
[----:B------:R-:W-:-:S05]  /*204d0*/  @P5 LOP3.LUT R9, R9, R8, RZ, 0x3c, !PT ;  /* 0x0000000809095212 */ /* 0x000fca00078e3cff */
[----:B------:R-:W3:Y:S04]  /*204e0*/  @P5 LDG.E.U8 R67, desc[UR40][R8.64] ;  /* 0x0000002808435981 */ /* 0x000ee8000c1e1100 */
        /* <DEDUP_REMOVED lines=17> */
[----:B------:R-:W4:Y:S04]  /*20600*/  @P4 LDG.E.U8 R65, desc[UR40][R8.64] ;  /* 0x0000002808414981 */ /* 0x000f28000c1e1100 */
        /* <DEDUP_REMOVED lines=37> */
[----:B------:R0:W3:Y:S04]  /*20860*/  @P4 LDG.E.U8 R15, desc[UR40][R8.64] ;  /* 0x00000028080f4981 */ /* 0x0000e8000c1e1100 */
[----:B------:R-:W0:Y:S04]  /*20870*/  LDL R8, [R1+0x1294] ;  /* 0x0012940001087983 */ /* 0x000e280000100800 */
[----:B------:R-:W0:Y:S01]  /*20880*/  LDL R9, [R1+0x1298] ;  /* 0x0012980001097983 */ /* 0x000e220000100800 */
[----:B------:R-:W-:Y:S02]  /*20890*/  ISETP.GT.AND P6, PT, R5, 0xd, PT ;  /* 0x0000000d0500780c */ /* 0x000fe40003fc4270 */
[----:B------:R-:W-:-:S11]  /*208a0*/  PRMT R14, RZ, 0x7610, R14 ;  /* 0x00007610ff0e7816 */ /* 0x000fd6000000000e */
[----:B0-----:R-:W-:-:S04]  /*208b0*/  @P6 LOP3.LUT R9, R9, R8, RZ, 0x3c, !PT ;  /* 0x0000000809096212 */ /* 0x001fc800078e3cff */
        /* <DEDUP_REMOVED lines=21> */
[----:B------:R-:W-:Y:S02]  /*20a10*/  PRMT R61, RZ, 0x7610, R61 ;  /* 0x00007610ff3d7816 */ /* 0x000fe4000000003d */
[----:B0-----:R-:W-:-:S04]  /*20a20*/  @P2 LOP3.LUT R9, R9, R8, RZ, 0x3c, !PT ;  /* 0x0000000809092212 */ /* 0x001fc800078e3cff */
[----:B------:R-:W-:-:S04]  /*20a30*/  @P2 LOP3.LUT R8, R9, R8, RZ, 0x3c, !PT ;  /* 0x0000000809082212 */ /* 0x000fc800078e3cff */
[----:B------:R-:W-:-:S05]  /*20a40*/  @P2 LOP3.LUT R9, R9, R8, RZ, 0x3c, !PT ;  /* 0x0000000809092212 */ /* 0x000fca00078e3cff */
[----:B------:R-:W4:Y:S04]  /*20a50*/  @P2 LDG.E.U8 R61, desc[UR40][R8.64] ;  /* 0x00000028083d2981 */ /* 0x000f28000c1e1100 */
        /* <DEDUP_REMOVED lines=224> */
[----:B------:R0:W4:Y:S04]  /*21860*/  @P0 LDG.E.U8 R6, desc[UR40][R8.64] ;  /* 0x0000002808060981 */ /* 0x000128000c1e1100 */
[----:B------:R-:W0:Y:S04]  /*21870*/  LDL R8, [R1+0x11d4] ;  /* 0x0011d40001087983 */ /* 0x000e280000100800 */
[----:B------:R-:W0:Y:S01]  /*21880*/  LDL R9, [R1+0x11d8] ;  /* 0x0011d80001097983 */ /* 0x000e220000100800 */
[----:B------:R-:W-:Y:S02]  /*21890*/  ISETP.GT.AND P1, PT, R5, 0x19, PT ;  /* 0x000000190500780c */ /* 0x000fe40003f24270 */
[----:B------:R-:W-:-:S11]  /*218a0*/  PRMT R37, RZ, 0x7610, R37 ;  /* 0x00007610ff257816 */ /* 0x000fd60000000025 */
[----:B0-----:R-:W-:-:S04]  /*218b0*/  @P1 LOP3.LUT R9, R9, R8, RZ, 0x3c, !PT ;  /* 0x0000000809091212 */ /* 0x001fc800078e3cff */
[----:B------:R-:W-:-:S04]  /*218c0*/  @P1 LOP3.LUT R8, R9, R8, RZ, 0x3c, !PT ;  /* 0x0000000809081212 */ /* 0x000fc800078e3cff */
[----:B------:R-:W-:-:S05]  /*218d0*/  @P1 LOP3.LUT R9, R9, R8, RZ, 0x3c, !PT ;  /* 0x0000000809091212 */ /* 0x000fca00078e3cff */
[----:B------:R-:W3:Y:S04]  /*218e0*/  @P1 LDG.E.U8 R37, desc[UR40][R8.64] ;  /* 0x0000002808251981 */ /* 0x000ee8000c1e1100 */
[----:B----4-:R0:W-:Y:S04]  /*218f0*/  STL [R1+0xec8], R6 ;  /* 0x000ec80601007387 */ /* 0x0101e80000100800 */
[----:B0-----:R-:W4:Y:S04]  /*21900*/  LDL R6, [R1+0x11b8] ;  /* 0x0011b80001067983 */ /* 0x001f280000100800 */
        /* <DEDUP_REMOVED lines=32> */
[----:B------:R-:W2:Y:S02]  /*21b10*/  LDL R9, [R1+0x11b4] ;  /* 0x0011b40001097983 */ /* 0x000ea40000100800 */
[----:B------:R-:W-:-:S02]  /*21b20*/  @P0 IMAD.MOV.U32 R8, RZ, RZ, R6 ;  /* 0x000000ffff080224 */ /* 0x000fc400078e0006 */
[----:B------:R-:W3:Y:S04]  /*21b30*/  LDL R6, [R1+0x1190] ;  /* 0x0011900001067983 */ /* 0x000ee80000100800 */
[----:B--2---:R-:W2:Y:S04]  /*21b40*/  @P0 LDG.E.U8 R33, desc[UR40][R8.64] ;  /* 0x0000002808210981 */ /* 0x004ea8000c1e1100 */
        /* <DEDUP_REMOVED lines=38> */
[----:B------:R-:W-:-:S03]  /*21db0*/  PRMT R26, RZ, 0x7610, R26 ;  /* 0x00007610ff1a7816 */ /* 0x000fc6000000001a */
[----:B----4-:R0:W-:Y:S04]  /*21dc0*/  STL [R1+0xe9c], R29 ;  /* 0x000e9c1d01007387 */ /* 0x0101e80000100800 */
[----:B0-----:R-:W3:Y:S04]  /*21dd0*/  LDL.LU R29, [R1+0x293c] ;  /* 0x00293c00011d7983 */ /* 0x001ee80000300800 */
[----:B------:R-:W4:Y:S01]  /*21de0*/  LDL R9, [R1+0x118c] ;  /* 0x00118c0001097983 */ /* 0x000f220000100800 */
[----:B------:R-:W-:-:S03]  /*21df0*/  @P2 IMAD.MOV.U32 R8, RZ, RZ, R6 ;  /* 0x000000ffff082224 */ /* 0x000fc600078e0006 */
[----:B------:R-:W2:Y:S04]  /*21e00*/  LDL R6, [R1+0x1168] ;  /* 0x0011680001067983 */ /* 0x000ea80000100800 */
[----:B----4-:R-:W4:Y:S01]  /*21e10*/  @P2 LDG.E.U8 R26, desc[UR40][R8.64] ;  /* 0x00000028081a2981 */ /* 0x010f22000c1e1100 */
[----:B------:R-:W-:-:S03]  /*21e20*/  ISETP.GT.AND P0, PT, R5, 0x1e, PT ;  /* 0x0000001e0500780c */ /* 0x000fc60003f04270 */
        /* <DEDUP_REMOVED lines=37> */
[----:B------:R-:W-:Y:S02]  /*22080*/  ISETP.GT.AND P2, PT, R5, 0x20, PT ;  /* 0x000000200500780c */ /* 0x000fe40003f44270 */
[----:B------:R-:W-:Y:S01]  /*22090*/  PRMT R158, RZ, 0x7610, R158 ;  /* 0x00007610ff9e7816 */ /* 0x000fe2000000009e */
[----:B--2---:R0:W-:Y:S04]  /*220a0*/  STL [R1+0xe88], R203 ;  /* 0x000e88cb01007387 */ /* 0x0041e80000100800 */
[----:B0-----:R-:W2:Y:S04]  /*220b0*/  LDL.LU R203, [R1+0x2928] ;  /* 0x0029280001cb7983 */ /* 0x001ea80000300800 */
[----:B------:R-:W4:Y:S02]  /*220c0*/  LDL R9, [R1+0x1164] ;  /* 0x0011640001097983 */ /* 0x000f240000100800 */
[----:B------:R-:W-:-:S02]  /*220d0*/  @P2 IMAD.MOV.U32 R8, RZ, RZ, R6 ;  /* 0x000000ffff082224 */ /* 0x000fc400078e0006 */
[----:B------:R-:W3:Y:S04]  /*220e0*/  LDL.LU R6, [R1+0x113c] ;  /* 0x00113c0001067983 */ /* 0x000ee80000300800 */
[----:B----4-:R-:W4:Y:S04]  /*220f0*/  @P2 LDG.E.U8 R158, desc[UR40][R8.64] ;  /* 0x00000028089e2981 */ /* 0x010f28000c1e1100 */
        /* <DEDUP_REMOVED lines=40> */
[----:B------:R-:W3:Y:S01]  /*22380*/  LDL R9, [R1+0x1140] ;  /* 0x0011400001097983 */ /* 0x000ee20000100800 */
[----:B------:R-:W-:-:S03]  /*22390*/  PRMT R12, RZ, 0x7610, R12 ;  /* 0x00007610ff0c7816 */ /* 0x000fc6000000000c */
[----:B------:R-:W-:Y:S01]  /*223a0*/  STL [R1+0x28a8], R6 ;  /* 0x0028a80601007387 */ /* 0x000fe20000100800 */
[----:B------:R-:W-:Y:S01]  /*223b0*/  ISETP.GT.AND P2, PT, R5, 0x23, PT ;  /* 0x000000230500780c */ /* 0x000fe20003f44270 */
[----:B---3--:R-:W-:Y:S02]  /*223c0*/  @P1 IMAD.MOV.U32 R8, RZ, RZ, R9 ;  /* 0x000000ffff081224 */ /* 0x008fe400078e0009 */
[----:B------:R-:W-:-:S05]  /*223d0*/  @P1 IMAD.MOV.U32 R9, RZ, RZ, R6 ;  /* 0x000000ffff091224 */ /* 0x000fca00078e0006 */
[----:B------:R-:W3:Y:S04]  /*223e0*/  @P1 LDG.E.U8 R12, desc[UR40][R8.64] ;  /* 0x00000028080c1981 */ /* 0x000ee8000c1e1100 */
[----:B------:R-:W4:Y:S04]  /*223f0*/  LDL R8, [R1+0x1134] ;  /* 0x0011340001087983 */ /* 0x000f280000100800 */
[----:B------:R-:W4:Y:S01]  /*22400*/  LDL R9, [R1+0x1138] ;  /* 0x0011380001097983 */ /* 0x000f220000100800 */
[----:B------:R-:W-:-:S03]  /*22410*/  PRMT R18, RZ, 0x7610, R18 ;  /* 0x00007610ff127816 */ /* 0x000fc60000000012 */
[----:B---3--:R0:W-:Y:S01]  /*22420*/  STL [R1+0xe78], R12 ;  /* 0x000e780c01007387 */ /* 0x0081e20000100800 */
[----:B------:R-:W-:-:S03]  /*22430*/  PRMT R188, RZ, 0x7610, R188 ;  /* 0x00007610ffbc7816 */ /* 0x000fc600000000bc */
[----:B0-----:R-:W3:Y:S01]  /*22440*/  LDL R12, [R1+0x1118] ;  /* 0x00111800010c7983 */ /* 0x001ee20000100800 */
[----:B----4-:R-:W-:-:S04]  /*22450*/  @P2 LOP3.LUT R9, R9, R8, RZ, 0x3c, !PT ;  /* 0x0000000809092212 */ /* 0x010fc800078e3cff */
[----:B------:R-:W-:-:S04]  /*22460*/  @P2 LOP3.LUT R8, R9, R8, RZ, 0x3c, !PT ;  /* 0x0000000809082212 */ /* 0x000fc800078e3cff */
[----:B------:R-:W-:-:S05]  /*22470*/  @P2 LOP3.LUT R9, R9, R8, RZ, 0x3c, !PT ;  /* 0x0000000809092212 */ /* 0x000fca00078e3cff */
[----:B------:R0:W4:Y:S04]  /*22480*/  @P2 LDG.E.U8 R18, desc[UR40][R8.64] ;  /* 0x0000002808122981 */ /* 0x000128000c1e1100 */
[----:B------:R-:W0:Y:S04]  /*22490*/  LDL R8, [R1+0x112c] ;  /* 0x00112c0001087983 */ /* 0x000e280000100800 */
[----:B------:R-:W0:Y:S02]  /*224a0*/  LDL R9, [R1+0x1130] ;  /* 0x0011300001097983 */ /* 0x000e240000100800 */
[----:B0-----:R-:W-:-:S04]  /*224b0*/  @P2 LOP3.LUT R9, R9, R8, RZ, 0x3c, !PT ;  /* 0x0000000809092212 */ /* 0x001fc800078e3cff */
[----:B------:R-:W-:-:S04]  /*224c0*/  @P2 LOP3.LUT R8, R9, R8, RZ, 0x3c, !PT ;  /* 0x0000000809082212 */ /* 0x000fc800078e3cff */
[----:B------:R-:W-:-:S05]  /*224d0*/  @P2 LOP3.LUT R9, R9, R8, RZ, 0x3c, !PT ;  /* 0x0000000809092212 */ /* 0x000fca00078e3cff */
[----:B------:R-:W2:Y:S04]  /*224e0*/  @P2 LDG.E.U8 R188, desc[UR40][R8.64] ;  /* 0x0000002808bc2981 */ /* 0x000ea8000c1e1100 */
[----:B----4-:R0:W-:Y:S04]  /*224f0*/  STL [R1+0xe6c], R18 ;  /* 0x000e6c1201007387 */ /* 0x0101e80000100800 */
[----:B0-----:R-:W4:Y:S04]  /*22500*/  LDL.LU R18, [R1+0x1110] ;  /* 0x0011100001127983 */ /* 0x001f280000300800 */
[----:B--2---:R0:W-:Y:S04]  /*22510*/  STL [R1+0xe70], R188 ;  /* 0x000e70bc01007387 */ /* 0x0041e80000100800 */
[----:B0-----:R-:W2:Y:S04]  /*22520*/  LDL.LU R188, [R1+0x2910] ;  /* 0x0029100001bc7983 */ /* 0x001ea80000300800 */
[----:B------:R-:W3:Y:S04]  /*22530*/  LDL R8, [R1+0x1124] ;  /* 0x0011240001087983 */ /* 0x000ee80000100800 */
[----:B------:R-:W3:Y:S01]  /*22540*/  LDL R9, [R1+0x1128] ;  /* 0x0011280001097983 */ /* 0x000ee20000100800 */
[----:B------:R-:W-:-:S02]  /*22550*/  ISETP.GT.AND P0, PT, R5, 0x24, PT ;  /* 0x000000240500780c */ /* 0x000fc40003f04270 */
[----:B------:R-:W-:-:S11]  /*22560*/  PRMT R21, RZ, 0x7610, R21 ;  /* 0x00007610ff157816 */ /* 0x000fd60000000015 */
        /* <DEDUP_REMOVED lines=19> */
[----:B------:R-:W3:Y:S04]  /*226a0*/  LDL.LU R12, [R1+0x10f0] ;  /* 0x0010f000010c7983 */ /* 0x000ee80000300800 */
[----:B--2---:R-:W2:Y:S01]  /*226b0*/  @P1 LDG.E.U8 R19, desc[UR40][R8.64] ;  /* 0x0000002808131981 */ /* 0x004ea2000c1e1100 */
[----:B------:R-:W-:-:S03]  /*226c0*/  PRMT R178, RZ, 0x7610, R178 ;  /* 0x00007610ffb27816 */ /* 0x000fc600000000b2 */
[----:B--2---:R0:W-:Y:S04]  /*226d0*/  STL [R1+0xe5c], R19 ;  /* 0x000e5c1301007387 */ /* 0x0041e80000100800 */
[----:B0-----:R-:W2:Y:S04]  /*226e0*/  LDL.LU R19, [R1+0x2904] ;  /* 0x0029040001137983 */ /* 0x001ea80000300800 */
[----:B------:R-:W4:Y:S01]  /*226f0*/  LDL R9, [R1+0x110c] ;  /* 0x00110c0001097983 */ /* 0x000f220000100800 */
[----:B------:R-:W-:-:S05]  /*22700*/  @P1 IMAD.MOV.U32 R8, RZ, RZ, R18 ;  /* 0x000000ffff081224 */ /* 0x000fca00078e0012 */
        /* <DEDUP_REMOVED lines=32> */
[----:B0-----:R-:W4:Y:S04]  /*22910*/  LDL.LU R16, [R1+0x28f4] ;  /* 0x0028f40001107983 */ /* 0x001f280000300800 */
[----:B------:R-:W3:Y:S01]  /*22920*/  LDL R9, [R1+0x10ec] ;  /* 0x0010ec0001097983 */ /* 0x000ee20000100800 */
[----:B------:R-:W-:-:S05]  /*22930*/  @P0 IMAD.MOV.U32 R8, RZ, RZ, R12 ;  /* 0x000000ffff080224 */ /* 0x000fca00078e000c */
[----:B---3--:R-:W3:Y:S04]  /*22940*/  @P0 LDG.E.U8 R168, desc[UR40][R8.64] ;  /* 0x0000002808a80981 */ /* 0x008ee8000c1e1100 */
[----:B------:R-:W-:Y:S01]  /*22950*/  STL [R1+0x28ac], R12 ;  /* 0x0028ac0c01007387 */ /* 0x000fe20000100800 */
        /* <DEDUP_REMOVED lines=94> */
[----:B------:R0:W2:Y:S04]  /*22f40*/  @P2 LDG.E.U8 R13, desc[UR40][R8.64] ;  /* 0x00000028080d2981 */ /* 0x0000a8000c1e1100 */
[----:B------:R-:W0:Y:S04]  /*22f50*/  LDL R8, [R1+0x1094] ;  /* 0x0010940001087983 */ /* 0x000e280000100800 */
[----:B------:R-:W0:Y:S01]  /*22f60*/  LDL R9, [R1+0x1098] ;  /* 0x0010980001097983 */ /* 0x000e220000100800 */
[----:B------:R-:W-:Y:S02]  /*22f70*/  ISETP.GT.AND P0, PT, R5, 0x2d, PT ;  /* 0x0000002d0500780c */ /* 0x000fe40003f04270 */
[----:B------:R-:W-:-:S11]  /*22f80*/  PRMT R165, RZ, 0x7610, R165 ;  /* 0x00007610ffa57816 */ /* 0x000fd600000000a5 */
[----:B0-----:R-:W-:-:S04]  /*22f90*/  @P0 LOP3.LUT R9, R9, R8, RZ, 0x3c, !PT ;  /* 0x0000000809090212 */ /* 0x001fc800078e3cff */
[----:B------:R-:W-:-:S04]  /*22fa0*/  @P0 LOP3.LUT R8, R9, R8, RZ, 0x3c, !PT ;  /* 0x0000000809080212 */ /* 0x000fc800078e3cff */
[----:B------:R-:W-:-:S05]  /*22fb0*/  @P0 LOP3.LUT R9, R9, R8, RZ, 0x3c, !PT ;  /* 0x0000000809090212 */ /* 0x000fca00078e3cff */
[----:B------:R-:W4:Y:S04]  /*22fc0*/  @P0 LDG.E.U8 R165, desc[UR40][R8.64] ;  /* 0x0000002808a50981 */ /* 0x000f28000c1e1100 */
[----:B--2---:R0:W-:Y:S04]  /*22fd0*/  STL [R1+0xe28], R13 ;  /* 0x000e280d01007387 */ /* 0x0041e80000100800 */
[----:B0-----:R-:W2:Y:S04]  /*22fe0*/  LDL R13, [R1+0x1078] ;  /* 0x00107800010d7983 */ /* 0x001ea80000100800 */
        /* <DEDUP_REMOVED lines=33> */
[----:B------:R-:W-:-:S02]  /*23200*/  @P2 IMAD.MOV.U32 R8, RZ, RZ, R13 ;  /* 0x000000ffff082224 */ /* 0x000fc400078e000d */
[----:B------:R-:W2:Y:S04]  /*23210*/  LDL R13, [R1+0x1050] ;  /* 0x00105000010d7983 */ /* 0x000ea80000100800 */
[----:B---3--:R-:W3:Y:S04]  /*23220*/  @P2 LDG.E.U8 R23, desc[UR40][R8.64] ;  /* 0x0000002808172981 */ /* 0x008ee8000c1e1100 */
        /* <DEDUP_REMOVED lines=21> */
[----:B------:R-:W-:Y:S02]  /*23380*/  PRMT R6, RZ, 0x7610, R6 ;  /* 0x00007610ff067816 */ /* 0x000fe40000000006 */
[----:B0-----:R-:W-:-:S04]  /*23390*/  @P0 LOP3.LUT R9, R9, R8, RZ, 0x3c, !PT ;  /* 0x0000000809090212 */ /* 0x001fc800078e3cff */
        /* <DEDUP_REMOVED lines=10> */
[----:B------:R0:W2:Y:S04]  /*23440*/  @P1 LDG.E.U8 R252, desc[UR40][R8.64] ;  /* 0x0000002808fc1981 */ /* 0x0000a8000c1e1100 */
[----:B------:R-:W3:Y:S01]  /*23450*/  LDL R9, [R1+0x104c] ;  /* 0x00104c0001097983 */ /* 0x000ee20000100800 */
[----:B------:R-:W-:Y:S01]  /*23460*/  PRMT R2, RZ, 0x7610, R2 ;  /* 0x00007610ff027816 */ /* 0x000fe20000000002 */
[----:B0-----:R-:W-:Y:S01]  /*23470*/  @P1 IMAD.MOV.U32 R8, RZ, RZ, R13 ;  /* 0x000000ffff081224 */ /* 0x001fe200078e000d */
[----:B------:R-:W-:Y:S01]  /*23480*/  ISETP.GT.AND P2, PT, R5, 0x32, PT ;  /* 0x000000320500780c */ /* 0x000fe20003f44270 */
[----:B------:R-:W4:Y:S04]  /*23490*/  LDL R13, [R1+0x1ff8] ;  /* 0x001ff800010d7983 */ /* 0x000f280000100800 */
[----:B---3--:R0:W3:Y:S04]  /*234a0*/  @P1 LDG.E.U8 R2, desc[UR40][R8.64] ;  /* 0x0000002808021981 */ /* 0x0080e8000c1e1100 */
[----:B------:R-:W0:Y:S04]  /*234b0*/  LDL R8, [R1+0x2014] ;  /* 0x0020140001087983 */ /* 0x000e280000100800 */
[----:B------:R-:W0:Y:S01]  /*234c0*/  LDL R9, [R1+0x2018] ;  /* 0x0020180001097983 */ /* 0x000e220000100800 */
[----:B------:R-:W-:-:S02]  /*234d0*/  PRMT R250, RZ, 0x7610, R250 ;  /* 0x00007610fffa7816 */ /* 0x000fc400000000fa */
        /* <DEDUP_REMOVED lines=22> */
[----:B------:R-:W-:-:S02]  /*23640*/  ISETP.GT.AND P1, PT, R5, 0x34, PT ;  /* 0x000000340500780c */ /* 0x000fc40003f24270 */
[----:B0-----:R-:W-:-:S04]  /*23650*/  @P0 LOP3.LUT R9, R9, R8, RZ, 0x3c, !PT ;  /* 0x0000000809090212 */ /* 0x001fc800078e3cff */
[----:B------:R-:W-:-:S04]  /*23660*/  @P0 LOP3.LUT R8, R9, R8, RZ, 0x3c, !PT ;  /* 0x0000000809080212 */ /* 0x000fc800078e3cff */
[----:B------:R-:W-:-:S05]  /*23670*/  @P0 LOP3.LUT R9, R9, R8, RZ, 0x3c, !PT ;  /* 0x0000000809090212 */ /* 0x000fca00078e3cff */
[----:B------:R4:W3:Y:S04]  /*23680*/  @P0 LDG.E.U8 R249, desc[UR40][R8.64] ;  /* 0x0000002808f90981 */ /* 0x0008e8000c1e1100 */
[----:B------:R-:W2:Y:S01]  /*23690*/  LDL R9, [R1+0x1ff4] ;  /* 0x001ff40001097983 */ /* 0x000ea20000100800 */
[----:B------:R-:W-:Y:S01]  /*236a0*/  PRMT R246, RZ, 0x7610, R246 ;  /* 0x00007610fff67816 */ /* 0x000fe200000000f6 */
[----:B----4-:R-:W-:Y:S01]  /*236b0*/  @P1 IMAD.MOV.U32 R8, RZ, RZ, R13 ;  /* 0x000000ffff081224 */ /* 0x010fe200078e000d */
[----:B------:R-:W-:Y:S01]  /*236c0*/  PRMT R247, RZ, 0x7610, R247 ;  /* 0x00007610fff77816 */ /* 0x000fe200000000f7 */
[----:B------:R-:W4:Y:S04]  /*236d0*/  LDL R13, [R1+0x1fc8] ;  /* 0x001fc800010d7983 */ /* 0x000f280000100800 */
[----:B--2---:R0:W2:Y:S04]  /*236e0*/  @P1 LDG.E.U8 R246, desc[UR40][R8.64] ;  /* 0x0000002808f61981 */ /* 0x0040a8000c1e1100 */
[----:B------:R-:W0:Y:S04]  /*236f0*/  LDL R8, [R1+0x1fec] ;  /* 0x001fec0001087983 */ /* 0x000e280000100800 */
[----:B------:R-:W0:Y:S02]  /*23700*/  LDL R9, [R1+0x1ff0] ;  /* 0x001ff00001097983 */ /* 0x000e240000100800 */
        /* <DEDUP_REMOVED lines=30> */
[----:B------:R-:W-:-:S02]  /*238f0*/  ISETP.GT.AND P1, PT, R5, 0x37, PT ;  /* 0x000000370500780c */ /* 0x000fc40003f24270 */
[----:B0-----:R-:W-:-:S04]  /*23900*/  @P0 LOP3.LUT R9, R9, R8, RZ, 0x3c, !PT ;  /* 0x0000000809090212 */ /* 0x001fc800078e3cff */
[----:B------:R-:W-:-:S04]  /*23910*/  @P0 LOP3.LUT R8, R9, R8, RZ, 0x3c, !PT ;  /* 0x0000000809080212 */ /* 0x000fc800078e3cff */
[----:B------:R-:W-:-:S05]  /*23920*/  @P0 LOP3.LUT R9, R9, R8, RZ, 0x3c, !PT ;  /* 0x0000000809090212 */ /* 0x000fca00078e3cff */
[----:B------:R4:W2:Y:S04]  /*23930*/  @P0 LDG.E.U8 R243, desc[UR40][R8.64] ;  /* 0x0000002808f30981 */ /* 0x0008a8000c1e1100 */
[----:B------:R-:W3:Y:S01]  /*23940*/  LDL R9, [R1+0x1fc4] ;  /* 0x001fc40001097983 */ /* 0x000ee20000100800 */
[----:B------:R-:W-:Y:S01]  /*23950*/  PRMT R240, RZ, 0x7610, R240 ;  /* 0x00007610fff07816 */ /* 0x000fe200000000f0 */
[----:B----4-:R-:W-:Y:S01]  /*23960*/  @P1 IMAD.MOV.U32 R8, RZ, RZ, R13 ;  /* 0x000000ffff081224 */ /* 0x010fe200078e000d */
[----:B------:R-:W-:Y:S01]  /*23970*/  PRMT R241, RZ, 0x7610, R241 ;  /* 0x00007610fff17816 */ /* 0x000fe200000000f1 */
[----:B------:R-:W4:Y:S04]  /*23980*/  LDL R13, [R1+0x1fa0] ;  /* 0x001fa000010d7983 */ /* 0x000f280000100800 */
[----:B---3--:R0:W3:Y:S04]  /*23990*/  @P1 LDG.E.U8 R240, desc[UR40][R8.64] ;  /* 0x0000002808f01981 */ /* 0x0080e8000c1e1100 */
[----:B------:R-:W0:Y:S04]  /*239a0*/  LDL R8, [R1+0x1fbc] ;  /* 0x001fbc0001087983 */ /* 0x000e280000100800 */
[----:B------:R-:W0:Y:S02]  /*239b0*/  LDL R9, [R1+0x1fc0] ;  /* 0x001fc00001097983 */ /* 0x000e240000100800 */
        /* <DEDUP_REMOVED lines=27> */
[----:B------:R-:W2:Y:S01]  /*23b70*/  LDL R9, [R1+0x1f9c] ;  /* 0x001f9c0001097983 */ /* 0x000ea20000100800 */
[----:B------:R-:W-:Y:S01]  /*23b80*/  PRMT R237, RZ, 0x7610, R237 ;  /* 0x00007610ffed7816 */ /* 0x000fe200000000ed */
[----:B----4-:R-:W-:Y:S01]  /*23b90*/  @P1 IMAD.MOV.U32 R8, RZ, RZ, R13 ;  /* 0x000000ffff081224 */ /* 0x010fe200078e000d */
[----:B------:R-:W-:Y:S01]  /*23ba0*/  ISETP.GT.AND P0, PT, R5, 0x3a, PT ;  /* 0x0000003a0500780c */ /* 0x000fe20003f04270 */
[----:B------:R-:W4:Y:S04]  /*23bb0*/  LDL R13, [R1+0x1f78] ;  /* 0x001f7800010d7983 */ /* 0x000f280000100800 */
[----:B--2---:R0:W2:Y:S04]  /*23bc0*/  @P1 LDG.E.U8 R237, desc[UR40][R8.64] ;  /* 0x0000002808ed1981 */ /* 0x0040a8000c1e1100 */
[----:B------:R-:W0:Y:S04]  /*23bd0*/  LDL R8, [R1+0x1f94] ;  /* 0x001f940001087983 */ /* 0x000e280000100800 */
[----:B------:R-:W0:Y:S01]  /*23be0*/  LDL R9, [R1+0x1f98] ;  /* 0x001f980001097983 */ /* 0x000e220000100800 */
[----:B------:R-:W-:-:S02]  /*23bf0*/  PRMT R232, RZ, 0x7610, R232 ;  /* 0x00007610ffe87816 */ /* 0x000fc400000000e8 */
        /* <DEDUP_REMOVED lines=277> */
[----:B----4-:R-:W-:Y:S02]  /*24d50*/  @P1 IMAD.MOV.U32 R8, RZ, RZ, R13 ;  /* 0x000000ffff081224 */ /* 0x010fe400078e000d */
[----:B------:R-:W-:Y:S02]  /*24d60*/  IMAD.MOV.U32 R13, RZ, RZ, R3 ;  /* 0x000000ffff0d7224 */ /* 0x000fe400078e0003 */
[----:B------:R-:W4:Y:S01]  /*24d70*/  LDL.LU R3, [R1+0x1e38] ;  /* 0x001e380001037983 */ /* 0x000f220000300800 */
[----:B------:R-:W-:-:S03]  /*24d80*/  ISETP.GT.AND P0, PT, R5, 0x4e, PT ;  /* 0x0000004e0500780c */ /* 0x000fc60003f04270 */
[----:B--2---:R0:W2:Y:S04]  /*24d90*/  @P1 LDG.E.U8 R169, desc[UR40][R8.64] ;  /* 0x0000002808a91981 */ /* 0x0040a8000c1e1100 */
        /* <DEDUP_REMOVED lines=22> */
[----:B------:R-:W0:Y:S01]  /*24f00*/  LDL R9, [R1+0x1e40] ;  /* 0x001e400001097983 */ /* 0x000e220000100800 */
[----:B------:R-:W-:Y:S02]  /*24f10*/  ISETP.GT.AND P0, PT, R5, 0x50, PT ;  /* 0x000000500500780c */ /* 0x000fe40003f04270 */
[----:B------:R-:W-:Y:S02]  /*24f20*/  PRMT R160, RZ, 0x7610, R160 ;  /* 0x00007610ffa07816 */ /* 0x000fe400000000a0 */
[----:B------:R-:W-:Y:S01]  /*24f30*/  PRMT R201, RZ, 0x7610, R201 ;  /* 0x00007610ffc97816 */ /* 0x000fe200000000c9 */
[----:B----4-:R-:W-:Y:S01]  /*24f40*/  STL [R1+0x2890], R3 ;  /* 0x0028900301007387 */ /* 0x010fe20000100800 */
[----:B0-----:R-:W-:-:S02]  /*24f50*/  @P1 IMAD.MOV.U32 R8, RZ, RZ, R9 ;  /* 0x000000ffff081224 */ /* 0x001fc400078e0009 */
[----:B------:R-:W-:-:S05]  /*24f60*/  @P1 IMAD.MOV.U32 R9, RZ, RZ, R127 ;  /* 0x000000ffff091224 */ /* 0x000fca00078e007f */
[----:B------:R0:W4:Y:S02]  /*24f70*/  @P1 LDG.E.U8 R160, desc[UR40][R8.64] ;  /* 0x0000002808a01981 */ /* 0x000124000c1e1100 */
[----:B0-----:R-:W-:Y:S02]  /*24f80*/  @P0 IMAD.MOV.U32 R8, RZ, RZ, R3 ;  /* 0x000000ffff080224 */ /* 0x001fe400078e0003 */
[----:B------:R-:W-:-:S05]  /*24f90*/  @P0 IMAD.MOV.U32 R9, RZ, RZ, R129 ;  /* 0x000000ffff090224 */ /* 0x000fca00078e0081 */
[----:B------:R0:W4:Y:S04]  /*24fa0*/  @P0 LDG.E.U8 R201, desc[UR40][R8.64] ;  /* 0x0000002808c90981 */ /* 0x000128000c1e1100 */
[----:B------:R-:W0:Y:S01]  /*24fb0*/  LDL R9, [R1+0x1e30] ;  /* 0x001e300001097983 */ /* 0x000e220000100800 */
[----:B------:R-:W-:Y:S02]  /*24fc0*/  PRMT R236, RZ, 0x7610, R236 ;  /* 0x00007610ffec7816 */ /* 0x000fe400000000ec */
[----:B------:R-:W-:Y:S01]  /*24fd0*/  ISETP.GT.AND P1, PT, R5, 0x51, PT ;  /* 0x000000510500780c */ /* 0x000fe20003f24270 */
[----:B0-----:R-:W-:Y:S02]  /*24fe0*/  @P0 IMAD.MOV.U32 R8, RZ, RZ, R9 ;  /* 0x000000ffff080224 */ /* 0x001fe400078e0009 */
[----:B------:R-:W-:-:S05]  /*24ff0*/  @P0 IMAD.MOV.U32 R9, RZ, RZ, R131 ;  /* 0x000000ffff090224 */ /* 0x000fca00078e0083 */
[----:B------:R0:W4:Y:S04]  /*25000*/  @P0 LDG.E.U8 R236, desc[UR40][R8.64] ;  /* 0x0000002808ec0981 */ /* 0x000128000c1e1100 */
[----:B------:R-:W0:Y:S01]  /*25010*/  LDL R9, [R1+0x1e28] ;  /* 0x001e280001097983 */ /* 0x000e220000100800 */
[----:B------:R-:W-:Y:S01]  /*25020*/  PRMT R196, RZ, 0x7610, R196 ;  /* 0x00007610ffc47816 */ /* 0x000fe200000000c4 */
[----:B0-----:R-:W-:Y:S02]  /*25030*/  @P1 IMAD.MOV.U32 R8, RZ, RZ, R9 ;  /* 0x000000ffff081224 */ /* 0x001fe400078e0009 */
[----:B------:R-:W-:-:S05]  /*25040*/  @P1 IMAD.MOV.U32 R9, RZ, RZ, R133 ;  /* 0x000000ffff091224 */ /* 0x000fca00078e0085 */
[----:B------:R0:W4:Y:S04]  /*25050*/  @P1 LDG.E.U8 R196, desc[UR40][R8.64] ;  /* 0x0000002808c41981 */ /* 0x000128000c1e1100 */
[----:B------:R-:W0:Y:S01]  /*25060*/  LDL R9, [R1+0x1e20] ;  /* 0x001e200001097983 */ /* 0x000e220000100800 */
[----:B------:R-:W-:Y:S02]  /*25070*/  ISETP.GT.AND P0, PT, R5, 0x52, PT ;  /* 0x000000520500780c */ /* 0x000fe40003f04270 */
[----:B------:R-:W-:Y:S02]  /*25080*/  PRMT R233, RZ, 0x7610, R233 ;  /* 0x00007610ffe97816 */ /* 0x000fe400000000e9 */
[----:B------:R-:W-:Y:S02]  /*25090*/  PRMT R191, RZ, 0x7610, R191 ;  /* 0x00007610ffbf7816 */ /* 0x000fe400000000bf */
[----:B------:R-:W-:-:S02]  /*250a0*/  PRMT R229, RZ, 0x7610, R229 ;  /* 0x00007610ffe57816 */ /* 0x000fc400000000e5 */
[----:B------:R-:W-:Y:S02]  /*250b0*/  PRMT R186, RZ, 0x7610, R186 ;  /* 0x00007610ffba7816 */ /* 0x000fe400000000ba */
[----:B------:R-:W-:Y:S02]  /*250c0*/  PRMT R225, RZ, 0x7610, R225 ;  /* 0x00007610ffe17816 */ /* 0x000fe400000000e1 */
[----:B------:R-:W-:Y:S02]  /*250d0*/  PRMT R181, RZ, 0x7610, R181 ;  /* 0x00007610ffb57816 */ /* 0x000fe400000000b5 */
[----:B------:R-:W-:Y:S02]  /*250e0*/  PRMT R221, RZ, 0x7610, R221 ;  /* 0x00007610ffdd7816 */ /* 0x000fe400000000dd */
[----:B------:R-:W-:Y:S02]  /*250f0*/  PRMT R176, RZ, 0x7610, R176 ;  /* 0x00007610ffb07816 */ /* 0x000fe400000000b0 */
[----:B------:R-:W-:Y:S01]  /*25100*/  PRMT R217, RZ, 0x7610, R217 ;  /* 0x00007610ffd97816 */ /* 0x000fe200000000d9 */
[----:B0-----:R-:W-:-:S02]  /*25110*/  @P1 IMAD.MOV.U32 R8, RZ, RZ, R9 ;  /* 0x000000ffff081224 */ /* 0x001fc400078e0009 */
[----:B------:R-:W-:-:S05]  /*25120*/  @P1 IMAD.MOV.U32 R9, RZ, RZ, R135 ;  /* 0x000000ffff091224 */ /* 0x000fca00078e0087 */
[----:B------:R0:W4:Y:S01]  /*25130*/  @P1 LDG.E.U8 R233, desc[UR40][R8.64] ;  /* 0x0000002808e91981 */ /* 0x000122000c1e1100 */
[----:B------:R-:W-:Y:S01]  /*25140*/  ISETP.GT.AND P1, PT, R5, 0x53, PT ;  /* 0x000000530500780c */ /* 0x000fe20003f24270 */
[----:B0-----:R-:W-:Y:S02]  /*25150*/  @P0 IMAD.MOV.U32 R8, RZ, RZ, R126 ;  /* 0x000000ffff080224 */ /* 0x001fe400078e007e */
[----:B------:R-:W-:-:S05]  /*25160*/  @P0 IMAD.MOV.U32 R9, RZ, RZ, R137 ;  /* 0x000000ffff090224 */ /* 0x000fca00078e0089 */
[----:B------:R0:W4:Y:S02]  /*25170*/  @P0 LDG.E.U8 R191, desc[UR40][R8.64] ;  /* 0x0000002808bf0981 */ /* 0x000124000c1e1100 */
[----:B0-----:R-:W-:Y:S02]  /*25180*/  @P0 IMAD.MOV.U32 R8, RZ, RZ, R128 ;  /* 0x000000ffff080224 */ /* 0x001fe400078e0080 */
        /* <DEDUP_REMOVED lines=21> */
[----:B------:R0:W4:Y:S04]  /*252e0*/  @P1 LDG.E.U8 R217, desc[UR40][R8.64] ;  /* 0x0000002808d91981 */ /* 0x000128000c1e1100 */
[----:B------:R-:W3:Y:S01]  /*252f0*/  LDL R9, [R1+0x1dd4] ;  /* 0x001dd40001097983 */ /* 0x000ee20000100800 */
[----:B------:R-:W-:Y:S02]  /*25300*/  ISETP.GT.AND P0, PT, R5, 0x56, PT ;  /* 0x000000560500780c */ /* 0x000fe40003f04270 */
[----:B------:R-:W-:-:S11]  /*25310*/  PRMT R171, RZ, 0x7610, R171 ;  /* 0x00007610ffab7816 */ /* 0x000fd600000000ab */
[----:B0-----:R-:W-:-:S05]  /*25320*/  @P0 IMAD.MOV.U32 R8, RZ, RZ, R142 ;  /* 0x000000ffff080224 */ /* 0x001fca00078e008e */
[----:B---3--:R0:W3:Y:S04]  /*25330*/  @P0 LDG.E.U8 R171, desc[UR40][R8.64] ;  /* 0x0000002808ab0981 */ /* 0x0080e8000c1e1100 */
[----:B------:R-:W2:Y:S01]  /*25340*/  LDL R9, [R1+0x1dcc] ;  /* 0x001dcc0001097983 */ /* 0x000ea20000100800 */
[----:B------:R-:W-:Y:S01]  /*25350*/  PRMT R212, RZ, 0x7610, R212 ;  /* 0x00007610ffd47816 */ /* 0x000fe200000000d4 */
[----:B0-----:R-:W-:Y:S01]  /*25360*/  @P0 IMAD.MOV.U32 R8, RZ, RZ, R144 ;  /* 0x000000ffff080224 */ /* 0x001fe200078e0090 */
[C---:B------:R-:W-:Y:S02]  /*25370*/  ISETP.GT.AND P1, PT, R5.reuse, 0x57, PT ;  /* 0x000000570500780c */ /* 0x040fe40003f24270 */
[----:B------:R-:W-:Y:S02]  /*25380*/  PRMT R166, RZ, 0x7610, R166 ;  /* 0x00007610ffa67816 */ /* 0x000fe400000000a6 */
[----:B--2---:R0:W2:Y:S04]  /*25390*/  @P0 LDG.E.U8 R212, desc[UR40][R8.64] ;  /* 0x0000002808d40981 */ /* 0x0040a8000c1e1100 */
[----:B------:R-:W4:Y:S05]  /*253a0*/  LDL R9, [R1+0x1dc4] ;  /* 0x001dc40001097983 */ /* 0x000f2a0000100800 */
[----:B0-----:R-:W-:Y:S01]  /*253b0*/  @P1 IMAD.MOV.U32 R8, RZ, RZ, R146 ;  /* 0x000000ffff081224 */ /* 0x001fe200078e0092 */
[----:B------:R-:W-:-:S02]  /*253c0*/  ISETP.GT.AND P0, PT, R5, 0x58, PT ;  /* 0x000000580500780c */ /* 0x000fc40003f04270 */
[----:B------:R-:W-:Y:S02]  /*253d0*/  PRMT R207, RZ, 0x7610, R207 ;  /* 0x00007610ffcf7816 */ /* 0x000fe400000000cf */
[----:B----4-:R0:W4:Y:S04]  /*253e0*/  @P1 LDG.E.U8 R166, desc[UR40][R8.64] ;  /* 0x0000002808a61981 */ /* 0x010128000c1e1100 */
[----:B------:R-:W3:Y:S01]  /*253f0*/  LDL R9, [R1+0x1dbc] ;  /* 0x001dbc0001097983 */ /* 0x000ee20000100800 */
[----:B0-----:R-:W-:-:S05]  /*25400*/  @P1 IMAD.MOV.U32 R8, RZ, RZ, R148 ;  /* 0x000000ffff081224 */ /* 0x001fca00078e0094 */
[----:B---3--:R0:W3:Y:S04]  /*25410*/  @P1 LDG.E.U8 R207, desc[UR40][R8.64] ;  /* 0x0000002808cf1981 */ /* 0x0080e8000c1e1100 */
[----:B------:R-:W2:Y:S01]  /*25420*/  LDL R9, [R1+0x1db4] ;  /* 0x001db40001097983 */ /* 0x000ea20000100800 */
[----:B0-----:R-:W-:-:S03]  /*25430*/  @P0 IMAD.MOV.U32 R8, RZ, RZ, R150 ;  /* 0x000000ffff080224 */ /* 0x001fc600078e0096 */
[----:B------:R0:W-:Y:S04]  /*25440*/  STL.64 [R1+0x2300], R150 ;  /* 0x0023009601007387 */ /* 0x0001e80000100a00 */
[----:B0-----:R-:W4:Y:S04]  /*25450*/  LDL.LU R150, [R1+0xf7c] ;  /* 0x000f7c0001967983 */ /* 0x001f280000300800 */
[----:B------:R-:W3:Y:S04]  /*25460*/  LDL.LU R151, [R1+0x1db0] ;  /* 0x001db00001977983 */ /* 0x000ee80000300800 */
[----:B------:R0:W-:Y:S02]  /*25470*/  STL.64 [R1+0x22f8], R148 ;  /* 0x0022f89401007387 */ /* 0x0001e40000100a00 */
[----:B0-----:R-:W-:-:S02]  /*25480*/  IMAD.MOV.U32 R149, RZ, RZ, R18 ;  /* 0x000000ffff957224 */ /* 0x001fc400078e0012 */
[----:B------:R-:W4:Y:S04]  /*25490*/  LDL.LU R18, [R1+0x28b0] ;  /* 0x0028b00001127983 */ /* 0x000f280000300800 */
[----:B------:R-:W4:Y:S04]  /*254a0*/  LDL R148, [R1+0x1d98] ;  /* 0x001d980001947983 */ /* 0x000f280000100800 */
[----:B------:R0:W-:Y:S04]  /*254b0*/  STL.64 [R1+0x22f0], R146 ;  /* 0x0022f09201007387 */ /* 0x0001e80000100a00 */
[----:B0-----:R-:W4:Y:S04]  /*254c0*/  LDL R146, [R1+0x1da0] ;  /* 0x001da00001927983 */ /* 0x001f280000100800 */
[----:B------:R-:W4:Y:S04]  /*254d0*/  LDL R147, [R1+0x1d94] ;  /* 0x001d940001937983 */ /* 0x000f280000100800 */
[----:B------:R0:W-:Y:S04]  /*254e0*/  STL.64 [R1+0x22e8], R144 ;  /* 0x0022e89001007387 */ /* 0x0001e80000100a00 */
[----:B0-----:R-:W4:Y:S04]  /*254f0*/  LDL R145, [R1+0x1d9c] ;  /* 0x001d9c0001917983 */ /* 0x001f280000100800 */
[----:B------:R-:W-:Y:S04]  /*25500*/  STL.64 [R1+0x22e0], R142 ;  /* 0x0022e08e01007387 */ /* 0x000fe80000100a00 */
        /* <DEDUP_REMOVED lines=49> */
[----:B------:R0:W-:Y:S04]  /*25820*/  STL.64 [R1+0x2150], R42 ;  /* 0x0021502a01007387 */ /* 0x0001e80000100a00 */
[----:B0-----:R-:W4:Y:S04]  /*25830*/  LDL R42, [R1+0x1da4] ;  /* 0x001da400012a7983 */ /* 0x001f280000100800 */
[----:B------:R-:W4:Y:S04]  /*25840*/  LDL R43, [R1+0x1da8] ;  /* 0x001da800012b7983 */ /* 0x000f280000100800 */
[----:B------:R0:W-:Y:S04]  /*25850*/  STL.64 [R1+0x2148], R40 ;  /* 0x0021482801007387 */ /* 0x0001e80000100a00 */
[----:B0-----:R-:W4:Y:S01]  /*25860*/  LDL R40, [R1+0x1dac] ;  /* 0x001dac0001287983 */ /* 0x001f220000100800 */
[----:B------:R-:W-:-:S02]  /*25870*/  PRMT R162, RZ, 0x7610, R162 ;  /* 0x00007610ffa27816 */ /* 0x000fc400000000a2 */
[----:B------:R-:W-:Y:S01]  /*25880*/  ISETP.GT.AND P1, PT, R5, 0x59, PT ;  /* 0x000000590500780c */ /* 0x000fe20003f24270 */
[----:B------:R0:W-:Y:S04]  /*25890*/  STL.64 [R1+0x2140], R38 ;  /* 0x0021402601007387 */ /* 0x0001e80000100a00 */
[----:B------:R-:W-:Y:S04]  /*258a0*/  STL.64 [R1+0x2138], R36 ;  /* 0x0021382401007387 */ /* 0x000fe80000100a00 */
[----:B------:R-:W-:Y:S04]  /*258b0*/  STL.64 [R1+0x2130], R34 ;  /* 0x0021302201007387 */ /* 0x000fe80000100a00 */
[----:B------:R-:W-:Y:S01]  /*258c0*/  STL.64 [R1+0x2128], R32 ;  /* 0x0021282001007387 */ /* 0x000fe20000100a00 */
[----:B------:R-:W-:-:S03]  /*258d0*/  PRMT R203, RZ, 0x7610, R203 ;  /* 0x00007610ffcb7816 */ /* 0x000fc600000000cb */
[----:B------:R-:W-:Y:S04]  /*258e0*/  STL.64 [R1+0x2120], R30 ;  /* 0x0021201e01007387 */ /* 0x000fe80000100a00 */
[----:B------:R1:W-:Y:S04]  /*258f0*/  STL.64 [R1+0x2118], R28 ;  /* 0x0021181c01007387 */ /* 0x0003e80000100a00 */
[----:B------:R-:W-:Y:S04]  /*25900*/  STL.64 [R1+0x2110], R26 ;  /* 0x0021101a01007387 */ /* 0x000fe80000100a00 */
[----:B------:R1:W-:Y:S04]  /*25910*/  STL.64 [R1+0x2108], R24 ;  /* 0x0021081801007387 */ /* 0x0003e80000100a00 */
[----:B--2---:R2:W4:Y:S04]  /*25920*/  @P0 LDG.E.U8 R162, desc[UR40][R8.64] ;  /* 0x0000002808a20981 */ /* 0x004528000c1e1100 */
[----:B---3--:R-:W-:Y:S04]  /*25930*/  STL [R1+0x2894], R151 ;  /* 0x0028949701007387 */ /* 0x008fe80000100800 */
[----:B0-----:R-:W3:Y:S01]  /*25940*/  LDL R38, [R1+0x1d8c] ;  /* 0x001d8c0001267983 */ /* 0x001ee20000100800 */
[----:B--2---:R-:W-:-:S03]  /*25950*/  @P0 IMAD.MOV.U32 R8, RZ, RZ, R151 ;  /* 0x000000ffff080224 */ /* 0x004fc600078e0097 */
[----:B-1----:R-:W2:Y:S01]  /*25960*/  LDL R28, [R1+0x1d90] ;  /* 0x001d9000011c7983 */ /* 0x002ea20000100800 */
[----:B------:R-:W-:Y:S02]  /*25970*/  PRMT R158, RZ, 0x7610, R158 ;  /* 0x00007610ff9e7816 */ /* 0x000fe4000000009e */
[----:B------:R-:W-:Y:S01]  /*25980*/  PRMT R198, RZ, 0x7610, R198 ;  /* 0x00007610ffc67816 */ /* 0x000fe200000000c6 */
[----:B------:R-:W3:Y:S04]  /*25990*/  LDL R25, [R1+0x1d7c] ;  /* 0x001d7c0001197983 */ /* 0x000ee80000100800 */
[----:B------:R-:W3:Y:S01]  /*259a0*/  LDL R24, [R1+0x1d80] ;  /* 0x001d800001187983 */ /* 0x000ee20000100800 */
[----:B----4-:R-:W-:-:S03]  /*259b0*/  @P0 IMAD.MOV.U32 R9, RZ, RZ, R40 ;  /* 0x000000ffff090224 */ /* 0x010fc600078e0028 */
[----:B------:R-:W4:Y:S04]  /*259c0*/  LDL R40, [R1+0x1d88] ;  /* 0x001d880001287983 */ /* 0x000f280000100800 */
[----:B------:R0:W4:Y:S02]  /*259d0*/  @P0 LDG.E.U8 R203, desc[UR40][R8.64] ;  /* 0x0000002808cb0981 */ /* 0x000124000c1e1100 */
[----:B0-----:R-:W-:Y:S02]  /*259e0*/  @P1 IMAD.MOV.U32 R9, RZ, RZ, R42 ;  /* 0x000000ffff091224 */ /* 0x001fe400078e002a */
[----:B------:R-:W4:Y:S01]  /*259f0*/  LDL R42, [R1+0x1d84] ;  /* 0x001d8400012a7983 */ /* 0x000f220000100800 */
[----:B------:R-:W-:Y:S01]  /*25a00*/  @P1 IMAD.MOV.U32 R8, RZ, RZ, R43 ;  /* 0x000000ffff081224 */ /* 0x000fe200078e002b */
[----:B------:R-:W-:-:S02]  /*25a10*/  ISETP.GT.AND P0, PT, R5, 0x5a, PT ;  /* 0x0000005a0500780c */ /* 0x000fc40003f04270 */
[----:B------:R-:W-:Y:S01]  /*25a20*/  PRMT R155, RZ, 0x7610, R155 ;  /* 0x00007610ff9b7816 */ /* 0x000fe2000000009b */
[----:B------:R-:W4:Y:S04]  /*25a30*/  LDL R43, [R1+0x1d78] ;  /* 0x001d7800012b7983 */ /* 0x000f280000100800 */
[----:B------:R0:W4:Y:S02]  /*25a40*/  @P1 LDG.E.U8 R158, desc[UR40][R8.64] ;  /* 0x00000028089e1981 */ /* 0x000124000c1e1100 */
[----:B0-----:R-:W-:Y:S02]  /*25a50*/  @P1 IMAD.MOV.U32 R8, RZ, RZ, R146 ;  /* 0x000000ffff081224 */ /* 0x001fe400078e0092 */
[----:B------:R-:W-:Y:S02]  /*25a60*/  @P1 IMAD.MOV.U32 R9, RZ, RZ, R145 ;  /* 0x000000ffff091224 */ /* 0x000fe400078e0091 */
[----:B------:R-:W4:Y:S04]  /*25a70*/  LDL R145, [R1+0x1d74] ;  /* 0x001d740001917983 */ /* 0x000f280000100800 */
[----:B------:R0:W4:Y:S01]  /*25a80*/  @P1 LDG.E.U8 R198, desc[UR40][R8.64] ;  /* 0x0000002808c61981 */ /* 0x000122000c1e1100 */
[----:B------:R-:W-:-:S02]  /*25a90*/  ISETP.GT.AND P1, PT, R5, 0x5b, PT ;  /* 0x0000005b0500780c */ /* 0x000fc40003f24270 */
[----:B------:R-:W-:Y:S01]  /*25aa0*/  PRMT R193, RZ, 0x7610, R193 ;  /* 0x00007610ffc17816 */ /* 0x000fe200000000c1 */
[----:B0-----:R-:W-:Y:S02]  /*25ab0*/  @P0 IMAD.MOV.U32 R8, RZ, RZ, R148 ;  /* 0x000000ffff080224 */ /* 0x001fe400078e0094 */
[----:B------:R-:W-:-:S05]  /*25ac0*/  @P0 IMAD.MOV.U32 R9, RZ, RZ, R147 ;  /* 0x000000ffff090224 */ /* 0x000fca00078e0093 */
[----:B------:R2:W4:Y:S02]  /*25ad0*/  @P0 LDG.E.U8 R155, desc[UR40][R8.64] ;  /* 0x00000028089b0981 */ /* 0x000524000c1e1100 */
[----:B--2---:R-:W-:Y:S02]  /*25ae0*/  @P0 IMAD.MOV.U32 R8, RZ, RZ, R28 ;  /* 0x000000ffff080224 */ /* 0x004fe400078e001c */
[----:B---3--:R-:W-:Y:S01]  /*25af0*/  @P0 IMAD.MOV.U32 R9, RZ, RZ, R38 ;  /* 0x000000ffff090224 */ /* 0x008fe200078e0026 */
[----:B------:R-:W2:Y:S04]  /*25b00*/  LDL R28, [R1+0x1d70] ;  /* 0x001d7000011c7983 */ /* 0x000ea80000100800 */
[----:B------:R-:W3:Y:S04]  /*25b10*/  LDL R38, [R1+0x1d6c] ;  /* 0x001d6c0001267983 */ /* 0x000ee80000100800 */
[----:B------:R4:W3:Y:S02]  /*25b20*/  @P0 LDG.E.U8 R193, desc[UR40][R8.64] ;  /* 0x0000002808c10981 */ /* 0x0008e4000c1e1100 */
[----:B----4-:R-:W-:-:S02]  /*25b30*/  @P1 IMAD.MOV.U32 R8, RZ, RZ, R40 ;  /* 0x000000ffff081224 */ /* 0x010fc400078e0028 */
[----:B------:R-:W4:Y:S01]  /*25b40*/  LDL R40, [R1+0x1d68] ;  /* 0x001d680001287983 */ /* 0x000f220000100800 */
[----:B------:R-:W-:-:S03]  /*25b50*/  @P1 IMAD.MOV.U32 R9, RZ, RZ, R42 ;  /* 0x000000ffff091224 */ /* 0x000fc600078e002a */
[----:B------:R-:W4:Y:S01]  /*25b60*/  LDL R42, [R1+0x1d64] ;  /* 0x001d6400012a7983 */ /* 0x000f220000100800 */
[----:B------:R-:W-:Y:S02]  /*25b70*/  PRMT R152, RZ, 0x7610, R152 ;  /* 0x00007610ff987816 */ /* 0x000fe40000000098 */
[C---:B------:R-:W-:Y:S02]  /*25b80*/  ISETP.GT.AND P0, PT, R5.reuse, 0x5c, PT ;  /* 0x0000005c0500780c */ /* 0x040fe40003f04270 */
[----:B------:R-:W-:Y:S02]  /*25b90*/  PRMT R188, RZ, 0x7610, R188 ;  /* 0x00007610ffbc7816 */ /* 0x000fe400000000bc */
[----:B------:R0:W4:Y:S01]  /*25ba0*/  @P1 LDG.E.U8 R152, desc[UR40][R8.64] ;  /* 0x0000002808981981 */ /* 0x000122000c1e1100 */
[----:B------:R-:W-:Y:S01]  /*25bb0*/  PRMT R21, RZ, 0x7610, R21 ;  /* 0x00007610ff157816 */ /* 0x000fe20000000015 */
[----:B0-----:R-:W-:Y:S02]  /*25bc0*/  @P1 IMAD.MOV.U32 R8, RZ, RZ, R24 ;  /* 0x000000ffff081224 */ /* 0x001fe400078e0018 */
[----:B------:R-:W-:Y:S01]  /*25bd0*/  @P1 IMAD.MOV.U32 R9, RZ, RZ, R25 ;  /* 0x000000ffff091224 */ /* 0x000fe200078e0019 */
[----:B------:R-:W4:Y:S04]  /*25be0*/  LDL R24, [R1+0x1d60] ;  /* 0x001d600001187983 */ /* 0x000f280000100800 */
[----:B------:R0:W4:Y:S01]  /*25bf0*/  @P1 LDG.E.U8 R188, desc[UR40][R8.64] ;  /* 0x0000002808bc1981 */ /* 0x000122000c1e1100 */
[----:B------:R-:W-:-:S03]  /*25c00*/  ISETP.GT.AND P1, PT, R5, 0x5d, PT ;  /* 0x0000005d0500780c */ /* 0x000fc60003f24270 */
[----:B------:R-:W4:Y:S01]  /*25c10*/  LDL R25, [R1+0x1d5c] ;  /* 0x001d5c0001197983 */ /* 0x000f220000100800 */
[----:B------:R-:W-:Y:S01]  /*25c20*/  PRMT R183, RZ, 0x7610, R183 ;  /* 0x00007610ffb77816 */ /* 0x000fe200000000b7 */
[----:B0-----:R-:W-:Y:S02]  /*25c30*/  @P0 IMAD.MOV.U32 R8, RZ, RZ, R43 ;  /* 0x000000ffff080224 */ /* 0x001fe400078e002b */
[----:B------:R-:W-:Y:S01]  /*25c40*/  @P0 IMAD.MOV.U32 R9, RZ, RZ, R145 ;  /* 0x000000ffff090224 */ /* 0x000fe200078e0091 */
[----:B------:R-:W-:Y:S01]  /*25c50*/  PRMT R19, RZ, 0x7610, R19 ;  /* 0x00007610ff137816 */ /* 0x000fe20000000013 */
[----:B------:R-:W4:Y:S04]  /*25c60*/  LDL R145, [R1+0x1d44] ;  /* 0x001d440001917983 */ /* 0x000f280000100800 */
[----:B------:R2:W4:Y:S04]  /*25c70*/  @P0 LDG.E.U8 R21, desc[UR40][R8.64] ;  /* 0x0000002808150981 */ /* 0x000528000c1e1100 */
[----:B------:R-:W4:Y:S01]  /*25c80*/  LDL R43, [R1+0x1d48] ;  /* 0x001d4800012b7983 */ /* 0x000f220000100800 */
[----:B--2---:R-:W-:-:S03]  /*25c90*/  @P0 IMAD.MOV.U32 R8, RZ, RZ, R28 ;  /* 0x000000ffff080224 */ /* 0x004fc600078e001c */
[----:B------:R-:W2:Y:S01]  /*25ca0*/  LDL R28, [R1+0x1d58] ;  /* 0x001d5800011c7983 */ /* 0x000ea20000100800 */
[----:B---3--:R-:W-:-:S03]  /*25cb0*/  @P0 IMAD.MOV.U32 R9, RZ, RZ, R38 ;  /* 0x000000ffff090224 */ /* 0x008fc600078e0026 */
[----:B------:R-:W3:Y:S04]  /*25cc0*/  LDL R38, [R1+0x1d54] ;  /* 0x001d540001267983 */ /* 0x000ee80000100800 */
[----:B------:R4:W3:Y:S02]  /*25cd0*/  @P0 LDG.E.U8 R183, desc[UR40][R8.64] ;  /* 0x0000002808b70981 */ /* 0x0008e4000c1e1100 */
[----:B----4-:R-:W-:Y:S02]  /*25ce0*/  @P1 IMAD.MOV.U32 R8, RZ, RZ, R40 ;  /* 0x000000ffff081224 */ /* 0x010fe400078e0028 */
[----:B------:R-:W4:Y:S01]  /*25cf0*/  LDL R40, [R1+0x1d50] ;  /* 0x001d500001287983 */ /* 0x000f220000100800 */
[----:B------:R-:W-:-:S03]  /*25d00*/  @P1 IMAD.MOV.U32 R9, RZ, RZ, R42 ;  /* 0x000000ffff091224 */ /* 0x000fc600078e002a */
[----:B------:R-:W4:Y:S01]  /*25d10*/  LDL R42, [R1+0x1d4c] ;  /* 0x001d4c00012a7983 */ /* 0x000f220000100800 */
[----:B------:R-:W-:Y:S02]  /*25d20*/  ISETP.GT.AND P0, PT, R5, 0x5e, PT ;  /* 0x0000005e0500780c */ /* 0x000fe40003f04270 */
[----:B------:R-:W-:Y:S01]  /*25d30*/  PRMT R178, RZ, 0x7610, R178 ;  /* 0x00007610ffb27816 */ /* 0x000fe200000000b2 */
[----:B------:R0:W4:Y:S01]  /*25d40*/  @P1 LDG.E.U8 R19, desc[UR40][R8.64] ;  /* 0x0000002808131981 */ /* 0x000122000c1e1100 */
[----:B------:R-:W-:Y:S01]  /*25d50*/  PRMT R17, RZ, 0x7610, R17 ;  /* 0x00007610ff117816 */ /* 0x000fe20000000011 */
[----:B0-----:R-:W-:Y:S02]  /*25d60*/  @P1 IMAD.MOV.U32 R8, RZ, RZ, R24 ;  /* 0x000000ffff081224 */ /* 0x001fe400078e0018 */
[----:B------:R-:W4:Y:S01]  /*25d70*/  LDL R24, [R1+0x1d40] ;  /* 0x001d400001187983 */ /* 0x000f220000100800 */
[----:B------:R-:W-:-:S03]  /*25d80*/  @P1 IMAD.MOV.U32 R9, RZ, RZ, R25 ;  /* 0x000000ffff091224 */ /* 0x000fc600078e0019 */
[----:B------:R-:W4:Y:S04]  /*25d90*/  LDL R25, [R1+0x1d3c] ;  /* 0x001d3c0001197983 */ /* 0x000f280000100800 */
[----:B------:R2:W4:Y:S02]  /*25da0*/  @P1 LDG.E.U8 R178, desc[UR40][R8.64] ;  /* 0x0000002808b21981 */ /* 0x000524000c1e1100 */
[----:B--2---:R-:W-:Y:S02]  /*25db0*/  @P0 IMAD.MOV.U32 R8, RZ, RZ, R28 ;  /* 0x000000ffff080224 */ /* 0x004fe400078e001c */
        /* <DEDUP_REMOVED lines=9> */
[----:B------:R-:W-:Y:S02]  /*25e50*/  PRMT R173, RZ, 0x7610, R173 ;  /* 0x00007610ffad7816 */ /* 0x000fe400000000ad */
[----:B------:R-:W-:-:S04]  /*25e60*/  PRMT R16, RZ, 0x7610, R16 ;  /* 0x00007610ff107816 */ /* 0x000fc80000000010 */
[----:B------:R0:W4:Y:S01]  /*25e70*/  @P0 LDG.E.U8 R173, desc[UR40][R8.64] ;  /* 0x0000002808ad0981 */ /* 0x000122000c1e1100 */
[----:B------:R-:W-:Y:S02]  /*25e80*/  ISETP.GT.AND P0, PT, R5, 0x60, PT ;  /* 0x000000600500780c */ /* 0x000fe40003f04270 */
[----:B------:R-:W-:Y:S02]  /*25e90*/  PRMT R168, RZ, 0x7610, R168 ;  /* 0x00007610ffa87816 */ /* 0x000fe400000000a8 */
[----:B0-----:R-:W-:Y:S02]  /*25ea0*/  @P1 IMAD.MOV.U32 R8, RZ, RZ, R43 ;  /* 0x000000ffff081224 */ /* 0x001fe400078e002b */
[----:B------:R-:W-:Y:S01]  /*25eb0*/  @P1 IMAD.MOV.U32 R9, RZ, RZ, R145 ;  /* 0x000000ffff091224 */ /* 0x000fe200078e0091 */
[----:B------:R-:W-:Y:S01]  /*25ec0*/  PRMT R209, RZ, 0x7610, R209 ;  /* 0x00007610ffd17816 */ /* 0x000fe200000000d1 */
[----:B------:R-:W4:Y:S04]  /*25ed0*/  LDL R43, [R1+0x1d14] ;  /* 0x001d1400012b7983 */ /* 0x000f280000100800 */
[----:B------:R0:W4:Y:S02]  /*25ee0*/  @P1 LDG.E.U8 R16, desc[UR40][R8.64] ;  /* 0x0000002808101981 */ /* 0x000124000c1e1100 */
[----:B0-----:R-:W-:-:S02]  /*25ef0*/  @P1 IMAD.MOV.U32 R8, RZ, RZ, R24 ;  /* 0x000000ffff081224 */ /* 0x001fc400078e0018 */
        /* <DEDUP_REMOVED lines=10> */
[----:B----4-:R-:W-:Y:S01]  /*25fa0*/  @P0 IMAD.MOV.U32 R8, RZ, RZ, R40 ;  /* 0x000000ffff080224 */ /* 0x010fe200078e0028 */
[----:B------:R-:W-:Y:S01]  /*25fb0*/  ISETP.GT.AND P1, PT, R5, 0x61, PT ;  /* 0x000000610500780c */ /* 0x000fe20003f24270 */
[----:B------:R-:W4:Y:S01]  /*25fc0*/  LDL R40, [R1+0x1d0c] ;  /* 0x001d0c0001287983 */ /* 0x000f220000100800 */
[----:B------:R-:W-:-:S03]  /*25fd0*/  @P0 IMAD.MOV.U32 R9, RZ, RZ, R42 ;  /* 0x000000ffff090224 */ /* 0x000fc600078e002a */
[----:B------:R-:W4:Y:S04]  /*25fe0*/  LDL R42, [R1+0x1d18] ;  /* 0x001d1800012a7983 */ /* 0x000f280000100800 */
[----:B------:R0:W4:Y:S01]  /*25ff0*/  @P0 LDG.E.U8 R26, desc[UR40][R8.64] ;  /* 0x00000028081a0981 */ /* 0x000122000c1e1100 */
[----:B------:R-:W-:-:S03]  /*26000*/  PRMT R205, RZ, 0x7610, R205 ;  /* 0x00007610ffcd7816 */ /* 0x000fc600000000cd */
[----:B0-----:R-:W-:Y:S02]  /*26010*/  @P1 IMAD.MOV.U32 R9, RZ, RZ, R25 ;  /* 0x000000ffff091224 */ /* 0x001fe400078e0019 */
[----:B------:R-:W-:-:S05]  /*26020*/  @P1 IMAD.MOV.U32 R8, RZ, RZ, R24 ;  /* 0x000000ffff081224 */ /* 0x000fca00078e0018 */
[----:B------:R2:W4:Y:S02]  /*26030*/  @P1 LDG.E.U8 R205, desc[UR40][R8.64] ;  /* 0x0000002808cd1981 */ /* 0x000524000c1e1100 */
[----:B--2---:R-:W-:Y:S02]  /*26040*/  @P1 IMAD.MOV.U32 R8, RZ, RZ, R28 ;  /* 0x000000ffff081224 */ /* 0x004fe400078e001c */
[----:B---3--:R-:W-:Y:S01]  /*26050*/  @P1 IMAD.MOV.U32 R9, RZ, RZ, R38 ;  /* 0x000000ffff091224 */ /* 0x008fe200078e0026 */
[----:B----4-:R0:W-:Y:S04]  /*26060*/  STL [R1+0x1028], R26 ;  /* 0x0010281a01007387 */ /* 0x0101e80000100800 */
[----:B------:R-:W2:Y:S04]  /*26070*/  LDL R24, [R1+0x1d08] ;  /* 0x001d080001187983 */ /* 0x000ea80000100800 */
[----:B------:R-:W3:Y:S04]  /*26080*/  LDL R25, [R1+0x1d04] ;  /* 0x001d040001197983 */ /* 0x000ee80000100800 */
[----:B0-----:R-:W4:Y:S04]  /*26090*/  LDL R26, [R1+0x1d10] ;  /* 0x001d1000011a7983 */ /* 0x001f280000100800 */
[----:B------:R-:W3:Y:S04]  /*260a0*/  LDL R38, [R1+0x1cfc] ;  /* 0x001cfc0001267983 */ /* 0x000ee80000100800 */
[----:B------:R-:W3:Y:S01]  /*260b0*/  LDL R28, [R1+0x1d00] ;  /* 0x001d0000011c7983 */ /* 0x000ee20000100800 */
[----:B------:R-:W-:-:S02]  /*260c0*/  ISETP.GT.AND P0, PT, R5, 0x62, PT ;  /* 0x000000620500780c */ /* 0x000fc40003f04270 */
[----:B------:R-:W-:Y:S02]  /*260d0*/  PRMT R44, RZ, 0x7610, R44 ;  /* 0x00007610ff2c7816 */ /* 0x000fe4000000002c */
[----:B------:R-:W-:-:S04]  /*260e0*/  PRMT R200, RZ, 0x7610, R200 ;  /* 0x00007610ffc87816 */ /* 0x000fc800000000c8 */
[----:B------:R0:W3:Y:S01]  /*260f0*/  @P1 LDG.E.U8 R44, desc[UR40][R8.64] ;  /* 0x00000028082c1981 */ /* 0x0000e2000c1e1100 */
[----:B------:R-:W-:Y:S02]  /*26100*/  ISETP.GT.AND P1, PT, R5, 0x63, PT ;  /* 0x000000630500780c */ /* 0x000fe40003f24270 */
[----:B------:R-:W-:Y:S02]  /*26110*/  PRMT R27, RZ, 0x7610, R27 ;  /* 0x00007610ff1b7816 */ /* 0x000fe4000000001b */
[----:B0-----:R-:W-:Y:S02]  /*26120*/  @P0 IMAD.MOV.U32 R8, RZ, RZ, R42 ;  /* 0x000000ffff080224 */ /* 0x001fe400078e002a */
[----:B------:R-:W-:-:S05]  /*26130*/  @P0 IMAD.MOV.U32 R9, RZ, RZ, R43 ;  /* 0x000000ffff090224 */ /* 0x000fca00078e002b */
[----:B------:R0:W3:Y:S02]  /*26140*/  @P0 LDG.E.U8 R200, desc[UR40][R8.64] ;  /* 0x0000002808c80981 */ /* 0x0000e4000c1e1100 */
[----:B0-----:R-:W-:Y:S01]  /*26150*/  @P0 IMAD.MOV.U32 R9, RZ, RZ, R40 ;  /* 0x000000ffff090224 */ /* 0x001fe200078e0028 */
[----:B------:R-:W-:Y:S02]  /*26160*/  PRMT R195, RZ, 0x7610, R195 ;  /* 0x00007610ffc37816 */ /* 0x000fe400000000c3 */
[----:B------:R-:W-:Y:S01]  /*26170*/  PRMT R29, RZ, 0x7610, R29 ;  /* 0x00007610ff1d7816 */ /* 0x000fe2000000001d */
[----:B----4-:R-:W-:Y:S02]  /*26180*/  @P0 IMAD.MOV.U32 R8, RZ, RZ, R26 ;  /* 0x000000ffff080224 */ /* 0x010fe400078e001a */
[----:B------:R-:W4:Y:S04]  /*26190*/  LDL R26, [R1+0x1cf8] ;  /* 0x001cf800011a7983 */ /* 0x000f280000100800 */
[----:B------:R2:W4:Y:S02]  /*261a0*/  @P0 LDG.E.U8 R27, desc[UR40][R8.64] ;  /* 0x00000028081b0981 */ /* 0x000524000c1e1100 */
[----:B--2---:R-:W-:-:S02]  /*261b0*/  @P1 IMAD.MOV.U32 R8, RZ, RZ, R24 ;  /* 0x000000ffff081224 */ /* 0x004fc400078e0018 */
[----:B---3--:R-:W-:-:S05]  /*261c0*/  @P1 IMAD.MOV.U32 R9, RZ, RZ, R25 ;  /* 0x000000ffff091224 */ /* 0x008fca00078e0019 */
[----:B------:R0:W2:Y:S02]  /*261d0*/  @P1 LDG.E.U8 R195, desc[UR40][R8.64] ;  /* 0x0000002808c31981 */ /* 0x0000a4000c1e1100 */
[----:B0-----:R-:W-:Y:S02]  /*261e0*/  @P1 IMAD.MOV.U32 R8, RZ, RZ, R28 ;  /* 0x000000ffff081224 */ /* 0x001fe400078e001c */
[----:B------:R-:W-:-:S05]  /*261f0*/  @P1 IMAD.MOV.U32 R9, RZ, RZ, R38 ;  /* 0x000000ffff091224 */ /* 0x000fca00078e0026 */
[----:B------:R-:W3:Y:S04]  /*26200*/  @P1 LDG.E.U8 R29, desc[UR40][R8.64] ;  /* 0x00000028081d1981 */ /* 0x000ee8000c1e1100 */
[----:B----4-:R0:W-:Y:S04]  /*26210*/  STL [R1+0x1020], R27 ;  /* 0x0010201b01007387 */ /* 0x0101e80000100800 */
[----:B------:R-:W4:Y:S04]  /*26220*/  LDL R25, [R1+0x1cec] ;  /* 0x001cec0001197983 */ /* 0x000f280000100800 */
[----:B------:R-:W2:Y:S04]  /*26230*/  LDL R24, [R1+0x1cf0] ;  /* 0x001cf00001187983 */ /* 0x000ea80000100800 */
[----:B0-----:R-:W4:Y:S04]  /*26240*/  LDL R27, [R1+0x1cf4] ;  /* 0x001cf400011b7983 */ /* 0x001f280000100800 */
[----:B------:R-:W2:Y:S04]  /*26250*/  LDL R38, [R1+0x1ce8] ;  /* 0x001ce80001267983 */ /* 0x000ea80000100800 */
[----:B------:R-:W2:Y:S04]  /*26260*/  LDL R40, [R1+0x1ce4] ;  /* 0x001ce40001287983 */ /* 0x000ea80000100800 */
[----:B------:R-:W2:Y:S04]  /*26270*/  LDL R28, [R1+0x1ce0] ;  /* 0x001ce000011c7983 */ /* 0x000ea80000100800 */
[----:B---3--:R0:W-:Y:S04]  /*26280*/  STL [R1+0x101c], R29 ;  /* 0x00101c1d01007387 */ /* 0x0081e80000100800 */
[----:B0-----:R-:W3:Y:S01]  /*26290*/  LDL R29, [R1+0x1cdc] ;  /* 0x001cdc00011d7983 */ /* 0x001ee20000100800 */
[----:B------:R-:W-:-:S02]  /*262a0*/  ISETP.GT.AND P0, PT, R5, 0x64, PT ;  /* 0x000000640500780c */ /* 0x000fc40003f04270 */
[----:B------:R-:W-:Y:S02]  /*262b0*/  PRMT R190, RZ, 0x7610, R190 ;  /* 0x00007610ffbe7816 */ /* 0x000fe400000000be */
[----:B------:R-:W-:Y:S02]  /*262c0*/  ISETP.GT.AND P1, PT, R5, 0x65, PT ;  /* 0x000000650500780c */ /* 0x000fe40003f24270 */
[----:B------:R-:W-:-:S07]  /*262d0*/  PRMT R41, RZ, 0x7610, R41 ;  /* 0x00007610ff297816 */ /* 0x000fce0000000029 */
[----:B------:R-:W-:Y:S01]  /*262e0*/  @P0 IMAD.MOV.U32 R8, RZ, RZ, R26 ;  /* 0x000000ffff080224 */ /* 0x000fe200078e001a */
[----:B------:R-:W-:Y:S01]  /*262f0*/  PRMT R185, RZ, 0x7610, R185 ;  /* 0x00007610ffb97816 */ /* 0x000fe200000000b9 */
[----:B------:R-:W3:Y:S01]  /*26300*/  LDL R26, [R1+0x1cd8] ;  /* 0x001cd800011a7983 */ /* 0x000ee20000100800 */
[----:B------:R-:W-:Y:S01]  /*26310*/  PRMT R34, RZ, 0x7610, R34 ;  /* 0x00007610ff227816 */ /* 0x000fe20000000022 */
[----:B----4-:R-:W-:Y:S02]  /*26320*/  @P0 IMAD.MOV.U32 R9, RZ, RZ, R27 ;  /* 0x000000ffff090224 */ /* 0x010fe400078e001b */
[----:B------:R-:W4:Y:S04]  /*26330*/  LDL R27, [R1+0x1cd4] ;  /* 0x001cd400011b7983 */ /* 0x000f280000100800 */
[----:B------:R2:W4:Y:S02]  /*26340*/  @P0 LDG.E.U8 R190, desc[UR40][R8.64] ;  /* 0x0000002808be0981 */ /* 0x000524000c1e1100 */
[----:B--2---:R-:W-:-:S02]  /*26350*/  @P0 IMAD.MOV.U32 R8, RZ, RZ, R24 ;  /* 0x000000ffff080224 */ /* 0x004fc400078e0018 */
[----:B------:R-:W-:-:S05]  /*26360*/  @P0 IMAD.MOV.U32 R9, RZ, RZ, R25 ;  /* 0x000000ffff090224 */ /* 0x000fca00078e0019 */
[----:B------:R0:W2:Y:S02]  /*26370*/  @P0 LDG.E.U8 R41, desc[UR40][R8.64] ;  /* 0x0000002808290981 */ /* 0x0000a4000c1e1100 */
[----:B0-----:R-:W-:Y:S02]  /*26380*/  @P1 IMAD.MOV.U32 R8, RZ, RZ, R38 ;  /* 0x000000ffff081224 */ /* 0x001fe400078e0026 */
[----:B------:R-:W-:-:S05]  /*26390*/  @P1 IMAD.MOV.U32 R9, RZ, RZ, R40 ;  /* 0x000000ffff091224 */ /* 0x000fca00078e0028 */
[----:B------:R0:W2:Y:S02]  /*263a0*/  @P1 LDG.E.U8 R185, desc[UR40][R8.64] ;  /* 0x0000002808b91981 */ /* 0x0000a4000c1e1100 */
[----:B0-----:R-:W-:Y:S02]  /*263b0*/  @P1 IMAD.MOV.U32 R8, RZ, RZ, R28 ;  /* 0x000000ffff081224 */ /* 0x001fe400078e001c */
[----:B---3--:R-:W-:-:S05]  /*263c0*/  @P1 IMAD.MOV.U32 R9, RZ, RZ, R29 ;  /* 0x000000ffff091224 */ /* 0x008fca00078e001d */
[----:B------:R0:W3:Y:S04]  /*263d0*/  @P1 LDG.E.U8 R34, desc[UR40][R8.64] ;  /* 0x0000002808221981 */ /* 0x0000e8000c1e1100 */
[----:B------:R-:W-:Y:S04]  /*263e0*/  STL [R1+0x1024], R44 ;  /* 0x0010242c01007387 */ /* 0x000fe80000100800 */
[----:B------:R-:W2:Y:S04]  /*263f0*/  LDL R25, [R1+0x1ccc] ;  /* 0x001ccc0001197983 */ /* 0x000ea80000100800 */
[----:B------:R-:W2:Y:S04]  /*26400*/  LDL R24, [R1+0x1cd0] ;  /* 0x001cd00001187983 */ /* 0x000ea80000100800 */
[----:B------:R-:W2:Y:S04]  /*26410*/  LDL R29, [R1+0x1cc4] ;  /* 0x001cc400011d7983 */ /* 0x000ea80000100800 */
[----:B------:R-:W2:Y:S01]  /*26420*/  LDL R28, [R1+0x1cc8] ;  /* 0x001cc800011c7983 */ /* 0x000ea20000100800 */
[----:B------:R-:W-:-:S02]  /*26430*/  ISETP.GT.AND P0, PT, R5, 0x66, PT ;  /* 0x000000660500780c */ /* 0x000fc40003f04270 */
[----:B------:R-:W-:Y:S01]  /*26440*/  PRMT R180, RZ, 0x7610, R180 ;  /* 0x00007610ffb47816 */ /* 0x000fe200000000b4 */
[----:B------:R-:W2:Y:S10]  /*26450*/  LDL R38, [R1+0x1cb4] ;  /* 0x001cb40001267983 */ /* 0x000eb40000100800 */
[----:B0-----:R-:W-:-:S02]  /*26460*/  @P0 IMAD.MOV.U32 R8, RZ, RZ, R26 ;  /* 0x000000ffff080224 */ /* 0x001fc400078e001a */
[----:B------:R-:W2:Y:S01]  /*26470*/  LDL R26, [R1+0x1cc0] ;  /* 0x001cc000011a7983 */ /* 0x000ea20000100800 */
[----:B------:R-:W-:Y:S02]  /*26480*/  ISETP.GT.AND P1, PT, R5, 0x67, PT ;  /* 0x000000670500780c */ /* 0x000fe40003f24270 */
[----:B------:R-:W-:Y:S01]  /*26490*/  PRMT R39, RZ, 0x7610, R39 ;  /* 0x00007610ff277816 */ /* 0x000fe20000000027 */
[----:B----4-:R-:W-:Y:S02]  /*264a0*/  @P0 IMAD.MOV.U32 R9, RZ, RZ, R27 ;  /* 0x000000ffff090224 */ /* 0x010fe400078e001b */
[----:B------:R-:W4:Y:S04]  /*264b0*/  LDL R27, [R1+0x1cbc] ;  /* 0x001cbc00011b7983 */ /* 0x000f280000100800 */
[----:B------:R2:W4:Y:S04]  /*264c0*/  @P0 LDG.E.U8 R180, desc[UR40][R8.64] ;  /* 0x0000002808b40981 */ /* 0x000528000c1e1100 */
[----:B---3--:R0:W-:Y:S04]  /*264d0*/  STL [R1+0x1014], R34 ;  /* 0x0010142201007387 */ /* 0x0081e80000100800 */
[----:B0-----:R-:W3:Y:S01]  /*264e0*/  LDL R34, [R1+0x1cb8] ;  /* 0x001cb80001227983 */ /* 0x001ee20000100800 */
[----:B--2---:R-:W-:-:S02]  /*264f0*/  @P0 IMAD.MOV.U32 R9, RZ, RZ, R25 ;  /* 0x000000ffff090224 */ /* 0x004fc400078e0019 */
[----:B------:R-:W-:Y:S01]  /*26500*/  @P0 IMAD.MOV.U32 R8, RZ, RZ, R24 ;  /* 0x000000ffff080224 */ /* 0x000fe200078e0018 */
[----:B------:R-:W2:Y:S04]  /*26510*/  LDL R25, [R1+0x1cac] ;  /* 0x001cac0001197983 */ /* 0x000ea80000100800 */
[----:B------:R-:W2:Y:S04]  /*26520*/  LDL R24, [R1+0x1cb0] ;  /* 0x001cb00001187983 */ /* 0x000ea80000100800 */
[----:B------:R0:W2:Y:S02]  /*26530*/  @P0 LDG.E.U8 R39, desc[UR40][R8.64] ;  /* 0x0000002808270981 */ /* 0x0000a4000c1e1100 */
[----:B0-----:R-:W-:-:S02]  /*26540*/  @P1 IMAD.MOV.U32 R8, RZ, RZ, R28 ;  /* 0x000000ffff081224 */ /* 0x001fc400078e001c */
[----:B------:R-:W-:Y:S01]  /*26550*/  @P1 IMAD.MOV.U32 R9, RZ, RZ, R29 ;  /* 0x000000ffff091224 */ /* 0x000fe200078e001d */
[----:B------:R-:W2:Y:S04]  /*26560*/  LDL R28, [R1+0x1ca8] ;  /* 0x001ca800011c7983 */ /* 0x000ea80000100800 */
[----:B------:R-:W2:Y:S01]  /*26570*/  LDL R29, [R1+0x1ca4] ;  /* 0x001ca400011d7983 */ /* 0x000ea20000100800 */
[----:B------:R-:W-:Y:S02]  /*26580*/  PRMT R175, RZ, 0x7610, R175 ;  /* 0x00007610ffaf7816 */ /* 0x000fe400000000af */
[----:B------:R-:W-:Y:S02]  /*26590*/  ISETP.GT.AND P0, PT, R5, 0x68, PT ;  /* 0x000000680500780c */ /* 0x000fe40003f04270 */
[----:B------:R-:W-:-:S02]  /*265a0*/  PRMT R151, RZ, 0x7610, R151 ;  /* 0x00007610ff977816 */ /* 0x000fc40000000097 */
[----:B------:R0:W2:Y:S01]  /*265b0*/  @P1 LDG.E.U8 R175, desc[UR40][R8.64] ;  /* 0x0000002808af1981 */ /* 0x0000a2000c1e1100 */
[----:B------:R-:W-:Y:S01]  /*265c0*/  PRMT R170, RZ, 0x7610, R170 ;  /* 0x00007610ffaa7816 */ /* 0x000fe200000000aa */
[----:B0-----:R-:W-:Y:S01]  /*265d0*/  @P1 IMAD.MOV.U32 R8, RZ, RZ, R26 ;  /* 0x000000ffff081224 */ /* 0x001fe200078e001a */
[----:B------:R-:W-:Y:S01]  /*265e0*/  PRMT R31, RZ, 0x7610, R31 ;  /* 0x00007610ff1f7816 */ /* 0x000fe2000000001f */
[----:B------:R-:W-:Y:S04]  /*265f0*/  STL [R1+0x1018], R41 ;  /* 0x0010182901007387 */ /* 0x000fe80000100800 */
[----:B------:R-:W2:Y:S01]  /*26600*/  LDL R26, [R1+0x1ca0] ;  /* 0x001ca000011a7983 */ /* 0x000ea20000100800 */
[----:B----4-:R-:W-:-:S03]  /*26610*/  @P1 IMAD.MOV.U32 R9, RZ, RZ, R27 ;  /* 0x000000ffff091224 */ /* 0x010fc600078e001b */
[----:B------:R-:W4:Y:S04]  /*26620*/  LDL R27, [R1+0x1c9c] ;  /* 0x001c9c00011b7983 */ /* 0x000f280000100800 */
[----:B------:R0:W4:Y:S02]  /*26630*/  @P1 LDG.E.U8 R151, desc[UR40][R8.64] ;  /* 0x0000002808971981 */ /* 0x000124000c1e1100 */
[----:B0-----:R-:W-:Y:S01]  /*26640*/  @P0 IMAD.MOV.U32 R9, RZ, RZ, R38 ;  /* 0x000000ffff090224 */ /* 0x001fe200078e0026 */
[----:B------:R-:W-:Y:S01]  /*26650*/  ISETP.GT.AND P1, PT, R5, 0x69, PT ;  /* 0x000000690500780c */ /* 0x000fe20003f24270 */
[----:B---3--:R-:W-:-:S05]  /*26660*/  @P0 IMAD.MOV.U32 R8, RZ, RZ, R34 ;  /* 0x000000ffff080224 */ /* 0x008fca00078e0022 */
[----:B------:R2:W3:Y:S02]  /*26670*/  @P0 LDG.E.U8 R170, desc[UR40][R8.64] ;  /* 0x0000002808aa0981 */ /* 0x0004e4000c1e1100 */
[----:B--2---:R-:W-:Y:S02]  /*26680*/  @P0 IMAD.MOV.U32 R8, RZ, RZ, R24 ;  /* 0x000000ffff080224 */ /* 0x004fe400078e0018 */
[----:B------:R-:W-:Y:S01]  /*26690*/  @P0 IMAD.MOV.U32 R9, RZ, RZ, R25 ;  /* 0x000000ffff090224 */ /* 0x000fe200078e0019 */
[----:B------:R-:W2:Y:S04]  /*266a0*/  LDL R24, [R1+0x1c98] ;  /* 0x001c980001187983 */ /* 0x000ea80000100800 */
[----:B------:R0:W3:Y:S04]  /*266b0*/  @P0 LDG.E.U8 R31, desc[UR40][R8.64] ;  /* 0x00000028081f0981 */ /* 0x0000e8000c1e1100 */
[----:B------:R-:W2:Y:S01]  /*266c0*/  LDL R25, [R1+0x1c94] ;  /* 0x001c940001197983 */ /* 0x000ea20000100800 */
[----:B0-----:R-:W-:-:S02]  /*266d0*/  @P1 IMAD.MOV.U32 R8, RZ, RZ, R28 ;  /* 0x000000ffff081224 */ /* 0x001fc400078e001c */
[----:B------:R-:W-:Y:S01]  /*266e0*/  @P1 IMAD.MOV.U32 R9, RZ, RZ, R29 ;  /* 0x000000ffff091224 */ /* 0x000fe200078e001d */
[----:B------:R-:W2:Y:S04]  /*266f0*/  LDL R28, [R1+0x1c90] ;  /* 0x001c9000011c7983 */ /* 0x000ea80000100800 */
[----:B------:R-:W2:Y:S01]  /*26700*/  LDL R29, [R1+0x1c8c] ;  /* 0x001c8c00011d7983 */ /* 0x000ea20000100800 */
[----:B------:R-:W-:Y:S02]  /*26710*/  PRMT R165, RZ, 0x7610, R165 ;  /* 0x00007610ffa57816 */ /* 0x000fe400000000a5 */
[----:B------:R-:W-:Y:S01]  /*26720*/  ISETP.GT.AND P0, PT, R5, 0x6a, PT ;  /* 0x0000006a0500780c */ /* 0x000fe20003f04270 */
[----:B------:R-:W-:Y:S04]  /*26730*/  STL [R1+0x1010], R39 ;  /* 0x0010102701007387 */ /* 0x000fe80000100800 */
[----:B------:R-:W2:Y:S01]  /*26740*/  LDL R34, [R1+0x1c84] ;  /* 0x001c840001227983 */ /* 0x000ea20000100800 */
[----:B------:R-:W-:-:S03]  /*26750*/  PRMT R37, RZ, 0x7610, R37 ;  /* 0x00007610ff257816 */ /* 0x000fc60000000025 */
[----:B------:R0:W2:Y:S02]  /*26760*/  @P1 LDG.E.U8 R165, desc[UR40][R8.64] ;  /* 0x0000002808a51981 */ /* 0x0000a4000c1e1100 */
[----:B0-----:R-:W-:Y:S01]  /*26770*/  @P1 IMAD.MOV.U32 R8, RZ, RZ, R26 ;  /* 0x000000ffff081224 */ /* 0x001fe200078e001a */
[----:B------:R-:W-:Y:S01]  /*26780*/  PRMT R161, RZ, 0x7610, R161 ;  /* 0x00007610ffa17816 */ /* 0x000fe200000000a1 */
[----:B----4-:R-:W-:-:S05]  /*26790*/  @P1 IMAD.MOV.U32 R9, RZ, RZ, R27 ;  /* 0x000000ffff091224 */ /* 0x010fca00078e001b */
[----:B------:R2:W4:Y:S04]  /*267a0*/  @P1 LDG.E.U8 R37, desc[UR40][R8.64] ;  /* 0x0000002808251981 */ /* 0x000528000c1e1100 */
[----:B---3--:R0:W-:Y:S04]  /*267b0*/  STL [R1+0x1008], R31 ;  /* 0x0010081f01007387 */ /* 0x0081e80000100800 */
[----:B------:R-:W3:Y:S04]  /*267c0*/  LDL R27, [R1+0x1c7c] ;  /* 0x001c7c00011b7983 */ /* 0x000ee80000100800 */
[----:B------:R-:W4:Y:S04]  /*267d0*/  LDL R26, [R1+0x1c80] ;  /* 0x001c8000011a7983 */ /* 0x000f280000100800 */
        /* <DEDUP_REMOVED lines=10> */
[----:B------:R-:W-:Y:S02]  /*26880*/  ISETP.GT.AND P1, PT, R5, 0x6b, PT ;  /* 0x0000006b0500780c */ /* 0x000fe40003f24270 */
[----:B------:R-:W-:Y:S02]  /*26890*/  PRMT R4, RZ, 0x7610, R4 ;  /* 0x00007610ff047816 */ /* 0x000fe40000000004 */
[----:B------:R-:W-:-:S04]  /*268a0*/  PRMT R157, RZ, 0x7610, R157 ;  /* 0x00007610ff9d7816 */ /* 0x000fc8000000009d */
[----:B------:R0:W2:Y:S01]  /*268b0*/  @P0 LDG.E.U8 R4, desc[UR40][R8.64] ;  /* 0x0000002808040981 */ /* 0x0000a2000c1e1100 */
[----:B------:R-:W-:Y:S02]  /*268c0*/  ISETP.GT.AND P0, PT, R5, 0x6c, PT ;  /* 0x0000006c0500780c */ /* 0x000fe40003f04270 */
[----:B------:R-:W-:Y:S02]  /*268d0*/  PRMT R3, RZ, 0x7610, R3 ;  /* 0x00007610ff037816 */ /* 0x000fe40000000003 */
[----:B0-----:R-:W-:Y:S01]  /*268e0*/  @P1 IMAD.MOV.U32 R9, RZ, RZ, R34 ;  /* 0x000000ffff091224 */ /* 0x001fe200078e0022 */
[----:B------:R-:W-:Y:S01]  /*268f0*/  PRMT R154, RZ, 0x7610, R154 ;  /* 0x00007610ff9a7816 */ /* 0x000fe2000000009a */
[----:B---3--:R-:W-:-:S05]  /*26900*/  @P1 IMAD.MOV.U32 R8, RZ, RZ, R31 ;  /* 0x000000ffff081224 */ /* 0x008fca00078e001f */
[----:B------:R4:W3:Y:S02]  /*26910*/  @P1 LDG.E.U8 R157, desc[UR40][R8.64] ;  /* 0x00000028089d1981 */ /* 0x0008e4000c1e1100 */
[----:B----4-:R-:W-:Y:S02]  /*26920*/  @P1 IMAD.MOV.U32 R8, RZ, RZ, R26 ;  /* 0x000000ffff081224 */ /* 0x010fe400078e001a */
[----:B------:R-:W-:Y:S01]  /*26930*/  @P1 IMAD.MOV.U32 R9, RZ, RZ, R27 ;  /* 0x000000ffff091224 */ /* 0x000fe200078e001b */
[----:B------:R-:W4:Y:S04]  /*26940*/  LDL R26, [R1+0x1c68] ;  /* 0x001c6800011a7983 */ /* 0x000f280000100800 */
[----:B------:R-:W3:Y:S04]  /*26950*/  LDL R27, [R1+0x1c64] ;  /* 0x001c6400011b7983 */ /* 0x000ee80000100800 */
[----:B------:R2:W3:Y:S02]  /*26960*/  @P1 LDG.E.U8 R3, desc[UR40][R8.64] ;  /* 0x0000002808031981 */ /* 0x0004e4000c1e1100 */
[----:B--2---:R-:W-:-:S02]  /*26970*/  @P0 IMAD.MOV.U32 R8, RZ, RZ, R24 ;  /* 0x000000ffff080224 */ /* 0x004fc400078e0018 */
[----:B------:R-:W-:Y:S01]  /*26980*/  @P0 IMAD.MOV.U32 R9, RZ, RZ, R25 ;  /* 0x000000ffff090224 */ /* 0x000fe200078e0019 */
[----:B------:R-:W2:Y:S04]  /*26990*/  LDL R24, [R1+0x1c60] ;  /* 0x001c600001187983 */ /* 0x000ea80000100800 */
[----:B------:R-:W2:Y:S04]  /*269a0*/  LDL R25, [R1+0x1c5c] ;  /* 0x001c5c0001197983 */ /* 0x000ea80000100800 */
[----:B------:R-:W-:Y:S04]  /*269b0*/  STL [R1+0x1000], R37 ;  /* 0x0010002501007387 */ /* 0x000fe80000100800 */
        /* <DEDUP_REMOVED lines=13> */
[----:B------:R-:W-:Y:S02]  /*26a90*/  PRMT R20, RZ, 0x7610, R20 ;  /* 0x00007610ff147816 */ /* 0x000fe40000000014 */
[----:B------:R-:W-:Y:S01]  /*26aa0*/  PRMT R30, RZ, 0x7610, R30 ;  /* 0x00007610ff1e7816 */ /* 0x000fe2000000001e */
[----:B----4-:R-:W-:Y:S02]  /*26ab0*/  @P1 IMAD.MOV.U32 R8, RZ, RZ, R26 ;  /* 0x000000ffff081224 */ /* 0x010fe400078e001a */
[----:B------:R-:W4:Y:S01]  /*26ac0*/  LDL R26, [R1+0x1c48] ;  /* 0x001c4800011a7983 */ /* 0x000f220000100800 */
[----:B---3--:R-:W-:-:S03]  /*26ad0*/  @P1 IMAD.MOV.U32 R9, RZ, RZ, R27 ;  /* 0x000000ffff091224 */ /* 0x008fc600078e001b */
[----:B------:R-:W3:Y:S04]  /*26ae0*/  LDL R27, [R1+0x1c44] ;  /* 0x001c4400011b7983 */ /* 0x000ee80000100800 */
[----:B------:R2:W3:Y:S02]  /*26af0*/  @P1 LDG.E.U8 R23, desc[UR40][R8.64] ;  /* 0x0000002808171981 */ /* 0x0004e4000c1e1100 */
[----:B--2---:R-:W-:Y:S02]  /*26b00*/  @P1 IMAD.MOV.U32 R8, RZ, RZ, R24 ;  /* 0x000000ffff081224 */ /* 0x004fe400078e0018 */
[----:B------:R-:W2:Y:S01]  /*26b10*/  LDL R24, [R1+0x1c40] ;  /* 0x001c400001187983 */ /* 0x000ea20000100800 */
[----:B------:R-:W-:-:S03]  /*26b20*/  @P1 IMAD.MOV.U32 R9, RZ, RZ, R25 ;  /* 0x000000ffff091224 */ /* 0x000fc600078e0019 */
[----:B------:R-:W2:Y:S04]  /*26b30*/  LDL R25, [R1+0x1c3c] ;  /* 0x001c3c0001197983 */ /* 0x000ea80000100800 */
[----:B------:R0:W2:Y:S02]  /*26b40*/  @P1 LDG.E.U8 R35, desc[UR40][R8.64] ;  /* 0x0000002808231981 */ /* 0x0000a4000c1e1100 */
[----:B0-----:R-:W-:Y:S02]  /*26b50*/  @P0 IMAD.MOV.U32 R8, RZ, RZ, R31 ;  /* 0x000000ffff080224 */ /* 0x001fe400078e001f */
[----:B------:R-:W-:-:S05]  /*26b60*/  @P0 IMAD.MOV.U32 R9, RZ, RZ, R34 ;  /* 0x000000ffff090224 */ /* 0x000fca00078e0022 */
[----:B------:R0:W2:Y:S02]  /*26b70*/  @P0 LDG.E.U8 R20, desc[UR40][R8.64] ;  /* 0x0000002808140981 */ /* 0x0000a4000c1e1100 */
[----:B0-----:R-:W-:Y:S02]  /*26b80*/  @P0 IMAD.MOV.U32 R8, RZ, RZ, R28 ;  /* 0x000000ffff080224 */ /* 0x001fe400078e001c */
[----:B------:R-:W-:Y:S01]  /*26b90*/  @P0 IMAD.MOV.U32 R9, RZ, RZ, R29 ;  /* 0x000000ffff090224 */ /* 0x000fe200078e001d */
[----:B------:R-:W-:Y:S01]  /*26ba0*/  ISETP.GT.AND P1, PT, R5, 0x6f, PT ;  /* 0x0000006f0500780c */ /* 0x000fe20003f24270 */
[----:B------:R-:W2:Y:S04]  /*26bb0*/  LDL R29, [R1+0x1c34] ;  /* 0x001c3400011d7983 */ /* 0x000ea80000100800 */
[----:B------:R4:W2:Y:S04]  /*26bc0*/  @P0 LDG.E.U8 R30, desc[UR40][R8.64] ;  /* 0x00000028081e0981 */ /* 0x0008a8000c1e1100 */
[----:B------:R-:W2:Y:S04]  /*26bd0*/  LDL R28, [R1+0x1c38] ;  /* 0x001c3800011c7983 */ /* 0x000ea80000100800 */
[----:B----4-:R-:W-:-:S02]  /*26be0*/  @P1 IMAD.MOV.U32 R8, RZ, RZ, R26 ;  /* 0x000000ffff081224 */ /* 0x010fc400078e001a */
[----:B------:R-:W4:Y:S01]  /*26bf0*/  LDL R26, [R1+0x1c30] ;  /* 0x001c3000011a7983 */ /* 0x000f220000100800 */
[----:B---3--:R-:W-:-:S03]  /*26c00*/  @P1 IMAD.MOV.U32 R9, RZ, RZ, R27 ;  /* 0x000000ffff091224 */ /* 0x008fc600078e001b */
[----:B------:R-:W3:Y:S04]  /*26c10*/  LDL R27, [R1+0x1c2c] ;  /* 0x001c2c00011b7983 */ /* 0x000ee80000100800 */
[----:B------:R-:W-:Y:S04]  /*26c20*/  STL [R1+0xfe8], R36 ;  /* 0x000fe82401007387 */ /* 0x000fe80000100800 */
[----:B------:R-:W3:Y:S04]  /*26c30*/  LDL R31, [R1+0x1c24] ;  /* 0x001c2400011f7983 */ /* 0x000ee80000100800 */
[----:B--2---:R0:W-:Y:S04]  /*26c40*/  STL [R1+0xfd8], R30 ;  /* 0x000fd81e01007387 */ /* 0x0041e80000100800 */
[----:B0-----:R-:W2:Y:S01]  /*26c50*/  LDL R30, [R1+0x1c28] ;  /* 0x001c2800011e7983 */ /* 0x001ea20000100800 */
[----:B------:R-:W-:-:S02]  /*26c60*/  PRMT R18, RZ, 0x7610, R18 ;  /* 0x00007610ff127816 */ /* 0x000fc40000000012 */
[C---:B------:R-:W-:Y:S02]  /*26c70*/  ISETP.GT.AND P0, PT, R5.reuse, 0x70, PT ;  /* 0x000000700500780c */ /* 0x040fe40003f04270 */
[----:B------:R-:W-:Y:S02]  /*26c80*/  PRMT R32, RZ, 0x7610, R32 ;  /* 0x00007610ff207816 */ /* 0x000fe40000000020 */
[----:B------:R0:W2:Y:S01]  /*26c90*/  @P1 LDG.E.U8 R18, desc[UR40][R8.64] ;  /* 0x0000002808121981 */ /* 0x0000a2000c1e1100 */
[----:B------:R-:W-:Y:S01]  /*26ca0*/  PRMT R7, RZ, 0x7610, R7 ;  /* 0x00007610ff077816 */ /* 0x000fe20000000007 */
[----:B0-----:R-:W-:Y:S02]  /*26cb0*/  @P1 IMAD.MOV.U32 R8, RZ, RZ, R24 ;  /* 0x000000ffff081224 */ /* 0x001fe400078e0018 */
[----:B------:R-:W-:Y:S01]  /*26cc0*/  @P1 IMAD.MOV.U32 R9, RZ, RZ, R25 ;  /* 0x000000ffff091224 */ /* 0x000fe200078e0019 */
[----:B------:R-:W-:Y:S01]  /*26cd0*/  PRMT R130, RZ, 0x7610, R130 ;  /* 0x00007610ff827816 */ /* 0x000fe20000000082 */
[----:B------:R-:W2:Y:S04]  /*26ce0*/  LDL R25, [R1+0x1c1c] ;  /* 0x001c1c0001197983 */ /* 0x000ea80000100800 */
[----:B------:R0:W2:Y:S01]  /*26cf0*/  @P1 LDG.E.U8 R32, desc[UR40][R8.64] ;  /* 0x0000002808201981 */ /* 0x0000a2000c1e1100 */
[----:B------:R-:W-:-:S02]  /*26d00*/  ISETP.GT.AND P1, PT, R5, 0x71, PT ;  /* 0x000000710500780c */ /* 0x000fc40003f24270 */
[----:B------:R-:W-:Y:S01]  /*26d10*/  PRMT R0, RZ, 0x7610, R0 ;  /* 0x00007610ff007816 */ /* 0x000fe20000000000 */
[----:B------:R-:W2:Y:S01]  /*26d20*/  LDL R24, [R1+0x1c20] ;  /* 0x001c200001187983 */ /* 0x000ea20000100800 */
[----:B0-----:R-:W-:Y:S02]  /*26d30*/  @P0 IMAD.MOV.U32 R8, RZ, RZ, R28 ;  /* 0x000000ffff080224 */ /* 0x001fe400078e001c */
[----:B------:R-:W-:Y:S01]  /*26d40*/  @P0 IMAD.MOV.U32 R9, RZ, RZ, R29 ;  /* 0x000000ffff090224 */ /* 0x000fe200078e001d */
[----:B------:R-:W2:Y:S04]  /*26d50*/  LDL R28, [R1+0x1c18] ;  /* 0x001c1800011c7983 */ /* 0x000ea80000100800 */
[----:B------:R4:W2:Y:S04]  /*26d60*/  @P0 LDG.E.U8 R7, desc[UR40][R8.64] ;  /* 0x0000002808070981 */ /* 0x0008a8000c1e1100 */
[----:B------:R-:W2:Y:S01]  /*26d70*/  LDL R29, [R1+0x1c14] ;  /* 0x001c1400011d7983 */ /* 0x000ea20000100800 */
[----:B----4-:R-:W-:-:S02]  /*26d80*/  @P0 IMAD.MOV.U32 R8, RZ, RZ, R26 ;  /* 0x000000ffff080224 */ /* 0x010fc400078e001a */
[----:B---3--:R-:W-:-:S05]  /*26d90*/  @P0 IMAD.MOV.U32 R9, RZ, RZ, R27 ;  /* 0x000000ffff090224 */ /* 0x008fca00078e001b */
[----:B------:R0:W3:Y:S02]  /*26da0*/  @P0 LDG.E.U8 R130, desc[UR40][R8.64] ;  /* 0x0000002808820981 */ /* 0x0000e4000c1e1100 */
[----:B0-----:R-:W-:Y:S02]  /*26db0*/  @P1 IMAD.MOV.U32 R9, RZ, RZ, R31 ;  /* 0x000000ffff091224 */ /* 0x001fe400078e001f */
[----:B--2---:R-:W-:-:S05]  /*26dc0*/  @P1 IMAD.MOV.U32 R8, RZ, RZ, R30 ;  /* 0x000000ffff081224 */ /* 0x004fca00078e001e */
[----:B------:R0:W2:Y:S04]  /*26dd0*/  @P1 LDG.E.U8 R0, desc[UR40][R8.64] ;  /* 0x0000002808001981 */ /* 0x0000a8000c1e1100 */
[----:B------:R-:W-:Y:S01]  /*26de0*/  STL [R1+0xfe0], R35 ;  /* 0x000fe02301007387 */ /* 0x000fe20000100800 */
[----:B------:R-:W-:Y:S02]  /*26df0*/  ISETP.GT.AND P0, PT, R5, 0x72, PT ;  /* 0x000000720500780c */ /* 0x000fe40003f04270 */
[----:B------:R-:W-:Y:S01]  /*26e00*/  PRMT R129, RZ, 0x7610, R129 ;  /* 0x00007610ff817816 */ /* 0x000fe20000000081 */
[----:B0-----:R-:W-:Y:S02]  /*26e10*/  @P1 IMAD.MOV.U32 R9, RZ, RZ, R25 ;  /* 0x000000ffff091224 */ /* 0x001fe400078e0019 */
[----:B------:R-:W-:-:S05]  /*26e20*/  @P1 IMAD.MOV.U32 R8, RZ, RZ, R24 ;  /* 0x000000ffff081224 */ /* 0x000fca00078e0018 */
[----:B------:R0:W4:Y:S04]  /*26e30*/  @P1 LDG.E.U8 R129, desc[UR40][R8.64] ;  /* 0x0000002808811981 */ /* 0x000128000c1e1100 */
[----:B------:R1:W-:Y:S04]  /*26e40*/  STL [R1+0x28a0], R7 ;  /* 0x0028a00701007387 */ /* 0x0003e80000100800 */
[----:B------:R-:W4:Y:S04]  /*26e50*/  LDL R27, [R1+0x1c0c] ;  /* 0x001c0c00011b7983 */ /* 0x000f280000100800 */
[----:B------:R-:W4:Y:S01]  /*26e60*/  LDL R26, [R1+0x1c10] ;  /* 0x001c1000011a7983 */ /* 0x000f220000100800 */
[----:B0-----:R-:W-:-:S02]  /*26e70*/  @P0 IMAD.MOV.U32 R9, RZ, RZ, R29 ;  /* 0x000000ffff090224 */ /* 0x001fc400078e001d */
[----:B------:R-:W-:Y:S01]  /*26e80*/  @P0 IMAD.MOV.U32 R8, RZ, RZ, R28 ;  /* 0x000000ffff080224 */ /* 0x000fe200078e001c */
[----:B---3--:R-:W-:Y:S04]  /*26e90*/  STL [R1+0x2898], R130 ;  /* 0x0028988201007387 */ /* 0x008fe80000100800 */
[----:B------:R-:W3:Y:S04]  /*26ea0*/  LDL R31, [R1+0x1c04] ;  /* 0x001c0400011f7983 */ /* 0x000ee80000100800 */
[----:B------:R-:W3:Y:S04]  /*26eb0*/  LDL R30, [R1+0x1c08] ;  /* 0x001c0800011e7983 */ /* 0x000ee80000100800 */
[----:B--2---:R0:W-:Y:S04]  /*26ec0*/  STL [R1+0x289c], R0 ;  /* 0x00289c0001007387 */ /* 0x0041e80000100800 */
[----:B------:R-:W2:Y:S04]  /*26ed0*/  LDL R25, [R1+0x1bfc] ;  /* 0x001bfc0001197983 */ /* 0x000ea80000100800 */
[----:B------:R-:W2:Y:S04]  /*26ee0*/  LDL R24, [R1+0x1c00] ;  /* 0x001c000001187983 */ /* 0x000ea80000100800 */
[----:B------:R-:W2:Y:S04]  /*26ef0*/  LDL R29, [R1+0x1bf4] ;  /* 0x001bf400011d7983 */ /* 0x000ea80000100800 */
[----:B------:R-:W-:Y:S04]  /*26f00*/  STL [R1+0xfcc], R32 ;  /* 0x000fcc2001007387 */ /* 0x000fe80000100800 */
[----:B------:R-:W2:Y:S04]  /*26f10*/  LDL R28, [R1+0x1bf8] ;  /* 0x001bf800011c7983 */ /* 0x000ea80000100800 */
[----:B-1----:R-:W2:Y:S04]  /*26f20*/  LDL R7, [R1+0x1bec] ;  /* 0x001bec0001077983 */ /* 0x002ea80000100800 */
[----:B0-----:R-:W2:Y:S01]  /*26f30*/  LDL R0, [R1+0x1bf0] ;  /* 0x001bf00001007983 */ /* 0x001ea20000100800 */
[----:B------:R-:W-:-:S02]  /*26f40*/  PRMT R137, RZ, 0x7610, R137 ;  /* 0x00007610ff897816 */ /* 0x000fc40000000089 */
[C---:B------:R-:W-:Y:S02]  /*26f50*/  ISETP.GT.AND P1, PT, R5.reuse, 0x73, PT ;  /* 0x000000730500780c */ /* 0x040fe40003f24270 */
[----:B------:R-:W-:Y:S02]  /*26f60*/  PRMT R121, RZ, 0x7610, R121 ;  /* 0x00007610ff797816 */ /* 0x000fe40000000079 */
[----:B------:R4:W2:Y:S01]  /*26f70*/  @P0 LDG.E.U8 R137, desc[UR40][R8.64] ;  /* 0x0000002808890981 */ /* 0x0008a2000c1e1100 */
[----:B------:R-:W-:Y:S01]  /*26f80*/  PRMT R136, RZ, 0x7610, R136 ;  /* 0x00007610ff887816 */ /* 0x000fe20000000088 */
[----:B----4-:R-:W-:Y:S02]  /*26f90*/  @P0 IMAD.MOV.U32 R8, RZ, RZ, R26 ;  /* 0x000000ffff080224 */ /* 0x010fe400078e001a */
[----:B------:R-:W-:Y:S01]  /*26fa0*/  @P0 IMAD.MOV.U32 R9, RZ, RZ, R27 ;  /* 0x000000ffff090224 */ /* 0x000fe200078e001b */
[----:B------:R-:W4:Y:S04]  /*26fb0*/  LDL R26, [R1+0x1be8] ;  /* 0x001be800011a7983 */ /* 0x000f280000100800 */
[----:B------:R3:W4:Y:S01]  /*26fc0*/  @P0 LDG.E.U8 R121, desc[UR40][R8.64] ;  /* 0x0000002808790981 */ /* 0x000722000c1e1100 */
[----:B------:R-:W-:-:S03]  /*26fd0*/  ISETP.GT.AND P0, PT, R5, 0x74, PT ;  /* 0x000000740500780c */ /* 0x000fc60003f04270 */
[----:B------:R-:W4:Y:S01]  /*26fe0*/  LDL R27, [R1+0x1be4] ;  /* 0x001be400011b7983 */ /* 0x000f220000100800 */
[----:B------:R-:W-:Y:S02]  /*26ff0*/  PRMT R120, RZ, 0x7610, R120 ;  /* 0x00007610ff787816 */ /* 0x000fe40000000078 */
[----:B------:R-:W-:Y:S01]  /*27000*/  PRMT R144, RZ, 0x7610, R144 ;  /* 0x00007610ff907816 */ /* 0x000fe20000000090 */
[----:B---3--:R-:W-:Y:S02]  /*27010*/  @P1 IMAD.MOV.U32 R9, RZ, RZ, R31 ;  /* 0x000000ffff091224 */ /* 0x008fe400078e001f */
[----:B------:R-:W3:Y:S01]  /*27020*/  LDL R31, [R1+0x1bd4] ;  /* 0x001bd400011f7983 */ /* 0x000ee20000100800 */
[----:B------:R-:W-:-:S03]  /*27030*/  @P1 IMAD.MOV.U32 R8, RZ, RZ, R30 ;  /* 0x000000ffff081224 */ /* 0x000fc600078e001e */
[----:B------:R-:W3:Y:S04]  /*27040*/  LDL R30, [R1+0x1bd8] ;  /* 0x001bd800011e7983 */ /* 0x000ee80000100800 */
[----:B------:R2:W3:Y:S02]  /*27050*/  @P1 LDG.E.U8 R136, desc[UR40][R8.64] ;  /* 0x0000002808881981 */ /* 0x0004e4000c1e1100 */
[----:B--2---:R-:W-:Y:S02]  /*27060*/  @P1 IMAD.MOV.U32 R9, RZ, RZ, R25 ;  /* 0x000000ffff091224 */ /* 0x004fe400078e0019 */
[----:B------:R-:W2:Y:S01]  /*27070*/  LDL R25, [R1+0x1bdc] ;  /* 0x001bdc0001197983 */ /* 0x000ea20000100800 */
[----:B------:R-:W-:-:S03]  /*27080*/  @P1 IMAD.MOV.U32 R8, RZ, RZ, R24 ;  /* 0x000000ffff081224 */ /* 0x000fc600078e0018 */
[----:B------:R-:W3:Y:S04]  /*27090*/  LDL R24, [R1+0x1be0] ;  /* 0x001be00001187983 */ /* 0x000ee80000100800 */
[----:B------:R0:W3:Y:S02]  /*270a0*/  @P1 LDG.E.U8 R120, desc[UR40][R8.64] ;  /* 0x0000002808781981 */ /* 0x0000e4000c1e1100 */
[----:B0-----:R-:W-:Y:S02]  /*270b0*/  @P0 IMAD.MOV.U32 R8, RZ, RZ, R28 ;  /* 0x000000ffff080224 */ /* 0x001fe400078e001c */
[----:B------:R-:W-:Y:S01]  /*270c0*/  @P0 IMAD.MOV.U32 R9, RZ, RZ, R29 ;  /* 0x000000ffff090224 */ /* 0x000fe200078e001d */
[----:B------:R-:W-:Y:S01]  /*270d0*/  ISETP.GT.AND P1, PT, R5, 0x75, PT ;  /* 0x000000750500780c */ /* 0x000fe20003f24270 */
[----:B------:R-:W3:Y:S04]  /*270e0*/  LDL R29, [R1+0x1bc4] ;  /* 0x001bc400011d7983 */ /* 0x000ee80000100800 */
[----:B------:R0:W3:Y:S01]  /*270f0*/  @P0 LDG.E.U8 R144, desc[UR40][R8.64] ;  /* 0x0000002808900981 */ /* 0x0000e2000c1e1100 */
[----:B------:R-:W-:-:S03]  /*27100*/  PRMT R128, RZ, 0x7610, R128 ;  /* 0x00007610ff807816 */ /* 0x000fc60000000080 */
[----:B------:R-:W3:Y:S01]  /*27110*/  LDL R28, [R1+0x1bc8] ;  /* 0x001bc800011c7983 */ /* 0x000ee20000100800 */
[----:B0-----:R-:W-:Y:S02]  /*27120*/  @P0 IMAD.MOV.U32 R9, RZ, RZ, R7 ;  /* 0x000000ffff090224 */ /* 0x001fe400078e0007 */
[----:B------:R-:W-:Y:S01]  /*27130*/  @P0 IMAD.MOV.U32 R8, RZ, RZ, R0 ;  /* 0x000000ffff080224 */ /* 0x000fe200078e0000 */
[----:B------:R-:W3:Y:S04]  /*27140*/  LDL R7, [R1+0x1bcc] ;  /* 0x001bcc0001077983 */ /* 0x000ee80000100800 */
[----:B------:R-:W3:Y:S01]  /*27150*/  LDL R0, [R1+0x1bd0] ;  /* 0x001bd00001007983 */ /* 0x000ee20000100800 */
[----:B------:R-:W-:-:S03]  /*27160*/  PRMT R143, RZ, 0x7610, R143 ;  /* 0x00007610ff8f7816 */ /* 0x000fc6000000008f */
[----:B------:R4:W3:Y:S01]  /*27170*/  @P0 LDG.E.U8 R128, desc[UR40][R8.64] ;  /* 0x0000002808800981 */ /* 0x0008e2000c1e1100 */
[----:B------:R-:W-:Y:S02]  /*27180*/  ISETP.GT.AND P0, PT, R5, 0x76, PT ;  /* 0x000000760500780c */ /* 0x000fe40003f04270 */
[----:B------:R-:W-:Y:S01]  /*27190*/  PRMT R127, RZ, 0x7610, R127 ;  /* 0x00007610ff7f7816 */ /* 0x000fe2000000007f */
[----:B----4-:R-:W-:Y:S02]  /*271a0*/  @P1 IMAD.MOV.U32 R8, RZ, RZ, R26 ;  /* 0x000000ffff081224 */ /* 0x010fe400078e001a */
[----:B------:R-:W-:Y:S01]  /*271b0*/  @P1 IMAD.MOV.U32 R9, RZ, RZ, R27 ;  /* 0x000000ffff091224 */ /* 0x000fe200078e001b */
[----:B------:R-:W4:Y:S04]  /*271c0*/  LDL R26, [R1+0x1bc0] ;  /* 0x001bc000011a7983 */ /* 0x000f280000100800 */
[----:B------:R2:W4:Y:S04]  /*271d0*/  @P1 LDG.E.U8 R143, desc[UR40][R8.64] ;  /* 0x00000028088f1981 */ /* 0x000528000c1e1100 */
[----:B------:R-:W4:Y:S01]  /*271e0*/  LDL R27, [R1+0x1bbc] ;  /* 0x001bbc00011b7983 */ /* 0x000f220000100800 */
[----:B------:R-:W-:Y:S01]  /*271f0*/  PRMT R135, RZ, 0x7610, R135 ;  /* 0x00007610ff877816 */ /* 0x000fe20000000087 */
[----:B--2---:R-:W-:-:S02]  /*27200*/  @P1 IMAD.MOV.U32 R9, RZ, RZ, R25 ;  /* 0x000000ffff091224 */ /* 0x004fc400078e0019 */
[----:B------:R-:W2:Y:S01]  /*27210*/  LDL R25, [R1+0x1bb4] ;  /* 0x001bb40001197983 */ /* 0x000ea20000100800 */
[----:B---3--:R-:W-:-:S03]  /*27220*/  @P1 IMAD.MOV.U32 R8, RZ, RZ, R24 ;  /* 0x000000ffff081224 */ /* 0x008fc600078e0018 */
[----:B------:R-:W3:Y:S04]  /*27230*/  LDL R24, [R1+0x1bb8] ;  /* 0x001bb80001187983 */ /* 0x000ee80000100800 */
[----:B------:R0:W3:Y:S02]  /*27240*/  @P1 LDG.E.U8 R127, desc[UR40][R8.64] ;  /* 0x00000028087f1981 */ /* 0x0000e4000c1e1100 */
[----:B0-----:R-:W-:Y:S02]  /*27250*/  @P0 IMAD.MOV.U32 R8, RZ, RZ, R30 ;  /* 0x000000ffff080224 */ /* 0x001fe400078e001e */
[----:B------:R-:W-:Y:S01]  /*27260*/  @P0 IMAD.MOV.U32 R9, RZ, RZ, R31 ;  /* 0x000000ffff090224 */ /* 0x000fe200078e001f */
[----:B------:R-:W-:Y:S01]  /*27270*/  ISETP.GT.AND P1, PT, R5, 0x77, PT ;  /* 0x000000770500780c */ /* 0x000fe20003f24270 */
[----:B------:R-:W3:Y:S04]  /*27280*/  LDL R31, [R1+0x1ba4] ;  /* 0x001ba400011f7983 */ /* 0x000ee80000100800 */
[----:B------:R0:W3:Y:S01]  /*27290*/  @P0 LDG.E.U8 R135, desc[UR40][R8.64] ;  /* 0x0000002808870981 */ /* 0x0000e2000c1e1100 */
[----:B------:R-:W-:-:S02]  /*272a0*/  PRMT R119, RZ, 0x7610, R119 ;  /* 0x00007610ff777816 */ /* 0x000fc40000000077 */
[----:B------:R-:W-:Y:S01]  /*272b0*/  PRMT R134, RZ, 0x7610, R134 ;  /* 0x00007610ff867816 */ /* 0x000fe20000000086 */
[----:B------:R-:W3:Y:S01]  /*272c0*/  LDL R30, [R1+0x1b94] ;  /* 0x001b9400011e7983 */ /* 0x000ee20000100800 */
[----:B0-----:R-:W-:-:S03]  /*272d0*/  @P0 IMAD.MOV.U32 R9, RZ, RZ, R7 ;  /* 0x000000ffff090224 */ /* 0x001fc600078e0007 */
[----:B------:R-:W3:Y:S01]  /*272e0*/  LDL R7, [R1+0x1bac] ;  /* 0x001bac0001077983 */ /* 0x000ee20000100800 */
[----:B------:R-:W-:-:S03]  /*272f0*/  @P0 IMAD.MOV.U32 R8, RZ, RZ, R0 ;  /* 0x000000ffff080224 */ /* 0x000fc600078e0000 */
[----:B------:R-:W3:Y:S04]  /*27300*/  LDL R0, [R1+0x1bb0] ;  /* 0x001bb00001007983 */ /* 0x000ee80000100800 */
[----:B------:R0:W3:Y:S01]  /*27310*/  @P0 LDG.E.U8 R119, desc[UR40][R8.64] ;  /* 0x0000002808770981 */ /* 0x0000e2000c1e1100 */
[----:B------:R-:W-:Y:S01]  /*27320*/  ISETP.GT.AND P0, PT, R5, 0x78, PT ;  /* 0x000000780500780c */ /* 0x000fe20003f04270 */
[----:B0-----:R-:W-:Y:S02]  /*27330*/  @P1 IMAD.MOV.U32 R8, RZ, RZ, R28 ;  /* 0x000000ffff081224 */ /* 0x001fe400078e001c */
[----:B------:R-:W-:Y:S01]  /*27340*/  @P1 IMAD.MOV.U32 R9, RZ, RZ, R29 ;  /* 0x000000ffff091224 */ /* 0x000fe200078e001d */
[----:B------:R-:W3:Y:S04]  /*27350*/  LDL R28, [R1+0x1b9c] ;  /* 0x001b9c00011c7983 */ /* 0x000ee80000100800 */
[----:B------:R-:W3:Y:S04]  /*27360*/  LDL R29, [R1+0x1ba8] ;  /* 0x001ba800011d7983 */ /* 0x000ee80000100800 */
[----:B------:R4:W3:Y:S01]  /*27370*/  @P1 LDG.E.U8 R134, desc[UR40][R8.64] ;  /* 0x0000002808861981 */ /* 0x0008e2000c1e1100 */
[----:B------:R-:W-:Y:S01]  /*27380*/  PRMT R118, RZ, 0x7610, R118 ;  /* 0x00007610ff767816 */ /* 0x000fe20000000076 */
[----:B----4-:R-:W-:-:S02]  /*27390*/  @P1 IMAD.MOV.U32 R8, RZ, RZ, R26 ;  /* 0x000000ffff081224 */ /* 0x010fc400078e001a */
[----:B------:R-:W4:Y:S01]  /*273a0*/  LDL R26, [R1+0x1ba0] ;  /* 0x001ba000011a7983 */ /* 0x000f220000100800 */
[----:B------:R-:W-:-:S03]  /*273b0*/  @P1 IMAD.MOV.U32 R9, RZ, RZ, R27 ;  /* 0x000000ffff091224 */ /* 0x000fc600078e001b */
[----:B------:R-:W4:Y:S01]  /*273c0*/  LDL R27, [R1+0x1b98] ;  /* 0x001b9800011b7983 */ /* 0x000f220000100800 */
[----:B------:R-:W-:-:S03]  /*273d0*/  PRMT R142, RZ, 0x7610, R142 ;  /* 0x00007610ff8e7816 */ /* 0x000fc6000000008e */
[----:B------:R2:W4:Y:S02]  /*273e0*/  @P1 LDG.E.U8 R118, desc[UR40][R8.64] ;  /* 0x0000002808761981 */ /* 0x000524000c1e1100 */
[----:B--2---:R-:W-:Y:S02]  /*273f0*/  @P0 IMAD.MOV.U32 R9, RZ, RZ, R25 ;  /* 0x000000ffff090224 */ /* 0x004fe400078e0019 */
[----:B------:R-:W2:Y:S01]  /*27400*/  LDL R25, [R1+0x1b8c] ;  /* 0x001b8c0001197983 */ /* 0x000ea20000100800 */
[----:B---3--:R-:W-:-:S03]  /*27410*/  @P0 IMAD.MOV.U32 R8, RZ, RZ, R24 ;  /* 0x000000ffff080224 */ /* 0x008fc600078e0018 */
[----:B------:R-:W3:Y:S04]  /*27420*/  LDL R24, [R1+0x1b90] ;  /* 0x001b900001187983 */ /* 0x000ee80000100800 */
[----:B------:R0:W3:Y:S02]  /*27430*/  @P0 LDG.E.U8 R142, desc[UR40][R8.64] ;  /* 0x00000028088e0981 */ /* 0x0000e4000c1e1100 */
[----:B0-----:R-:W-:Y:S02]  /*27440*/  @P0 IMAD.MOV.U32 R9, RZ, RZ, R7 ;  /* 0x000000ffff090224 */ /* 0x001fe400078e0007 */
[----:B------:R-:W3:Y:S01]  /*27450*/  LDL R7, [R1+0x1b84] ;  /* 0x001b840001077983 */ /* 0x000ee20000100800 */
[----:B------:R-:W-:-:S03]  /*27460*/  @P0 IMAD.MOV.U32 R8, RZ, RZ, R0 ;  /* 0x000000ffff080224 */ /* 0x000fc600078e0000 */
[----:B------:R-:W3:Y:S01]  /*27470*/  LDL R0, [R1+0x1b88] ;  /* 0x001b880001007983 */ /* 0x000ee20000100800 */
[----:B------:R-:W-:Y:S02]  /*27480*/  ISETP.GT.AND P1, PT, R5, 0x79, PT ;  /* 0x000000790500780c */ /* 0x000fe40003f24270 */
[----:B------:R-:W-:Y:S02]  /*27490*/  PRMT R126, RZ, 0x7610, R126 ;  /* 0x00007610ff7e7816 */ /* 0x000fe4000000007e */
[----:B------:R-:W-:-:S04]  /*274a0*/  PRMT R141, RZ, 0x7610, R141 ;  /* 0x00007610ff8d7816 */ /* 0x000fc8000000008d */
[----:B------:R0:W3:Y:S01]  /*274b0*/  @P0 LDG.E.U8 R126, desc[UR40][R8.64] ;  /* 0x00000028087e0981 */ /* 0x0000e2000c1e1100 */
[----:B------:R-:W-:Y:S02]  /*274c0*/  ISETP.GT.AND P0, PT, R5, 0x7a, PT ;  /* 0x0000007a0500780c */ /* 0x000fe40003f04270 */
[----:B------:R-:W-:Y:S02]  /*274d0*/  PRMT R125, RZ, 0x7610, R125 ;  /* 0x00007610ff7d7816 */ /* 0x000fe4000000007d */
[----:B0-----:R-:W-:Y:S02]  /*274e0*/  @P1 IMAD.MOV.U32 R8, RZ, RZ, R29 ;  /* 0x000000ffff081224 */ /* 0x001fe400078e001d */
[----:B------:R-:W-:Y:S01]  /*274f0*/  @P1 IMAD.MOV.U32 R9, RZ, RZ, R31 ;  /* 0x000000ffff091224 */ /* 0x000fe200078e001f */
[----:B------:R-:W3:Y:S04]  /*27500*/  LDL R29, [R1+0x1b7c] ;  /* 0x001b7c00011d7983 */ /* 0x000ee80000100800 */
[----:B------:R4:W3:Y:S01]  /*27510*/  @P1 LDG.E.U8 R141, desc[UR40][R8.64] ;  /* 0x00000028088d1981 */ /* 0x0008e2000c1e1100 */
[----:B------:R-:W-:Y:S01]  /*27520*/  PRMT R133, RZ, 0x7610, R133 ;  /* 0x00007610ff857816 */ /* 0x000fe20000000085 */
[----:B----4-:R-:W-:-:S02]  /*27530*/  @P1 IMAD.MOV.U32 R8, RZ, RZ, R26 ;  /* 0x000000ffff081224 */ /* 0x010fc400078e001a */
[----:B------:R-:W-:Y:S01]  /*27540*/  @P1 IMAD.MOV.U32 R9, RZ, RZ, R28 ;  /* 0x000000ffff091224 */ /* 0x000fe200078e001c */
[----:B------:R-:W4:Y:S04]  /*27550*/  LDL R26, [R1+0x1b78] ;  /* 0x001b7800011a7983 */ /* 0x000f280000100800 */
[----:B------:R-:W4:Y:S04]  /*27560*/  LDL R28, [R1+0x1b80] ;  /* 0x001b8000011c7983 */ /* 0x000f280000100800 */
[----:B------:R0:W4:Y:S01]  /*27570*/  @P1 LDG.E.U8 R125, desc[UR40][R8.64] ;  /* 0x00000028087d1981 */ /* 0x000122000c1e1100 */
[----:B------:R-:W-:-:S02]  /*27580*/  ISETP.GT.AND P1, PT, R5, 0x7b, PT ;  /* 0x0000007b0500780c */ /* 0x000fc40003f24270 */
[----:B------:R-:W-:Y:S01]  /*27590*/  PRMT R117, RZ, 0x7610, R117 ;  /* 0x00007610ff757816 */ /* 0x000fe20000000075 */
[----:B0-----:R-:W-:Y:S02]  /*275a0*/  @P0 IMAD.MOV.U32 R8, RZ, RZ, R27 ;  /* 0x000000ffff080224 */ /* 0x001fe400078e001b */
[----:B------:R-:W-:Y:S01]  /*275b0*/  @P0 IMAD.MOV.U32 R9, RZ, RZ, R30 ;  /* 0x000000ffff090224 */ /* 0x000fe200078e001e */
[----:B------:R-:W4:Y:S04]  /*275c0*/  LDL R27, [R1+0x1b74] ;  /* 0x001b7400011b7983 */ /* 0x000f280000100800 */
[----:B------:R2:W4:Y:S02]  /*275d0*/  @P0 LDG.E.U8 R133, desc[UR40][R8.64] ;  /* 0x0000002808850981 */ /* 0x000524000c1e1100 */
[----:B--2---:R-:W-:-:S02]  /*275e0*/  @P0 IMAD.MOV.U32 R9, RZ, RZ, R25 ;  /* 0x000000ffff090224 */ /* 0x004fc400078e0019 */
        /* <DEDUP_REMOVED lines=8> */
[----:B------:R-:W-:Y:S02]  /*27670*/  PRMT R132, RZ, 0x7610, R132 ;  /* 0x00007610ff847816 */ /* 0x000fe40000000084 */
[----:B------:R-:W-:Y:S01]  /*27680*/  ISETP.GT.AND P0, PT, R5, 0x7c, PT ;  /* 0x0000007c0500780c */ /* 0x000fe20003f04270 */
[----:B------:R-:W3:Y:S01]  /*27690*/  LDL.LU R147, [R1+0xf70] ;  /* 0x000f700001937983 */ /* 0x000ee20000300800 */
[----:B------:R-:W-:-:S03]  /*276a0*/  PRMT R116, RZ, 0x7610, R116 ;  /* 0x00007610ff747816 */ /* 0x000fc60000000074 */
[----:B------:R0:W3:Y:S01]  /*276b0*/  @P1 LDG.E.U8 R132, desc[UR40][R8.64] ;  /* 0x0000002808841981 */ /* 0x0000e2000c1e1100 */
[----:B------:R-:W-:Y:S02]  /*276c0*/  PRMT R140, RZ, 0x7610, R140 ;  /* 0x00007610ff8c7816 */ /* 0x000fe4000000008c */
[----:B------:R-:W-:Y:S01]  /*276d0*/  PRMT R124, RZ, 0x7610, R124 ;  /* 0x00007610ff7c7816 */ /* 0x000fe2000000007c */
[----:B------:R-:W3:Y:S04]  /*276e0*/  LDL.LU R148, [R1+0xf6c] ;  /* 0x000f6c0001947983 */ /* 0x000ee80000300800 */
[----:B------:R-:W3:Y:S01]  /*276f0*/  LDL.LU R39, [R1+0xf68] ;  /* 0x000f680001277983 */ /* 0x000ee20000300800 */
[----:B0-----:R-:W-:-:S03]  /*27700*/  @P1 IMAD.MOV.U32 R9, RZ, RZ, R29 ;  /* 0x000000ffff091224 */ /* 0x001fc600078e001d */
[----:B------:R-:W3:Y:S04]  /*27710*/  LDL.LU R40, [R1+0xf60] ;  /* 0x000f600001287983 */ /* 0x000ee80000300800 */
[----:B------:R-:W3:Y:S04]  /*27720*/  LDL.LU R41, [R1+0xf5c] ;  /* 0x000f5c0001297983 */ /* 0x000ee80000300800 */
[----:B------:R-:W3:Y:S01]  /*27730*/  LDL.LU R42, [R1+0xf54] ;  /* 0x000f5400012a7983 */ /* 0x000ee20000300800 */
[----:B----4-:R-:W-:-:S05]  /*27740*/  @P1 IMAD.MOV.U32 R8, RZ, RZ, R28 ;  /* 0x000000ffff081224 */ /* 0x010fca00078e001c */
[----:B------:R0:W4:Y:S01]  /*27750*/  @P1 LDG.E.U8 R116, desc[UR40][R8.64] ;  /* 0x0000002808741981 */ /* 0x000122000c1e1100 */
[----:B------:R-:W-:Y:S01]  /*27760*/  ISETP.GT.AND P1, PT, R5, 0x7d, PT ;  /* 0x0000007d0500780c */ /* 0x000fe20003f24270 */
[----:B0-----:R-:W-:Y:S02]  /*27770*/  @P0 IMAD.MOV.U32 R8, RZ, RZ, R26 ;  /* 0x000000ffff080224 */ /* 0x001fe400078e001a */
[----:B------:R-:W-:Y:S01]  /*27780*/  @P0 IMAD.MOV.U32 R9, RZ, RZ, R27 ;  /* 0x000000ffff090224 */ /* 0x000fe200078e001b */
[----:B------:R-:W4:Y:S04]  /*27790*/  LDL R26, [R1+0x1b58] ;  /* 0x001b5800011a7983 */ /* 0x000f280000100800 */
[----:B------:R2:W4:Y:S04]  /*277a0*/  @P0 LDG.E.U8 R140, desc[UR40][R8.64] ;  /* 0x00000028088c0981 */ /* 0x000528000c1e1100 */
[----:B------:R-:W4:Y:S01]  /*277b0*/  LDL R27, [R1+0x1b54] ;  /* 0x001b5400011b7983 */ /* 0x000f220000100800 */
[----:B--2---:R-:W-:-:S03]  /*277c0*/  @P0 IMAD.MOV.U32 R9, RZ, RZ, R25 ;  /* 0x000000ffff090224 */ /* 0x004fc600078e0019 */
[----:B------:R-:W2:Y:S01]  /*277d0*/  LDL R25, [R1+0x1b4c] ;  /* 0x001b4c0001197983 */ /* 0x000ea20000100800 */
[----:B---3--:R-:W-:-:S03]  /*277e0*/  @P0 IMAD.MOV.U32 R8, RZ, RZ, R24 ;  /* 0x000000ffff080224 */ /* 0x008fc600078e0018 */
[----:B------:R-:W3:Y:S04]  /*277f0*/  LDL R24, [R1+0x1b50] ;  /* 0x001b500001187983 */ /* 0x000ee80000100800 */
[----:B------:R0:W2:Y:S02]  /*27800*/  @P0 LDG.E.U8 R124, desc[UR40][R8.64] ;  /* 0x00000028087c0981 */ /* 0x0000a4000c1e1100 */
[----:B0-----:R-:W-:Y:S02]  /*27810*/  @P1 IMAD.MOV.U32 R9, RZ, RZ, R7 ;  /* 0x000000ffff091224 */ /* 0x001fe400078e0007 */
[----:B------:R-:W4:Y:S01]  /*27820*/  LDL R7, [R1+0x1b5c] ;  /* 0x001b5c0001077983 */ /* 0x000f220000100800 */
[----:B------:R-:W-:-:S03]  /*27830*/  @P1 IMAD.MOV.U32 R8, RZ, RZ, R0 ;  /* 0x000000ffff081224 */ /* 0x000fc600078e0000 */
[----:B------:R-:W3:Y:S01]  /*27840*/  LDL R0, [R1+0x1b60] ;  /* 0x001b600001007983 */ /* 0x000ee20000100800 */
[----:B------:R-:W-:-:S03]  /*27850*/  PRMT R139, RZ, 0x7610, R139 ;  /* 0x00007610ff8b7816 */ /* 0x000fc6000000008b */
[----:B------:R-:W2:Y:S04]  /*27860*/  LDL.LU R43, [R1+0xf50] ;  /* 0x000f5000012b7983 */ /* 0x000ea80000300800 */
[----:B------:R0:W2:Y:S04]  /*27870*/  @P1 LDG.E.U8 R139, desc[UR40][R8.64] ;  /* 0x00000028088b1981 */ /* 0x0000a8000c1e1100 */
[----:B------:R-:W2:Y:S04]  /*27880*/  LDL.LU R44, [R1+0xf48] ;  /* 0x000f4800012c7983 */ /* 0x000ea80000300800 */
[----:B------:R-:W2:Y:S01]  /*27890*/  LDL.LU R145, [R1+0xf44] ;  /* 0x000f440001917983 */ /* 0x000ea20000300800 */
[----:B0-----:R-:W-:-:S02]  /*278a0*/  LOP3.LUT R9, R147, 0xffff, RZ, 0xc0, !PT ;  /* 0x0000ffff93097812 */ /* 0x001fc400078ec0ff */
[----:B------:R-:W-:Y:S01]  /*278b0*/  LOP3.LUT R8, R148, 0xffff, RZ, 0xc0, !PT ;  /* 0x0000ffff94087812 */ /* 0x000fe200078ec0ff */
[----:B------:R-:W2:Y:S03]  /*278c0*/  LDL.LU R146, [R1+0xf3c] ;  /* 0x000f3c0001927983 */ /* 0x000ea60000300800 */
[----:B------:R-:W-:Y:S01]  /*278d0*/  PRMT R29, R9, 0x3340, R8 ;  /* 0x00003340091d7816 */ /* 0x000fe20000000008 */
[----:B------:R-:W2:Y:S04]  /*278e0*/  LDL.LU R147, [R1+0xf34] ;  /* 0x000f340001937983 */ /* 0x000ea80000300800 */
[----:B------:R-:W2:Y:S01]  /*278f0*/  LDL.LU R148, [R1+0xf28] ;  /* 0x000f280001947983 */ /* 0x000ea20000300800 */
[----:B------:R-:W-:-:S02]  /*27900*/  ISETP.GT.AND P0, PT, R5, 0x7e, PT ;  /* 0x0000007e0500780c */ /* 0x000fc40003f04270 */
[----:B------:R-:W-:Y:S01]  /*27910*/  PRMT R123, RZ, 0x7610, R123 ;  /* 0x00007610ff7b7816 */ /* 0x000fe2000000007b */
[----:B----4-:R-:W-:Y:S02]  /*27920*/  @P1 IMAD.MOV.U32 R9, RZ, RZ, R7 ;  /* 0x000000ffff091224 */ /* 0x010fe400078e0007 */
[----:B------:R-:W4:Y:S01]  /*27930*/  LDL R7, [R1+0x1b44] ;  /* 0x001b440001077983 */ /* 0x000f220000100800 */
[----:B---3--:R-:W-:-:S03]  /*27940*/  @P1 IMAD.MOV.U32 R8, RZ, RZ, R0 ;  /* 0x000000ffff081224 */ /* 0x008fc600078e0000 */
[----:B------:R-:W3:Y:S04]  /*27950*/  LDL R0, [R1+0x1b48] ;  /* 0x001b480001007983 */ /* 0x000ee80000100800 */
[----:B------:R0:W3:Y:S01]  /*27960*/  @P1 LDG.E.U8 R123, desc[UR40][R8.64] ;  /* 0x00000028087b1981 */ /* 0x0000e2000c1e1100 */
[----:B------:R-:W-:Y:S02]  /*27970*/  PRMT R138, RZ, 0x7610, R138 ;  /* 0x00007610ff8a7816 */ /* 0x000fe4000000008a */
[----:B0-----:R-:W-:Y:S02]  /*27980*/  LOP3.LUT R9, R39, 0xffff, RZ, 0xc0, !PT ;  /* 0x0000ffff27097812 */ /* 0x001fe400078ec0ff */
[----:B------:R-:W-:-:S04]  /*27990*/  LOP3.LUT R8, R40, 0xffff, RZ, 0xc0, !PT ;  /* 0x0000ffff28087812 */ /* 0x000fc800078ec0ff */
[----:B------:R-:W-:Y:S01]  /*279a0*/  PRMT R30, R9, 0x3340, R8 ;  /* 0x00003340091e7816 */ /* 0x000fe20000000008 */
[----:B------:R-:W-:Y:S02]  /*279b0*/  @P0 IMAD.MOV.U32 R8, RZ, RZ, R26 ;  /* 0x000000ffff080224 */ /* 0x000fe400078e001a */
[----:B------:R-:W-:-:S05]  /*279c0*/  @P0 IMAD.MOV.U32 R9, RZ, RZ, R27 ;  /* 0x000000ffff090224 */ /* 0x000fca00078e001b */
[----:B------:R0:W3:Y:S01]  /*279d0*/  @P0 LDG.E.U8 R138, desc[UR40][R8.64] ;  /* 0x00000028088a0981 */ /* 0x0000e2000c1e1100 */
[----:B------:R-:W-:Y:S02]  /*279e0*/  PRMT R122, RZ, 0x7610, R122 ;  /* 0x00007610ff7a7816 */ /* 0x000fe4000000007a */
[----:B0-----:R-:W-:Y:S02]  /*279f0*/  LOP3.LUT R9, R41, 0xffff, RZ, 0xc0, !PT ;  /* 0x0000ffff29097812 */ /* 0x001fe400078ec0ff */
[----:B------:R-:W-:-:S04]  /*27a00*/  LOP3.LUT R8, R42, 0xffff, RZ, 0xc0, !PT ;  /* 0x0000ffff2a087812 */ /* 0x000fc800078ec0ff */
[----:B------:R-:W-:Y:S01]  /*27a10*/  PRMT R27, R9, 0x3340, R8 ;  /* 0x00003340091b7816 */ /* 0x000fe20000000008 */
[----:B------:R-:W-:Y:S02]  /*27a20*/  @P0 IMAD.MOV.U32 R8, RZ, RZ, R24 ;  /* 0x000000ffff080224 */ /* 0x000fe400078e0018 */
[----:B--2---:R-:W-:Y:S01]  /*27a30*/  @P0 IMAD.MOV.U32 R9, RZ, RZ, R25 ;  /* 0x000000ffff090224 */ /* 0x004fe200078e0019 */
[----:B------:R-:W2:Y:S04]  /*27a40*/  LDL R24, [R1+0x1b3c] ;  /* 0x001b3c0001187983 */ /* 0x000ea80000100800 */
[----:B------:R0:W2:Y:S01]  /*27a50*/  @P0 LDG.E.U8 R122, desc[UR40][R8.64] ;  /* 0x00000028087a0981 */ /* 0x0000a2000c1e1100 */
[----:B------:R-:W-:Y:S02]  /*27a60*/  ISETP.GT.AND P0, PT, R5, 0x7f, PT ;  /* 0x0000007f0500780c */ /* 0x000fe40003f04270 */
[----:B0-----:R-:W-:-:S02]  /*27a70*/  LOP3.LUT R9, R43, 0xffff, RZ, 0xc0, !PT ;  /* 0x0000ffff2b097812 */ /* 0x001fc400078ec0ff */
[----:B------:R-:W-:-:S04]  /*27a80*/  LOP3.LUT R8, R44, 0xffff, RZ, 0xc0, !PT ;  /* 0x0000ffff2c087812 */ /* 0x000fc800078ec0ff */
[----:B------:R-:W-:-:S05]  /*27a90*/  PRMT R28, R9, 0x3340, R8 ;  /* 0x00003340091c7816 */ /* 0x000fca0000000008 */
[----:B----4-:R-:W-:Y:S01]  /*27aa0*/  @P0 IMAD.MOV.U32 R9, RZ, RZ, R7 ;  /* 0x000000ffff090224 */ /* 0x010fe200078e0007 */
[----:B------:R-:W-:Y:S01]  /*27ab0*/  LOP3.LUT R7, R146, 0xffff, RZ, 0xc0, !PT ;  /* 0x0000ffff92077812 */ /* 0x000fe200078ec0ff */
[----:B---3--:R-:W-:Y:S01]  /*27ac0*/  @P0 IMAD.MOV.U32 R8, RZ, RZ, R0 ;  /* 0x000000ffff080224 */ /* 0x008fe200078e0000 */
[----:B------:R-:W-:-:S04]  /*27ad0*/  LOP3.LUT R0, R145, 0xffff, RZ, 0xc0, !PT ;  /* 0x0000ffff91007812 */ /* 0x000fc800078ec0ff */
[----:B------:R-:W-:Y:S02]  /*27ae0*/  PRMT R25, R0, 0x3340, R7 ;  /* 0x0000334000197816 */ /* 0x000fe40000000007 */
[----:B------:R-:W3:Y:S04]  /*27af0*/  LDL R7, [R1+0x1b40] ;  /* 0x001b400001077983 */ /* 0x000ee80000100800 */
[----:B------:R-:W4:Y:S04]  /*27b00*/  LDL.LU R43, [R1+0xf78] ;  /* 0x000f7800012b7983 */ /* 0x000f280000300800 */
[----:B------:R-:W4:Y:S04]  /*27b10*/  LDL.LU R44, [R1+0xf74] ;  /* 0x000f7400012c7983 */ /* 0x000f280000300800 */
[----:B------:R-:W4:Y:S04]  /*27b20*/  LDL.LU R145, [R1+0xf64] ;  /* 0x000f640001917983 */ /* 0x000f280000300800 */
[----:B------:R-:W4:Y:S04]  /*27b30*/  LDL.LU R36, [R1+0xf58] ;  /* 0x000f580001247983 */ /* 0x000f280000300800 */
[----:B------:R-:W4:Y:S04]  /*27b40*/  LDL.LU R37, [R1+0xf4c] ;  /* 0x000f4c0001257983 */ /* 0x000f280000300800 */
[----:B------:R-:W4:Y:S04]  /*27b50*/  LDL.LU R38, [R1+0xf40] ;  /* 0x000f400001267983 */ /* 0x000f280000300800 */
[----:B------:R-:W4:Y:S04]  /*27b60*/  LDL.LU R39, [R1+0xf38] ;  /* 0x000f380001277983 */ /* 0x000f280000300800 */
[----:B------:R-:W4:Y:S04]  /*27b70*/  LDL.LU R40, [R1+0xf30] ;  /* 0x000f300001287983 */ /* 0x000f280000300800 */
[----:B------:R-:W4:Y:S04]  /*27b80*/  LDL R0, [R1+0x201c] ;  /* 0x00201c0001007983 */ /* 0x000f280000100800 */
[----:B------:R-:W4:Y:S01]  /*27b90*/  LDL.LU R146, [R1+0xf2c] ;  /* 0x000f2c0001927983 */ /* 0x000f220000300800 */
[----:B------:R-:W-:-:S02]  /*27ba0*/  LOP3.LUT R15, R15, 0xffff, RZ, 0xc0, !PT ;  /* 0x0000ffff0f0f7812 */ /* 0x000fc400078ec0ff */
[----:B------:R-:W-:Y:S02]  /*27bb0*/  LOP3.LUT R14, R14, 0xffff, RZ, 0xc0, !PT ;  /* 0x0000ffff0e0e7812 */ /* 0x000fe400078ec0ff */
[----:B------:R-:W-:Y:S02]  /*27bc0*/  LOP3.LUT R11, R11, 0xffff, RZ, 0xc0, !PT ;  /* 0x0000ffff0b0b7812 */ /* 0x000fe400078ec0ff */
[----:B------:R-:W-:Y:S02]  /*27bd0*/  LOP3.LUT R10, R10, 0xffff, RZ, 0xc0, !PT ;  /* 0x0000ffff0a0a7812 */ /* 0x000fe400078ec0ff */
[----:B------:R-:W-:Y:S02]  /*27be0*/  PRMT R14, R15, 0x3340, R14 ;  /* 0x000033400f0e7816 */ /* 0x000fe4000000000e */
[----:B------:R-:W-:Y:S01]  /*27bf0*/  PRMT R11, R11, 0x3340, R10 ;  /* 0x000033400b0b7816 */ /* 0x000fe2000000000a */
[----:B--2---:R-:W-:Y:S01]  /*27c00*/  @P0 IMAD.MOV.U32 R15, RZ, RZ, R24 ;  /* 0x000000ffff0f0224 */ /* 0x004fe200078e0018 */
[----:B------:R-:W-:-:S02]  /*27c10*/  PRMT R131, RZ, 0x7610, R131 ;  /* 0x00007610ff837816 */ /* 0x000fc40000000083 */
[----:B------:R-:W-:Y:S02]  /*27c20*/  PRMT R11, R14, 0x5410, R11 ;  /* 0x000054100e0b7816 */ /* 0x000fe4000000000b */
[----:B------:R-:W-:Y:S02]  /*27c30*/  PRMT R115, RZ, 0x7610, R115 ;  /* 0x00007610ff737816 */ /* 0x000fe40000000073 */
[----:B------:R0:W2:Y:S02]  /*27c40*/  @P0 LDG.E.U8 R131, desc[UR40][R8.64] ;  /* 0x0000002808830981 */ /* 0x0000a4000c1e1100 */
[----:B0-----:R-:W-:Y:S02]  /*27c50*/  LOP3.LUT R9, R147, 0xffff, RZ, 0xc0, !PT ;  /* 0x0000ffff93097812 */ /* 0x001fe400078ec0ff */
[----:B------:R-:W-:Y:S01]  /*27c60*/  LOP3.LUT R8, R148, 0xffff, RZ, 0xc0, !PT ;  /* 0x0000ffff94087812 */ /* 0x000fe200078ec0ff */
[----:B------:R-:W2:Y:S04]  /*27c70*/  LDL.LU R147, [R1+0xf24] ;  /* 0x000f240001937983 */ /* 0x000ea80000300800 */
[----:B------:R-:W2:Y:S01]  /*27c80*/  LDL.LU R41, [R1+0xf20] ;  /* 0x000f200001297983 */ /* 0x000ea20000300800 */
[----:B------:R-:W-:-:S03]  /*27c90*/  PRMT R26, R9, 0x3340, R8 ;  /* 0x00003340091a7816 */ /* 0x000fc60000000008 */
[----:B------:R-:W2:Y:S01]  /*27ca0*/  LDL.LU R148, [R1+0xf1c] ;  /* 0x000f1c0001947983 */ /* 0x000ea20000300800 */
[----:B------:R-:W-:Y:S02]  /*27cb0*/  PRMT R8, R29, 0x5410, R30 ;  /* 0x000054101d087816 */ /* 0x000fe4000000001e */
[----:B------:R-:W-:Y:S01]  /*27cc0*/  PRMT R9, R27, 0x5410, R28 ;  /* 0x000054101b097816 */ /* 0x000fe2000000001c */
[----:B------:R-:W2:Y:S01]  /*27cd0*/  LDL.LU R42, [R1+0xf18] ;  /* 0x000f1800012a7983 */ /* 0x000ea20000300800 */
[----:B------:R-:W-:Y:S01]  /*27ce0*/  PRMT R10, R25, 0x5410, R26 ;  /* 0x00005410190a7816 */ /* 0x000fe2000000001a */
[----:B---3--:R-:W-:-:S05]  /*27cf0*/  @P0 IMAD.MOV.U32 R14, RZ, RZ, R7 ;  /* 0x000000ffff0e0224 */ /* 0x008fca00078e0007 */
[----:B------:R0:W3:Y:S01]  /*27d00*/  @P0 LDG.E.U8 R115, desc[UR40][R14.64] ;  /* 0x000000280e730981 */ /* 0x0000e2000c1e1100 */
[----:B------:R-:W-:Y:S06]  /*27d10*/  BAR.SYNC.DEFER_BLOCKING 0x0 ;  /* 0x0000000000007b1d */ /* 0x000fec0000010000 */
[----:B----4-:R1:W-:Y:S02]  /*27d20*/  STS.128 [R0+UR4], R8 ;  /* 0x0000000800007988 */ /* 0x0103e40008000c04 */
[----:B-1----:R-:W-:Y:S02]  /*27d30*/  LOP3.LUT R11, R43, 0xffff, RZ, 0xc0, !PT ;  /* 0x0000ffff2b0b7812 */ /* 0x002fe400078ec0ff */
[----:B------:R-:W-:Y:S01]  /*27d40*/  LOP3.LUT R10, R44, 0xffff, RZ, 0xc0, !PT ;  /* 0x0000ffff2c0a7812 */ /* 0x000fe200078ec0ff */
[----:B------:R-:W4:Y:S01]  /*27d50*/  LDL.LU R43, [R1+0xf14] ;  /* 0x000f1400012b7983 */ /* 0x000f220000300800 */
[----:B------:R-:W-:-:S03]  /*27d60*/  LOP3.LUT R9, R145, 0xffff, RZ, 0xc0, !PT ;  /* 0x0000ffff91097812 */ /* 0x000fc600078ec0ff */
[----:B------:R-:W3:Y:S04]  /*27d70*/  LDL.LU R44, [R1+0xf0c] ;  /* 0x000f0c00012c7983 */ /* 0x000ee80000300800 */
[----:B------:R-:W3:Y:S01]  /*27d80*/  LDL.LU R145, [R1+0xf04] ;  /* 0x000f040001917983 */ /* 0x000ee20000300800 */
[----:B------:R-:W-:Y:S02]  /*27d90*/  PRMT R26, R11, 0x3340, R10 ;  /* 0x000033400b1a7816 */ /* 0x000fe4000000000a */
[----:B------:R-:W-:Y:S02]  /*27da0*/  LOP3.LUT R11, R37, 0xffff, RZ, 0xc0, !PT ;  /* 0x0000ffff250b7812 */ /* 0x000fe400078ec0ff */
[----:B------:R-:W-:Y:S02]  /*27db0*/  LOP3.LUT R10, R38, 0xffff, RZ, 0xc0, !PT ;  /* 0x0000ffff260a7812 */ /* 0x000fe400078ec0ff */
[----:B------:R-:W-:-:S02]  /*27dc0*/  LOP3.LUT R8, R36, 0xffff, RZ, 0xc0, !PT ;  /* 0x0000ffff24087812 */ /* 0x000fc400078ec0ff */
[----:B------:R-:W-:Y:S01]  /*27dd0*/  PRMT R24, R11, 0x3340, R10 ;  /* 0x000033400b187816 */ /* 0x000fe2000000000a */
[----:B------:R-:W3:Y:S01]  /*27de0*/  LDL.LU R36, [R1+0xf08] ;  /* 0x000f080001247983 */ /* 0x000ee20000300800 */
[----:B------:R-:W-:-:S03]  /*27df0*/  LOP3.LUT R11, R146, 0xffff, RZ, 0xc0, !PT ;  /* 0x0000ffff920b7812 */ /* 0x000fc600078ec0ff */
[----:B------:R-:W3:Y:S01]  /*27e00*/  LDL.LU R146, [R1+0xefc] ;  /* 0x000efc0001927983 */ /* 0x000ee20000300800 */
[----:B------:R-:W-:Y:S02]  /*27e10*/  PRMT R27, R9, 0x3340, R8 ;  /* 0x00003340091b7816 */ /* 0x000fe40000000008 */
[----:B------:R-:W-:Y:S02]  /*27e20*/  LOP3.LUT R9, R39, 0xffff, RZ, 0xc0, !PT ;  /* 0x0000ffff27097812 */ /* 0x000fe400078ec0ff */
[----:B------:R-:W-:Y:S02]  /*27e30*/  LOP3.LUT R8, R40, 0xffff, RZ, 0xc0, !PT ;  /* 0x0000ffff28087812 */ /* 0x000fe400078ec0ff */
[----:B--2---:R-:W-:Y:S02]  /*27e40*/  LOP3.LUT R10, R147, 0xffff, RZ, 0xc0, !PT ;  /* 0x0000ffff930a7812 */ /* 0x004fe400078ec0ff */
[----:B------:R-:W-:Y:S01]  /*27e50*/  PRMT R25, R9, 0x3340, R8 ;  /* 0x0000334009197816 */ /* 0x000fe20000000008 */
[----:B------:R-:W2:Y:S01]  /*27e60*/  LDL.LU R147, [R1+0xef4] ;  /* 0x000ef40001937983 */ /* 0x000ea20000300800 */
[----:B------:R-:W-:-:S03]  /*27e70*/  LOP3.LUT R8, R148, 0xffff, RZ, 0xc0, !PT ;  /* 0x0000ffff94087812 */ /* 0x000fc600078ec0ff */
[----:B------:R-:W2:Y:S01]  /*27e80*/  LDL.LU R148, [R1+0xeec] ;  /* 0x000eec0001947983 */ /* 0x000ea20000300800 */
[----:B------:R-:W-:-:S03]  /*27e90*/  LOP3.LUT R9, R41, 0xffff, RZ, 0xc0, !PT ;  /* 0x0000ffff29097812 */ /* 0x000fc600078ec0ff */
[----:B------:R-:W2:Y:S01]  /*27ea0*/  LDL.LU R37, [R1+0xee4] ;  /* 0x000ee40001257983 */ /* 0x000ea20000300800 */
[----:B------:R-:W-:-:S03]  /*27eb0*/  PRMT R7, R11, 0x3340, R10 ;  /* 0x000033400b077816 */ /* 0x000fc6000000000a */
[----:B------:R-:W2:Y:S01]  /*27ec0*/  LDL.LU R38, [R1+0xedc] ;  /* 0x000edc0001267983 */ /* 0x000ea20000300800 */
[----:B0-----:R-:W-:-:S03]  /*27ed0*/  PRMT R15, R9, 0x3340, R8 ;  /* 0x00003340090f7816 */ /* 0x001fc60000000008 */
[----:B------:R-:W2:Y:S01]  /*27ee0*/  LDL.LU R39, [R1+0xed4] ;  /* 0x000ed40001277983 */ /* 0x000ea20000300800 */
[----:B------:R-:W-:-:S03]  /*27ef0*/  LOP3.LUT R11, R42, 0xffff, RZ, 0xc0, !PT ;  /* 0x0000ffff2a0b7812 */ /* 0x000fc600078ec0ff */
[----:B------:R-:W2:Y:S01]  /*27f00*/  LDL.LU R40, [R1+0xecc] ;  /* 0x000ecc0001287983 */ /* 0x000ea20000300800 */
[----:B----4-:R-:W-:-:S03]  /*27f10*/  LOP3.LUT R10, R43, 0xffff, RZ, 0xc0, !PT ;  /* 0x0000ffff2b0a7812 */ /* 0x010fc600078ec0ff */
[----:B------:R-:W4:Y:S01]  /*27f20*/  LDL.LU R43, [R1+0xec4] ;  /* 0x000ec400012b7983 */ /* 0x000f220000300800 */
[----:B---3--:R-:W-:-:S03]  /*27f30*/  LOP3.LUT R9, R44, 0xffff, RZ, 0xc0, !PT ;  /* 0x0000ffff2c097812 */ /* 0x008fc600078ec0ff */
[----:B------:R-:W3:Y:S01]  /*27f40*/  LDL.LU R44, [R1+0xebc] ;  /* 0x000ebc00012c7983 */ /* 0x000ee20000300800 */
[----:B------:R-:W-:-:S03]  /*27f50*/  LOP3.LUT R8, R145, 0xffff, RZ, 0xc0, !PT ;  /* 0x0000ffff91087812 */ /* 0x000fc600078ec0ff */
[----:B------:R-:W3:Y:S01]  /*27f60*/  LDL.LU R41, [R1+0xeb4] ;  /* 0x000eb40001297983 */ /* 0x000ee20000300800 */
[----:B------:R-:W-:-:S03]  /*27f70*/  PRMT R14, R11, 0x3340, R10 ;  /* 0x000033400b0e7816 */ /* 0x000fc6000000000a */
[----:B------:R-:W3:Y:S01]  /*27f80*/  LDL.LU R145, [R1+0xeac] ;  /* 0x000eac0001917983 */ /* 0x000ee20000300800 */
[----:B------:R-:W-:Y:S02]  /*27f90*/  PRMT R11, R9, 0x3340, R8 ;  /* 0x00003340090b7816 */ /* 0x000fe40000000008 */
[----:B------:R-:W-:Y:S01]  /*27fa0*/  PRMT R8, R26, 0x5410, R27 ;  /* 0x000054101a087816 */ /* 0x000fe2000000001b */
[----:B------:R-:W3:Y:S01]  /*27fb0*/  LDL.LU R42, [R1+0xea4] ;  /* 0x000ea400012a7983 */ /* 0x000ee20000300800 */
[----:B------:R-:W-:Y:S02]  /*27fc0*/  PRMT R9, R24, 0x5410, R25 ;  /* 0x0000541018097816 */ /* 0x000fe40000000019 */
[----:B------:R-:W-:Y:S02]  /*27fd0*/  PRMT R10, R7, 0x5410, R15 ;  /* 0x00005410070a7816 */ /* 0x000fe4000000000f */
[----:B------:R-:W-:-:S05]  /*27fe0*/  PRMT R11, R14, 0x5410, R11 ;  /* 0x000054100e0b7816 */ /* 0x000fca000000000b */
[----:B------:R0:W-:Y:S02]  /*27ff0*/  STS.128 [R0+UR4+0x8000], R8 ;  /* 0x0080000800007988 */ /* 0x0001e40008000c04 */
[----:B0-----:R-:W-:Y:S02]  /*28000*/  LOP3.LUT R10, R146, 0xffff, RZ, 0xc0, !PT ;  /* 0x0000ffff920a7812 */ /* 0x001fe400078ec0ff */
[----:B------:R-:W3:Y:S01]  /*28010*/  LDL.LU R146, [R1+0xe9c] ;  /* 0x000e9c0001927983 */ /* 0x000ee20000300800 */
[----:B--2---:R-:W-:Y:S02]  /*28020*/  LOP3.LUT R9, R147, 0xffff, RZ, 0xc0, !PT ;  /* 0x0000ffff93097812 */ /* 0x004fe400078ec0ff */
[----:B------:R-:W-:Y:S01]  /*28030*/  LOP3.LUT R8, R148, 0xffff, RZ, 0xc0, !PT ;  /* 0x0000ffff94087812 */ /* 0x000fe200078ec0ff */
[----:B------:R-:W2:Y:S01]  /*28040*/  LDL.LU R147, [R1+0xe90] ;  /* 0x000e900001937983 */ /* 0x000ea20000300800 */
[----:B------:R-:W-:-:S03]  /*28050*/  LOP3.LUT R11, R36, 0xffff, RZ, 0xc0, !PT ;  /* 0x0000ffff240b7812 */ /* 0x000fc600078ec0ff */
[----:B------:R-:W2:Y:S01]  /*28060*/  LDL.LU R148, [R1+0xe80] ;  /* 0x000e800001947983 */ /* 0x000ea20000300800 */
[----:B------:R-:W-:Y:S02]  /*28070*/  PRMT R26, R11, 0x3340, R10 ;  /* 0x000033400b1a7816 */ /* 0x000fe4000000000a */
[----:B------:R-:W-:Y:S01]  /*28080*/  LOP3.LUT R11, R37, 0xffff, RZ, 0xc0, !PT ;  /* 0x0000ffff250b7812 */ /* 0x000fe200078ec0ff */
[----:B------:R-:W2:Y:S01]  /*28090*/  LDL R0, [R1+0x2044] ;  /* 0x0020440001007983 */ /* 0x000ea20000100800 */
[----:B------:R-:W-:Y:S02]  /*280a0*/  LOP3.LUT R10, R38, 0xffff, RZ, 0xc0, !PT ;  /* 0x0000ffff260a7812 */ /* 0x000fe400078ec0ff */
[----:B------:R-:W-:Y:S02]  /*280b0*/  PRMT R27, R9, 0x3340, R8 ;  /* 0x00003340091b7816 */ /* 0x000fe40000000008 */
[----:B------:R-:W-:Y:S02]  /*280c0*/  LOP3.LUT R9, R39, 0xffff, RZ, 0xc0, !PT ;  /* 0x0000ffff27097812 */ /* 0x000fe400078ec0ff */
[----:B------:R-:W-:-:S02]  /*280d0*/  LOP3.LUT R8, R40, 0xffff, RZ, 0xc0, !PT ;  /* 0x0000ffff28087812 */ /* 0x000fc400078ec0ff */
[----:B------:R-:W-:Y:S02]  /*280e0*/  PRMT R24, R11, 0x3340, R10 ;  /* 0x000033400b187816 */ /* 0x000fe4000000000a */
[----:B------:R-:W-:Y:S02]  /*280f0*/  PRMT R25, R9, 0x3340, R8 ;  /* 0x0000334009197816 */ /* 0x000fe40000000008 */
[----:B----4-:R-:W-:Y:S02]  /*28100*/  LOP3.LUT R11, R43, 0xffff, RZ, 0xc0, !PT ;  /* 0x0000ffff2b0b7812 */ /* 0x010fe400078ec0ff */
[----:B------:R-:W4:Y:S01]  /*28110*/  LDL.LU R43, [R1+0xf10] ;  /* 0x000f1000012b7983 */ /* 0x000f220000300800 */
[----:B---3--:R-:W-:-:S03]  /*28120*/  LOP3.LUT R10, R44, 0xffff, RZ, 0xc0, !PT ;  /* 0x0000ffff2c0a7812 */ /* 0x008fc600078ec0ff */
[----:B------:R-:W3:Y:S01]  /*28130*/  LDL.LU R44, [R1+0xf00] ;  /* 0x000f0000012c7983 */ /* 0x000ee20000300800 */
[----:B------:R-:W-:-:S03]  /*28140*/  LOP3.LUT R8, R145, 0xffff, RZ, 0xc0, !PT ;  /* 0x0000ffff91087812 */ /* 0x000fc600078ec0ff */
[----:B------:R-:W3:Y:S04]  /*28150*/  LDL.LU R145, [R1+0xef8] ;  /* 0x000ef80001917983 */ /* 0x000ee80000300800 */
[----:B------:R-:W3:Y:S04]  /*28160*/  LDL.LU R36, [R1+0xef0] ;  /* 0x000ef00001247983 */ /* 0x000ee80000300800 */
[----:B------:R-:W3:Y:S01]  /*28170*/  LDL.LU R37, [R1+0xee8] ;  /* 0x000ee80001257983 */ /* 0x000ee20000300800 */
[----:B------:R-:W-:-:S03]  /*28180*/  PRMT R7, R11, 0x3340, R10 ;  /* 0x000033400b077816 */ /* 0x000fc6000000000a */
[----:B------:R-:W3:Y:S04]  /*28190*/  LDL.LU R38, [R1+0xee0] ;  /* 0x000ee00001267983 */ /* 0x000ee80000300800 */
[----:B------:R-:W3:Y:S04]  /*281a0*/  LDL.LU R39, [R1+0xed8] ;  /* 0x000ed80001277983 */ /* 0x000ee80000300800 */
[----:B------:R-:W3:Y:S01]  /*281b0*/  LDL.LU R40, [R1+0xed0] ;  /* 0x000ed00001287983 */ /* 0x000ee20000300800 */
[----:B------:R-:W-:-:S03]  /*281c0*/  LOP3.LUT R10, R146, 0xffff, RZ, 0xc0, !PT ;  /* 0x0000ffff920a7812 */ /* 0x000fc600078ec0ff */
[----:B------:R-:W3:Y:S01]  /*281d0*/  LDL.LU R146, [R1+0xec8] ;  /* 0x000ec80001927983 */ /* 0x000ee20000300800 */
[----:B------:R-:W-:Y:S02]  /*281e0*/  LOP3.LUT R9, R41, 0xffff, RZ, 0xc0, !PT ;  /* 0x0000ffff29097812 */ /* 0x000fe400078ec0ff */
[----:B------:R-:W-:Y:S02]  /*281f0*/  LOP3.LUT R11, R42, 0xffff, RZ, 0xc0, !PT ;  /* 0x0000ffff2a0b7812 */ /* 0x000fe400078ec0ff */
[----:B------:R-:W-:Y:S02]  /*28200*/  PRMT R15, R9, 0x3340, R8 ;  /* 0x00003340090f7816 */ /* 0x000fe40000000008 */
[----:B--2---:R-:W-:Y:S02]  /*28210*/  LOP3.LUT R9, R147, 0xffff, RZ, 0xc0, !PT ;  /* 0x0000ffff93097812 */ /* 0x004fe400078ec0ff */
[----:B------:R-:W2:Y:S01]  /*28220*/  LDL.LU R147, [R1+0xec0] ;  /* 0x000ec00001937983 */ /* 0x000ea20000300800 */
[----:B------:R-:W-:-:S03]  /*28230*/  LOP3.LUT R8, R148, 0xffff, RZ, 0xc0, !PT ;  /* 0x0000ffff94087812 */ /* 0x000fc600078ec0ff */
[----:B------:R-:W2:Y:S01]  /*28240*/  LDL.LU R41, [R1+0xeb8] ;  /* 0x000eb80001297983 */ /* 0x000ea20000300800 */
[----:B------:R-:W-:-:S03]  /*28250*/  PRMT R14, R11, 0x3340, R10 ;  /* 0x000033400b0e7816 */ /* 0x000fc6000000000a */
[----:B------:R-:W2:Y:S01]  /*28260*/  LDL.LU R148, [R1+0xeb0] ;  /* 0x000eb00001947983 */ /* 0x000ea20000300800 */
[----:B------:R-:W-:Y:S02]  /*28270*/  PRMT R11, R9, 0x3340, R8 ;  /* 0x00003340090b7816 */ /* 0x000fe40000000008 */
[----:B------:R-:W-:Y:S01]  /*28280*/  PRMT R8, R26, 0x5410, R27 ;  /* 0x000054101a087816 */ /* 0x000fe2000000001b */
[----:B------:R-:W2:Y:S01]  /*28290*/  LDL.LU R42, [R1+0xea8] ;  /* 0x000ea800012a7983 */ /* 0x000ea20000300800 */
[----:B------:R-:W-:Y:S02]  /*282a0*/  PRMT R9, R24, 0x5410, R25 ;  /* 0x0000541018097816 */ /* 0x000fe40000000019 */
[----:B------:R-:W-:Y:S02]  /*282b0*/  PRMT R10, R7, 0x5410, R15 ;  /* 0x00005410070a7816 */ /* 0x000fe4000000000f */
[----:B------:R-:W-:-:S05]  /*282c0*/  PRMT R11, R14, 0x5410, R11 ;  /* 0x000054100e0b7816 */ /* 0x000fca000000000b */
[----:B------:R4:W-:Y:S02]  /*282d0*/  STS.128 [R0+UR4], R8 ;  /* 0x0000000800007988 */ /* 0x0009e40008000c04 */
[----:B----4-:R-:W-:Y:S02]  /*282e0*/  LOP3.LUT R11, R43, 0xffff, RZ, 0xc0, !PT ;  /* 0x0000ffff2b0b7812 */ /* 0x010fe400078ec0ff */
[----:B------:R-:W4:Y:S01]  /*282f0*/  LDL.LU R43, [R1+0xea0] ;  /* 0x000ea000012b7983 */ /* 0x000f220000300800 */
[----:B---3--:R-:W-:-:S03]  /*28300*/  LOP3.LUT R10, R44, 0xffff, RZ, 0xc0, !PT ;  /* 0x0000ffff2c0a7812 */ /* 0x008fc600078ec0ff */
[----:B------:R-:W3:Y:S01]  /*28310*/  LDL.LU R44, [R1+0xe98] ;  /* 0x000e9800012c7983 */ /* 0x000ee20000300800 */
[----:B------:R-:W-:-:S03]  /*28320*/  LOP3.LUT R9, R145, 0xffff, RZ, 0xc0, !PT ;  /* 0x0000ffff91097812 */ /* 0x000fc600078ec0ff */
[----:B------:R-:W3:Y:S01]  /*28330*/  LDL.LU R145, [R1+0xe88] ;  /* 0x000e880001917983 */ /* 0x000ee20000300800 */
[----:B------:R-:W-:Y:S02]  /*28340*/  PRMT R26, R11, 0x3340, R10 ;  /* 0x000033400b1a7816 */ /* 0x000fe4000000000a */
[----:B------:R-:W-:Y:S02]  /*28350*/  LOP3.LUT R11, R37, 0xffff, RZ, 0xc0, !PT ;  /* 0x0000ffff250b7812 */ /* 0x000fe400078ec0ff */
[----:B------:R-:W-:Y:S02]  /*28360*/  LOP3.LUT R10, R38, 0xffff, RZ, 0xc0, !PT ;  /* 0x0000ffff260a7812 */ /* 0x000fe400078ec0ff */
[----:B------:R-:W-:Y:S02]  /*28370*/  LOP3.LUT R8, R36, 0xffff, RZ, 0xc0, !PT ;  /* 0x0000ffff24087812 */ /* 0x000fe400078ec0ff */
        /* <DEDUP_REMOVED lines=9> */
[----:B------:R-:W2:Y:S04]  /*28410*/  LDL.LU R147, [R1+0xe74] ;  /* 0x000e740001937983 */ /* 0x000ea80000300800 */
[----:B------:R-:W2:Y:S01]  /*28420*/  LDL.LU R37, [R1+0xe6c] ;  /* 0x000e6c0001257983 */ /* 0x000ea20000300800 */
[----:B------:R-:W-:-:S03]  /*28430*/  LOP3.LUT R8, R148, 0xffff, RZ, 0xc0, !PT ;  /* 0x0000ffff94087812 */ /* 0x000fc600078ec0ff */
[----:B------:R-:W2:Y:S01]  /*28440*/  LDL.LU R148, [R1+0xe64] ;  /* 0x000e640001947983 */ /* 0x000ea20000300800 */
[----:B------:R-:W-:Y:S02]  /*28450*/  LOP3.LUT R9, R41, 0xffff, RZ, 0xc0, !PT ;  /* 0x0000ffff29097812 */ /* 0x000fe400078ec0ff */
[----:B------:R-:W-:Y:S01]  /*28460*/  PRMT R7, R11, 0x3340, R10 ;  /* 0x000033400b077816 */ /* 0x000fe2000000000a */
[----:B------:R-:W2:Y:S01]  /*28470*/  LDL.LU R38, [R1+0xe5c] ;  /* 0x000e5c0001267983 */ /* 0x000ea20000300800 */
[----:B------:R-:W-:Y:S02]  /*28480*/  PRMT R15, R9, 0x3340, R8 ;  /* 0x00003340090f7816 */ /* 0x000fe40000000008 */
[----:B------:R-:W-:Y:S01]  /*28490*/  LOP3.LUT R11, R42, 0xffff, RZ, 0xc0, !PT ;  /* 0x0000ffff2a0b7812 */ /* 0x000fe200078ec0ff */
[----:B------:R-:W2:Y:S04]  /*284a0*/  LDL.LU R39, [R1+0xe54] ;  /* 0x000e540001277983 */ /* 0x000ea80000300800 */
[----:B------:R-:W2:Y:S04]  /*284b0*/  LDL.LU R40, [R1+0xe4c] ;  /* 0x000e4c0001287983 */ /* 0x000ea80000300800 */
[----:B------:R-:W2:Y:S04]  /*284c0*/  LDL.LU R41, [R1+0xe44] ;  /* 0x000e440001297983 */ /* 0x000ea80000300800 */
[----:B------:R-:W2:Y:S01]  /*284d0*/  LDL.LU R42, [R1+0xe3c] ;  /* 0x000e3c00012a7983 */ /* 0x000ea20000300800 */
[----:B----4-:R-:W-:-:S03]  /*284e0*/  LOP3.LUT R10, R43, 0xffff, RZ, 0xc0, !PT ;  /* 0x0000ffff2b0a7812 */ /* 0x010fc600078ec0ff */
[----:B------:R-:W4:Y:S01]  /*284f0*/  LDL.LU R43, [R1+0xe34] ;  /* 0x000e3400012b7983 */ /* 0x000f220000300800 */
[----:B---3--:R-:W-:Y:S02]  /*28500*/  LOP3.LUT R9, R44, 0xffff, RZ, 0xc0, !PT ;  /* 0x0000ffff2c097812 */ /* 0x008fe400078ec0ff */
[----:B------:R-:W-:Y:S01]  /*28510*/  PRMT R14, R11, 0x3340, R10 ;  /* 0x000033400b0e7816 */ /* 0x000fe2000000000a */
[----:B------:R-:W3:Y:S01]  /*28520*/  LDL.LU R44, [R1+0xe2c] ;  /* 0x000e2c00012c7983 */ /* 0x000ee20000300800 */
[----:B------:R-:W-:Y:S02]  /*28530*/  LOP3.LUT R8, R145, 0xffff, RZ, 0xc0, !PT ;  /* 0x0000ffff91087812 */ /* 0x000fe400078ec0ff */
[----:B------:R-:W-:Y:S01]  /*28540*/  PRMT R10, R7, 0x5410, R15 ;  /* 0x00005410070a7816 */ /* 0x000fe2000000000f */
[----:B------:R-:W3:Y:S01]  /*28550*/  LDL.LU R145, [R1+0xe24] ;  /* 0x000e240001917983 */ /* 0x000ee20000300800 */
[----:B------:R-:W-:Y:S02]  /*28560*/  PRMT R11, R9, 0x3340, R8 ;  /* 0x00003340090b7816 */ /* 0x000fe40000000008 */
[----:B------:R-:W-:-:S02]  /*28570*/  PRMT R8, R26, 0x5410, R27 ;  /* 0x000054101a087816 */ /* 0x000fc4000000001b */
[----:B------:R-:W-:Y:S02]  /*28580*/  PRMT R9, R24, 0x5410, R25 ;  /* 0x0000541018097816 */ /* 0x000fe40000000019 */
[----:B------:R-:W-:-:S05]  /*28590*/  PRMT R11, R14, 0x5410, R11 ;  /* 0x000054100e0b7816 */ /* 0x000fca000000000b */
[----:B------:R0:W-:Y:S02]  /*285a0*/  STS.128 [R0+UR4+0x8000], R8 ;  /* 0x0080000800007988 */ /* 0x0001e40008000c04 */
[----:B0-----:R-:W-:Y:S02]  /*285b0*/  LOP3.LUT R10, R146, 0xffff, RZ, 0xc0, !PT ;  /* 0x0000ffff920a7812 */ /* 0x001fe400078ec0ff */
[----:B------:R-:W3:Y:S01]  /*285c0*/  LDL.LU R146, [R1+0xe1c] ;  /* 0x000e1c0001927983 */ /* 0x000ee20000300800 */
[----:B------:R-:W-:-:S04]  /*285d0*/  LOP3.LUT R11, R36, 0xffff, RZ, 0xc0, !PT ;  /* 0x0000ffff240b7812 */ /* 0x000fc800078ec0ff */
[----:B------:R-:W-:Y:S02]  /*285e0*/  PRMT R26, R11, 0x3340, R10 ;  /* 0x000033400b1a7816 */ /* 0x000fe4000000000a */
[----:B--2---:R-:W-:Y:S02]  /*285f0*/  LOP3.LUT R9, R147, 0xffff, RZ, 0xc0, !PT ;  /* 0x0000ffff93097812 */ /* 0x004fe400078ec0ff */
[----:B------:R-:W2:Y:S01]  /*28600*/  LDL.LU R147, [R1+0xe10] ;  /* 0x000e100001937983 */ /* 0x000ea20000300800 */
[----:B------:R-:W-:-:S03]  /*28610*/  LOP3.LUT R11, R148, 0xffff, RZ, 0xc0, !PT ;  /* 0x0000ffff940b7812 */ /* 0x000fc600078ec0ff */
[----:B------:R-:W2:Y:S01]  /*28620*/  LDL.LU R148, [R1+0xe00] ;  /* 0x000e000001947983 */ /* 0x000ea20000300800 */
[----:B------:R-:W-:-:S03]  /*28630*/  LOP3.LUT R8, R37, 0xffff, RZ, 0xc0, !PT ;  /* 0x0000ffff25087812 */ /* 0x000fc600078ec0ff */
[----:B------:R-:W2:Y:S04]  /*28640*/  LDL R0, [R1+0x2040] ;  /* 0x0020400001007983 */ /* 0x000ea80000100800 */
[----:B------:R-:W2:Y:S01]  /*28650*/  LDL.LU R32, [R1+0xe94] ;  /* 0x000e940001207983 */ /* 0x000ea20000300800 */
[----:B------:R-:W-:-:S03]  /*28660*/  LOP3.LUT R10, R38, 0xffff, RZ, 0xc0, !PT ;  /* 0x0000ffff260a7812 */ /* 0x000fc600078ec0ff */
[----:B------:R-:W2:Y:S01]  /*28670*/  LDL.LU R34, [R1+0xe84] ;  /* 0x000e840001227983 */ /* 0x000ea20000300800 */
[----:B------:R-:W-:-:S03]  /*28680*/  PRMT R27, R9, 0x3340, R8 ;  /* 0x00003340091b7816 */ /* 0x000fc60000000008 */
[----:B------:R-:W2:Y:S01]  /*28690*/  LDL.LU R35, [R1+0xe78] ;  /* 0x000e780001237983 */ /* 0x000ea20000300800 */
[----:B------:R-:W-:-:S03]  /*286a0*/  LOP3.LUT R9, R39, 0xffff, RZ, 0xc0, !PT ;  /* 0x0000ffff27097812 */ /* 0x000fc600078ec0ff */
        /* <DEDUP_REMOVED lines=11> */
[----:B------:R-:W-:-:S03]  /*28760*/  PRMT R7, R11, 0x3340, R10 ;  /* 0x000033400b077816 */ /* 0x000fc6000000000a */
[----:B------:R-:W2:Y:S01]  /*28770*/  LDL.LU R42, [R1+0xe40] ;  /* 0x000e4000012a7983 */ /* 0x000ea20000300800 */
[----:B----4-:R-:W-:-:S03]  /*28780*/  LOP3.LUT R9, R43, 0xffff, RZ, 0xc0, !PT ;  /* 0x0000ffff2b097812 */ /* 0x010fc600078ec0ff */
[----:B------:R-:W4:Y:S01]  /*28790*/  LDL.LU R43, [R1+0xe38] ;  /* 0x000e3800012b7983 */ /* 0x000f220000300800 */
[----:B---3--:R-:W-:-:S03]  /*287a0*/  LOP3.LUT R8, R44, 0xffff, RZ, 0xc0, !PT ;  /* 0x0000ffff2c087812 */ /* 0x008fc600078ec0ff */
[----:B------:R-:W3:Y:S01]  /*287b0*/  LDL.LU R44, [R1+0xe30] ;  /* 0x000e3000012c7983 */ /* 0x000ee20000300800 */
[----:B------:R-:W-:-:S03]  /*287c0*/  LOP3.LUT R11, R145, 0xffff, RZ, 0xc0, !PT ;  /* 0x0000ffff910b7812 */ /* 0x000fc600078ec0ff */
[----:B------:R-:W3:Y:S01]  /*287d0*/  LDL.LU R145, [R1+0xe28] ;  /* 0x000e280001917983 */ /* 0x000ee20000300800 */
[----:B------:R-:W-:-:S03]  /*287e0*/  LOP3.LUT R10, R146, 0xffff, RZ, 0xc0, !PT ;  /* 0x0000ffff920a7812 */ /* 0x000fc600078ec0ff */
[----:B------:R-:W3:Y:S01]  /*287f0*/  LDL.LU R146, [R1+0xe20] ;  /* 0x000e200001927983 */ /* 0x000ee20000300800 */
[----:B------:R-:W-:Y:S02]  /*28800*/  PRMT R15, R9, 0x3340, R8 ;  /* 0x00003340090f7816 */ /* 0x000fe40000000008 */
[----:B------:R-:W-:Y:S02]  /*28810*/  PRMT R14, R11, 0x3340, R10 ;  /* 0x000033400b0e7816 */ /* 0x000fe4000000000a */
[----:B--2---:R-:W-:Y:S02]  /*28820*/  LOP3.LUT R9, R147, 0xffff, RZ, 0xc0, !PT ;  /* 0x0000ffff93097812 */ /* 0x004fe400078ec0ff */
[----:B------:R-:W2:Y:S01]  /*28830*/  LDL.LU R147, [R1+0xe18] ;  /* 0x000e180001937983 */ /* 0x000ea20000300800 */
[----:B------:R-:W-:-:S03]  /*28840*/  LOP3.LUT R8, R148, 0xffff, RZ, 0xc0, !PT ;  /* 0x0000ffff94087812 */ /* 0x000fc600078ec0ff */
[----:B------:R-:W2:Y:S01]  /*28850*/  LDL.LU R148, [R1+0xe08] ;  /* 0x000e080001947983 */ /* 0x000ea20000300800 */
[----:B------:R-:W-:Y:S02]  /*28860*/  PRMT R11, R9, 0x3340, R8 ;  /* 0x00003340090b7816 */ /* 0x000fe40000000008 */
[----:B------:R-:W-:Y:S02]  /*28870*/  PRMT R8, R26, 0x5410, R27 ;  /* 0x000054101a087816 */ /* 0x000fe4000000001b */
[----:B------:R-:W-:Y:S02]  /*28880*/  PRMT R9, R24, 0x5410, R25 ;  /* 0x0000541018097816 */ /* 0x000fe40000000019 */
[----:B------:R-:W-:Y:S02]  /*28890*/  PRMT R10, R7, 0x5410, R15 ;  /* 0x00005410070a7816 */ /* 0x000fe4000000000f */
[----:B------:R-:W-:-:S05]  /*288a0*/  PRMT R11, R14, 0x5410, R11 ;  /* 0x000054100e0b7816 */ /* 0x000fca000000000b */
[----:B------:R0:W-:Y:S02]  /*288b0*/  STS.128 [R0+UR4], R8 ;  /* 0x0000000800007988 */ /* 0x0001e40008000c04 */
[----:B0-----:R-:W-:Y:S02]  /*288c0*/  LOP3.LUT R11, R32, 0xffff, RZ, 0xc0, !PT ;  /* 0x0000ffff200b7812 */ /* 0x001fe400078ec0ff */
[----:B------:R-:W-:Y:S02]  /*288d0*/  LOP3.LUT R10, R34, 0xffff, RZ, 0xc0, !PT ;  /* 0x0000ffff220a7812 */ /* 0x000fe400078ec0ff */
[----:B------:R-:W-:Y:S02]  /*288e0*/  LOP3.LUT R9, R35, 0xffff, RZ, 0xc0, !PT ;  /* 0x0000ffff23097812 */ /* 0x000fe400078ec0ff */
[----:B------:R-:W-:Y:S02]  /*288f0*/  LOP3.LUT R8, R36, 0xffff, RZ, 0xc0, !PT ;  /* 0x0000ffff24087812 */ /* 0x000fe400078ec0ff */
[----:B------:R-:W-:-:S02]  /*28900*/  PRMT R26, R11, 0x3340, R10 ;  /* 0x000033400b1a7816 */ /* 0x000fc4000000000a */
[----:B------:R-:W-:Y:S02]  /*28910*/  LOP3.LUT R11, R37, 0xffff, RZ, 0xc0, !PT ;  /* 0x0000ffff250b7812 */ /* 0x000fe400078ec0ff */
[----:B------:R-:W-:Y:S02]  /*28920*/  LOP3.LUT R10, R38, 0xffff, RZ, 0xc0, !PT ;  /* 0x0000ffff260a7812 */ /* 0x000fe400078ec0ff */
[----:B------:R-:W-:Y:S02]  /*28930*/  PRMT R27, R9, 0x3340, R8 ;  /* 0x00003340091b7816 */ /* 0x000fe40000000008 */
[----:B------:R-:W-:Y:S02]  /*28940*/  LOP3.LUT R9, R39, 0xffff, RZ, 0xc0, !PT ;  /* 0x0000ffff27097812 */ /* 0x000fe400078ec0ff */
[----:B------:R-:W-:Y:S02]  /*28950*/  LOP3.LUT R8, R40, 0xffff, RZ, 0xc0, !PT ;  /* 0x0000ffff28087812 */ /* 0x000fe400078ec0ff */
[----:B------:R-:W-:-:S02]  /*28960*/  PRMT R24, R11, 0x3340, R10 ;  /* 0x000033400b187816 */ /* 0x000fc4000000000a */
[----:B------:R-:W-:Y:S02]  /*28970*/  LOP3.LUT R11, R41, 0xffff, RZ, 0xc0, !PT ;  /* 0x0000ffff290b7812 */ /* 0x000fe400078ec0ff */
[----:B------:R-:W-:Y:S02]  /*28980*/  LOP3.LUT R10, R42, 0xffff, RZ, 0xc0, !PT ;  /* 0x0000ffff2a0a7812 */ /* 0x000fe400078ec0ff */
[----:B------:R-:W-:Y:S02]  /*28990*/  PRMT R25, R9, 0x3340, R8 ;  /* 0x0000334009197816 */ /* 0x000fe40000000008 */
[----:B------:R-:W-:Y:S02]  /*289a0*/  PRMT R7, R11, 0x3340, R10 ;  /* 0x000033400b077816 */ /* 0x000fe4000000000a */
[----:B----4-:R-:W-:Y:S02]  /*289b0*/  LOP3.LUT R9, R43, 0xffff, RZ, 0xc0, !PT ;  /* 0x0000ffff2b097812 */ /* 0x010fe400078ec0ff */
[----:B---3--:R-:W-:-:S04]  /*289c0*/  LOP3.LUT R8, R44, 0xffff, RZ, 0xc0, !PT ;  /* 0x0000ffff2c087812 */ /* 0x008fc800078ec0ff */
[----:B------:R-:W-:Y:S02]  /*289d0*/  PRMT R15, R9, 0x3340, R8 ;  /* 0x00003340090f7816 */ /* 0x000fe40000000008 */
[----:B------:R-:W-:Y:S02]  /*289e0*/  LOP3.LUT R11, R145, 0xffff, RZ, 0xc0, !PT ;  /* 0x0000ffff910b7812 */ /* 0x000fe400078ec0ff */
[----:B------:R-:W-:-:S04]  /*289f0*/  LOP3.LUT R10, R146, 0xffff, RZ, 0xc0, !PT ;  /* 0x0000ffff920a7812 */ /* 0x000fc800078ec0ff */
[----:B------:R-:W-:Y:S02]  /*28a00*/  PRMT R14, R11, 0x3340, R10 ;  /* 0x000033400b0e7816 */ /* 0x000fe4000000000a */
[----:B------:R-:W-:Y:S02]  /*28a10*/  PRMT R10, R7, 0x5410, R15 ;  /* 0x00005410070a7816 */ /* 0x000fe4000000000f */
[----:B------:R-:W3:Y:S01]  /*28a20*/  LDL R7, [R1+0x203c] ;  /* 0x00203c0001077983 */ /* 0x000ee20000100800 */
[----:B--2---:R-:W-:Y:S02]  /*28a30*/  LOP3.LUT R9, R147, 0xffff, RZ, 0xc0, !PT ;  /* 0x0000ffff93097812 */ /* 0x004fe400078ec0ff */
[----:B------:R-:W-:-:S04]  /*28a40*/  LOP3.LUT R8, R148, 0xffff, RZ, 0xc0, !PT ;  /* 0x0000ffff94087812 */ /* 0x000fc800078ec0ff */
[----:B------:R-:W-:Y:S02]  /*28a50*/  PRMT R11, R9, 0x3340, R8 ;  /* 0x00003340090b7816 */ /* 0x000fe40000000008 */
[----:B------:R-:W-:Y:S02]  /*28a60*/  PRMT R8, R26, 0x5410, R27 ;  /* 0x000054101a087816 */ /* 0x000fe4000000001b */
[----:B------:R-:W-:Y:S02]  /*28a70*/  PRMT R9, R24, 0x5410, R25 ;  /* 0x0000541018097816 */ /* 0x000fe40000000019 */
[----:B------:R-:W-:Y:S02]  /*28a80*/  PRMT R11, R14, 0x5410, R11 ;  /* 0x000054100e0b7816 */ /* 0x000fe4000000000b */
[----:B------:R-:W-:-:S03]  /*28a90*/  LOP3.LUT R252, R252, 0xffff, RZ, 0xc0, !PT ;  /* 0x0000fffffcfc7812 */ /* 0x000fc600078ec0ff */
[----:B------:R0:W-:Y:S01]  /*28aa0*/  STS.128 [R0+UR4+0x8000], R8 ;  /* 0x0080000800007988 */ /* 0x0001e20008000c04 */
[----:B------:R-:W-:Y:S02]  /*28ab0*/  LOP3.LUT R250, R250, 0xffff, RZ, 0xc0, !PT ;  /* 0x0000fffffafa7812 */ /* 0x000fe400078ec0ff */
[----:B------:R-:W-:Y:S02]  /*28ac0*/  LOP3.LUT R248, R248, 0xffff, RZ, 0xc0, !PT ;  /* 0x0000fffff8f87812 */ /* 0x000fe400078ec0ff */
[----:B------:R-:W-:Y:S02]  /*28ad0*/  LOP3.LUT R246, R246, 0xffff, RZ, 0xc0, !PT ;  /* 0x0000fffff6f67812 */ /* 0x000fe400078ec0ff */
[----:B------:R-:W-:Y:S02]  /*28ae0*/  LOP3.LUT R245, R245, 0xffff, RZ, 0xc0, !PT ;  /* 0x0000fffff5f57812 */ /* 0x000fe400078ec0ff */
[----:B------:R-:W-:Y:S02]  /*28af0*/  LOP3.LUT R242, R242, 0xffff, RZ, 0xc0, !PT ;  /* 0x0000fffff2f27812 */ /* 0x000fe400078ec0ff */
[----:B------:R-:W-:-:S02]  /*28b00*/  LOP3.LUT R240, R240, 0xffff, RZ, 0xc0, !PT ;  /* 0x0000fffff0f07812 */ /* 0x000fc400078ec0ff */
[----:B------:R-:W-:Y:S02]  /*28b10*/  LOP3.LUT R238, R238, 0xffff, RZ, 0xc0, !PT ;  /* 0x0000ffffeeee7812 */ /* 0x000fe400078ec0ff */
[----:B------:R-:W-:Y:S02]  /*28b20*/  LOP3.LUT R235, R235, 0xffff, RZ, 0xc0, !PT ;  /* 0x0000ffffebeb7812 */ /* 0x000fe400078ec0ff */
[----:B0-----:R-:W-:Y:S02]  /*28b30*/  LOP3.LUT R8, R12, 0xffff, RZ, 0xc0, !PT ;  /* 0x0000ffff0c087812 */ /* 0x001fe400078ec0ff */
[----:B------:R-:W-:Y:S01]  /*28b40*/  LOP3.LUT R232, R232, 0xffff, RZ, 0xc0, !PT ;  /* 0x0000ffffe8e87812 */ /* 0x000fe200078ec0ff */
[----:B------:R-:W2:Y:S01]  /*28b50*/  LDL.LU R12, [R1+0x28ac] ;  /* 0x0028ac00010c7983 */ /* 0x000ea20000300800 */
[----:B------:R-:W-:Y:S02]  /*28b60*/  LOP3.LUT R228, R228, 0xffff, RZ, 0xc0, !PT ;  /* 0x0000ffffe4e47812 */ /* 0x000fe400078ec0ff */
[----:B------:R-:W-:-:S02]  /*28b70*/  LOP3.LUT R224, R224, 0xffff, RZ, 0xc0, !PT ;  /* 0x0000ffffe0e07812 */ /* 0x000fc400078ec0ff */
[----:B------:R-:W-:Y:S02]  /*28b80*/  LOP3.LUT R220, R220, 0xffff, RZ, 0xc0, !PT ;  /* 0x0000ffffdcdc7812 */ /* 0x000fe400078ec0ff */
[----:B------:R-:W-:Y:S02]  /*28b90*/  LOP3.LUT R216, R216, 0xffff, RZ, 0xc0, !PT ;  /* 0x0000ffffd8d87812 */ /* 0x000fe400078ec0ff */
[----:B------:R-:W-:Y:S02]  /*28ba0*/  LOP3.LUT R211, R211, 0xffff, RZ, 0xc0, !PT ;  /* 0x0000ffffd3d37812 */ /* 0x000fe400078ec0ff */
[----:B------:R-:W-:Y:S02]  /*28bb0*/  PRMT R252, R8, 0x3340, R252 ;  /* 0x0000334008fc7816 */ /* 0x000fe400000000fc */
[----:B------:R-:W-:Y:S02]  /*28bc0*/  PRMT R8, R250, 0x3340, R248 ;  /* 0x00003340fa087816 */ /* 0x000fe400000000f8 */
[----:B------:R-:W-:-:S02]  /*28bd0*/  PRMT R245, R246, 0x3340, R245 ;  /* 0x00003340f6f57816 */ /* 0x000fc400000000f5 */
[----:B------:R-:W-:Y:S02]  /*28be0*/  PRMT R9, R242, 0x3340, R240 ;  /* 0x00003340f2097816 */ /* 0x000fe400000000f0 */
[----:B------:R-:W-:Y:S02]  /*28bf0*/  PRMT R235, R238, 0x3340, R235 ;  /* 0x00003340eeeb7816 */ /* 0x000fe400000000eb */
[----:B------:R-:W-:Y:S02]  /*28c00*/  PRMT R10, R232, 0x3340, R228 ;  /* 0x00003340e80a7816 */ /* 0x000fe400000000e4 */
[----:B------:R-:W-:Y:S02]  /*28c10*/  PRMT R220, R224, 0x3340, R220 ;  /* 0x00003340e0dc7816 */ /* 0x000fe400000000dc */
[----:B------:R-:W-:Y:S02]  /*28c20*/  PRMT R11, R216, 0x3340, R211 ;  /* 0x00003340d80b7816 */ /* 0x000fe400000000d3 */
[----:B------:R-:W-:-:S02]  /*28c30*/  PRMT R8, R252, 0x5410, R8 ;  /* 0x00005410fc087816 */ /* 0x000fc40000000008 */
[----:B------:R-:W-:Y:S02]  /*28c40*/  PRMT R9, R245, 0x5410, R9 ;  /* 0x00005410f5097816 */ /* 0x000fe40000000009 */
[----:B------:R-:W-:Y:S02]  /*28c50*/  PRMT R10, R235, 0x5410, R10 ;  /* 0x00005410eb0a7816 */ /* 0x000fe4000000000a */
[----:B------:R-:W-:Y:S02]  /*28c60*/  PRMT R11, R220, 0x5410, R11 ;  /* 0x00005410dc0b7816 */ /* 0x000fe4000000000b */
[----:B------:R-:W-:Y:S02]  /*28c70*/  LOP3.LUT R251, R251, 0xffff, RZ, 0xc0, !PT ;  /* 0x0000fffffbfb7812 */ /* 0x000fe400078ec0ff */
[----:B------:R-:W-:Y:S02]  /*28c80*/  LOP3.LUT R249, R249, 0xffff, RZ, 0xc0, !PT ;  /* 0x0000fffff9f97812 */ /* 0x000fe400078ec0ff */
[----:B------:R-:W-:-:S02]  /*28c90*/  LOP3.LUT R247, R247, 0xffff, RZ, 0xc0, !PT ;  /* 0x0000fffff7f77812 */ /* 0x000fc400078ec0ff */
        /* <DEDUP_REMOVED lines=11> */
[----:B------:R-:W-:-:S02]  /*28d50*/  PRMT R244, R247, 0x3340, R244 ;  /* 0x00003340f7f47816 */ /* 0x000fc400000000f4 */
[----:B------:R-:W-:Y:S02]  /*28d60*/  PRMT R237, R239, 0x3340, R237 ;  /* 0x00003340efed7816 */ /* 0x000fe400000000ed */
[----:B------:R-:W-:Y:S01]  /*28d70*/  PRMT R223, R227, 0x3340, R223 ;  /* 0x00003340e3df7816 */ /* 0x000fe200000000df */
[----:B---3--:R0:W-:Y:S02]  /*28d80*/  STS.128 [R7+UR4], R8 ;  /* 0x0000000807007988 */ /* 0x0081e40008000c04 */
[----:B0-----:R-:W-:Y:S02]  /*28d90*/  LOP3.LUT R9, R6, 0xffff, RZ, 0xc0, !PT ;  /* 0x0000ffff06097812 */ /* 0x001fe400078ec0ff */
[----:B------:R-:W3:Y:S01]  /*28da0*/  LDL.LU R6, [R1+0x28a8] ;  /* 0x0028a80001067983 */ /* 0x000ee20000300800 */
[----:B------:R-:W-:-:S03]  /*28db0*/  LOP3.LUT R8, R2, 0xffff, RZ, 0xc0, !PT ;  /* 0x0000ffff02087812 */ /* 0x000fc600078ec0ff */
[----:B------:R-:W4:Y:S04]  /*28dc0*/  LDL.LU R2, [R1+0x28a4] ;  /* 0x0028a40001027983 */ /* 0x000f280000300800 */
[----:B------:R-:W2:Y:S04]  /*28dd0*/  LDL R32, [R1+0x2038] ;  /* 0x0020380001207983 */ /* 0x000ea80000100800 */
[----:B------:R-:W3:Y:S04]  /*28de0*/  LDL R31, [R1+0x1b34] ;  /* 0x001b3400011f7983 */ /* 0x000ee80000100800 */
[----:B------:R-:W4:Y:S04]  /*28df0*/  LDL R30, [R1+0x1b38] ;  /* 0x001b3800011e7983 */ /* 0x000f280000100800 */
[----:B------:R-:W3:Y:S04]  /*28e00*/  LDL R29, [R1+0x1038] ;  /* 0x00103800011d7983 */ /* 0x000ee80000100800 */
[----:B------:R-:W3:Y:S04]  /*28e10*/  LDL R28, [R1+0x1b28] ;  /* 0x001b2800011c7983 */ /* 0x000ee80000100800 */
[----:B------:R-:W3:Y:S04]  /*28e20*/  LDL R27, [R1+0x1b10] ;  /* 0x001b1000011b7983 */ /* 0x000ee80000100800 */
[----:B------:R-:W3:Y:S01]  /*28e30*/  LDL R26, [R1+0x1b14] ;  /* 0x001b1400011a7983 */ /* 0x000ee20000100800 */
[----:B------:R-:W-:-:S02]  /*28e40*/  PRMT R14, R9, 0x3340, R8 ;  /* 0x00003340090e7816 */ /* 0x000fc40000000008 */
[----:B------:R-:W-:Y:S01]  /*28e50*/  PRMT R8, R251, 0x3340, R249 ;  /* 0x00003340fb087816 */ /* 0x000fe200000000f9 */
[----:B------:R-:W3:Y:S01]  /*28e60*/  LDL R25, [R1+0x1af0] ;  /* 0x001af00001197983 */ /* 0x000ee20000100800 */
[----:B------:R-:W-:-:S03]  /*28e70*/  PRMT R9, R243, 0x3340, R241 ;  /* 0x00003340f3097816 */ /* 0x000fc600000000f1 */
[----:B------:R-:W3:Y:S01]  /*28e80*/  LDL R24, [R1+0x1af4] ;  /* 0x001af40001187983 */ /* 0x000ee20000100800 */
[----:B------:R-:W-:Y:S02]  /*28e90*/  PRMT R10, R234, 0x3340, R231 ;  /* 0x00003340ea0a7816 */ /* 0x000fe400000000e7 */
[----:B------:R-:W-:Y:S01]  /*28ea0*/  PRMT R11, R219, 0x3340, R214 ;  /* 0x00003340db0b7816 */ /* 0x000fe200000000d6 */
[----:B------:R-:W3:Y:S01]  /*28eb0*/  LDL R15, [R1+0x1ad0] ;  /* 0x001ad000010f7983 */ /* 0x000ee20000100800 */
[----:B------:R-:W-:Y:S02]  /*28ec0*/  PRMT R8, R14, 0x5410, R8 ;  /* 0x000054100e087816 */ /* 0x000fe40000000008 */
[----:B------:R-:W-:Y:S01]  /*28ed0*/  PRMT R9, R244, 0x5410, R9 ;  /* 0x00005410f4097816 */ /* 0x000fe20000000009 */
[----:B------:R-:W3:Y:S01]  /*28ee0*/  LDL R14, [R1+0x1ad4] ;  /* 0x001ad400010e7983 */ /* 0x000ee20000100800 */
[----:B------:R-:W-:Y:S02]  /*28ef0*/  PRMT R10, R237, 0x5410, R10 ;  /* 0x00005410ed0a7816 */ /* 0x000fe4000000000a */
[----:B------:R-:W-:Y:S01]  /*28f00*/  PRMT R11, R223, 0x5410, R11 ;  /* 0x00005410df0b7816 */ /* 0x000fe2000000000b */
[----:B------:R-:W0:Y:S04]  /*28f10*/  S2R R148, SR_TID.X ;  /* 0x0000000000947919 */ /* 0x000e280000002100 */
[----:B------:R1:W-:Y:S01]  /*28f20*/  STS.128 [R7+UR4+0x8000], R8 ;  /* 0x0080000807007988 */ /* 0x0003e20008000c04 */
[----:B------:R-:W-:-:S02]  /*28f30*/  LOP3.LUT R215, R215, 0xffff, RZ, 0xc0, !PT ;  /* 0x0000ffffd7d77812 */ /* 0x000fc400078ec0ff */
[----:B------:R-:W-:Y:S01]  /*28f40*/  LOP3.LUT R210, R210, 0xffff, RZ, 0xc0, !PT ;  /* 0x0000ffffd2d27812 */ /* 0x000fe200078ec0ff */
[----:B------:R-:W3:Y:S04]  /*28f50*/  LDL R34, [R1+0x1990] ;  /* 0x0019900001227983 */ /* 0x000ee80000100800 */
[----:B-1----:R-:W3:Y:S01]  /*28f60*/  LDL R7, [R1+0x1ab0] ;  /* 0x001ab00001077983 */ /* 0x002ee20000100800 */
[----:B------:R-:W-:Y:S02]  /*28f70*/  LOP3.LUT R206, R206, 0xffff, RZ, 0xc0, !PT ;  /* 0x0000ffffcece7812 */ /* 0x000fe400078ec0ff */
[----:B------:R-:W-:Y:S02]  /*28f80*/  LOP3.LUT R202, R202, 0xffff, RZ, 0xc0, !PT ;  /* 0x0000ffffcaca7812 */ /* 0x000fe400078ec0ff */
[----:B------:R-:W-:-:S02]  /*28f90*/  LOP3.LUT R197, R197, 0xffff, RZ, 0xc0, !PT ;  /* 0x0000ffffc5c57812 */ /* 0x000fc400078ec0ff */
[----:B------:R-:W-:Y:S02]  /*28fa0*/  LOP3.LUT R192, R192, 0xffff, RZ, 0xc0, !PT ;  /* 0x0000ffffc0c07812 */ /* 0x000fe400078ec0ff */
[----:B------:R-:W-:Y:S02]  /*28fb0*/  LOP3.LUT R187, R187, 0xffff, RZ, 0xc0, !PT ;  /* 0x0000ffffbbbb7812 */ /* 0x000fe400078ec0ff */
[----:B0-----:R-:W-:Y:S02]  /*28fc0*/  LOP3.LUT R0, R148, 0x7f, RZ, 0xc0, !PT ;  /* 0x0000007f94007812 */ /* 0x001fe400078ec0ff */
        /* <DEDUP_REMOVED lines=9> */
[----:B------:R-:W-:Y:S02]  /*29060*/  ISETP.GE.AND P0, PT, R0, R5, PT ;  /* 0x000000050000720c */ /* 0x000fe40003f06270 */
[----:B------:R-:W-:Y:S01]  /*29070*/  PRMT R210, R215, 0x3340, R210 ;  /* 0x00003340d7d27816 */ /* 0x000fe200000000d2 */
[----:B------:R-:W3:Y:S01]  /*29080*/  LDL R0, [R1+0x1ab4] ;  /* 0x001ab40001007983 */ /* 0x000ee20000100800 */
[----:B------:R-:W-:Y:S02]  /*29090*/  PRMT R8, R206, 0x3340, R202 ;  /* 0x00003340ce087816 */ /* 0x000fe400000000ca */
        /* <DEDUP_REMOVED lines=10> */
[----:B------:R-:W-:Y:S02]  /*29140*/  PRMT R114, RZ, 0x7610, R114 ;  /* 0x00007610ff727816 */ /* 0x000fe40000000072 */
[----:B------:R-:W-:Y:S02]  /*29150*/  PRMT R113, RZ, 0x7610, R113 ;  /* 0x00007610ff717816 */ /* 0x000fe40000000071 */
[----:B------:R-:W-:Y:S02]  /*29160*/  PRMT R112, RZ, 0x7610, R112 ;  /* 0x00007610ff707816 */ /* 0x000fe40000000070 */
[----:B------:R-:W-:Y:S02]  /*29170*/  PRMT R111, RZ, 0x7610, R111 ;  /* 0x00007610ff6f7816 */ /* 0x000fe4000000006f */
[----:B------:R-:W-:Y:S01]  /*29180*/  PRMT R110, RZ, 0x7610, R110 ;  /* 0x00007610ff6e7816 */ /* 0x000fe2000000006e */
[----:B--2---:R4:W-:Y:S02]  /*29190*/  STS.128 [R32+UR4], R8 ;  /* 0x0000000820007988 */ /* 0x0049e40008000c04 */
[----:B----4-:R-:W-:-:S02]  /*291a0*/  @!P0 IMAD.MOV.U32 R8, RZ, RZ, R30 ;  /* 0x000000ffff088224 */ /* 0x010fc400078e001e */
[----:B---3--:R-:W-:Y:S01]  /*291b0*/  @!P0 IMAD.MOV.U32 R9, RZ, RZ, R31 ;  /* 0x000000ffff098224 */ /* 0x008fe200078e001f */
[----:B------:R-:W2:Y:S04]  /*291c0*/  LDL R30, [R1+0x1a74] ;  /* 0x001a7400011e7983 */ /* 0x000ea80000100800 */
[----:B------:R0:W3:Y:S04]  /*291d0*/  @!P0 LDG.E.U8 R114, desc[UR40][R8.64] ;  /* 0x0000002808728981 */ /* 0x0000e8000c1e1100 */
[----:B------:R-:W4:Y:S01]  /*291e0*/  LDL R31, [R1+0x1a70] ;  /* 0x001a7000011f7983 */ /* 0x000f220000100800 */
[----:B0-----:R-:W-:-:S02]  /*291f0*/  @!P0 IMAD.MOV.U32 R8, RZ, RZ, R28 ;  /* 0x000000ffff088224 */ /* 0x001fc400078e001c */
[----:B------:R-:W-:Y:S01]  /*29200*/  @!P0 IMAD.MOV.U32 R9, RZ, RZ, R29 ;  /* 0x000000ffff098224 */ /* 0x000fe200078e001d */
[----:B------:R-:W3:Y:S04]  /*29210*/  LDL R28, [R1+0x1a54] ;  /* 0x001a5400011c7983 */ /* 0x000ee80000100800 */
[----:B------:R0:W3:Y:S04]  /*29220*/  @!P0 LDG.E.U8 R113, desc[UR40][R8.64] ;  /* 0x0000002808718981 */ /* 0x0000e8000c1e1100 */
[----:B------:R-:W3:Y:S01]  /*29230*/  LDL R29, [R1+0x1a50] ;  /* 0x001a5000011d7983 */ /* 0x000ee20000100800 */
[----:B0-----:R-:W-:-:S02]  /*29240*/  @!P0 IMAD.MOV.U32 R8, RZ, RZ, R26 ;  /* 0x000000ffff088224 */ /* 0x001fc400078e001a */
[----:B------:R-:W-:Y:S01]  /*29250*/  @!P0 IMAD.MOV.U32 R9, RZ, RZ, R27 ;  /* 0x000000ffff098224 */ /* 0x000fe200078e001b */
[----:B------:R-:W3:Y:S04]  /*29260*/  LDL R26, [R1+0x1a34] ;  /* 0x001a3400011a7983 */ /* 0x000ee80000100800 */
[----:B------:R0:W3:Y:S04]  /*29270*/  @!P0 LDG.E.U8 R112, desc[UR40][R8.64] ;  /* 0x0000002808708981 */ /* 0x0000e8000c1e1100 */
[----:B------:R-:W3:Y:S01]  /*29280*/  LDL R27, [R1+0x1a30] ;  /* 0x001a3000011b7983 */ /* 0x000ee20000100800 */
[----:B0-----:R-:W-:-:S02]  /*29290*/  @!P0 IMAD.MOV.U32 R8, RZ, RZ, R24 ;  /* 0x000000ffff088224 */ /* 0x001fc400078e0018 */
[----:B------:R-:W-:Y:S01]  /*292a0*/  @!P0 IMAD.MOV.U32 R9, RZ, RZ, R25 ;  /* 0x000000ffff098224 */ /* 0x000fe200078e0019 */
[----:B------:R-:W-:Y:S01]  /*292b0*/  PRMT R109, RZ, 0x7610, R109 ;  /* 0x00007610ff6d7816 */ /* 0x000fe2000000006d */
[----:B------:R-:W3:Y:S04]  /*292c0*/  LDL R25, [R1+0x19f0] ;  /* 0x0019f00001197983 */ /* 0x000ee80000100800 */
[----:B------:R0:W3:Y:S01]  /*292d0*/  @!P0 LDG.E.U8 R111, desc[UR40][R8.64] ;  /* 0x00000028086f8981 */ /* 0x0000e2000c1e1100 */
[----:B------:R-:W-:Y:S02]  /*292e0*/  LOP3.LUT R230, R230, 0xffff, RZ, 0xc0, !PT ;  /* 0x0000ffffe6e67812 */ /* 0x000fe400078ec0ff */
[----:B------:R-:W-:Y:S01]  /*292f0*/  LOP3.LUT R226, R226, 0xffff, RZ, 0xc0, !PT ;  /* 0x0000ffffe2e27812 */ /* 0x000fe200078ec0ff */
[----:B------:R-:W3:Y:S01]  /*29300*/  LDL R24, [R1+0x19f4] ;  /* 0x0019f40001187983 */ /* 0x000ee20000100800 */
[----:B0-----:R-:W-:-:S02]  /*29310*/  @!P0 IMAD.MOV.U32 R8, RZ, RZ, R14 ;  /* 0x000000ffff088224 */ /* 0x001fc400078e000e */
[----:B------:R-:W-:Y:S01]  /*29320*/  @!P0 IMAD.MOV.U32 R9, RZ, RZ, R15 ;  /* 0x000000ffff098224 */ /* 0x000fe200078e000f */
[----:B------:R-:W2:Y:S04]  /*29330*/  LDL R14, [R1+0x1a90] ;  /* 0x001a9000010e7983 */ /* 0x000ea80000100800 */
[----:B------:R0:W3:Y:S02]  /*29340*/  @!P0 LDG.E.U8 R110, desc[UR40][R8.64] ;  /* 0x00000028086e8981 */ /* 0x0000e4000c1e1100 */
[----:B0-----:R-:W-:Y:S02]  /*29350*/  @!P0 IMAD.MOV.U32 R9, RZ, RZ, R7 ;  /* 0x000000ffff098224 */ /* 0x001fe400078e0007 */
[----:B------:R-:W4:Y:S01]  /*29360*/  LDL R7, [R1+0x1a94] ;  /* 0x001a940001077983 */ /* 0x000f220000100800 */
[----:B------:R-:W-:-:S03]  /*29370*/  @!P0 IMAD.MOV.U32 R8, RZ, RZ, R0 ;  /* 0x000000ffff088224 */ /* 0x000fc600078e0000 */
[----:B------:R-:W3:Y:S01]  /*29380*/  LDL R0, [R1+0x1a14] ;  /* 0x001a140001007983 */ /* 0x000ee20000100800 */
[----:B------:R-:W-:Y:S02]  /*29390*/  LOP3.LUT R222, R222, 0xffff, RZ, 0xc0, !PT ;  /* 0x0000ffffdede7812 */ /* 0x000fe400078ec0ff */
[----:B------:R-:W-:Y:S01]  /*293a0*/  LOP3.LUT R218, R218, 0xffff, RZ, 0xc0, !PT ;  /* 0x0000ffffdada7812 */ /* 0x000fe200078ec0ff */
[----:B------:R0:W3:Y:S01]  /*293b0*/  @!P0 LDG.E.U8 R109, desc[UR40][R8.64] ;  /* 0x00000028086d8981 */ /* 0x0000e2000c1e1100 */
[----:B------:R-:W-:Y:S02]  /*293c0*/  LOP3.LUT R213, R213, 0xffff, RZ, 0xc0, !PT ;  /* 0x0000ffffd5d57812 */ /* 0x000fe400078ec0ff */
[----:B------:R-:W-:Y:S02]  /*293d0*/  LOP3.LUT R208, R208, 0xffff, RZ, 0xc0, !PT ;  /* 0x0000ffffd0d07812 */ /* 0x000fe400078ec0ff */
[----:B------:R-:W-:Y:S02]  /*293e0*/  LOP3.LUT R204, R204, 0xffff, RZ, 0xc0, !PT ;  /* 0x0000ffffcccc7812 */ /* 0x000fe400078ec0ff */
[----:B------:R-:W-:-:S02]  /*293f0*/  LOP3.LUT R199, R199, 0xffff, RZ, 0xc0, !PT ;  /* 0x0000ffffc7c77812 */ /* 0x000fc400078ec0ff */
[----:B------:R-:W-:Y:S02]  /*29400*/  LOP3.LUT R194, R194, 0xffff, RZ, 0xc0, !PT ;  /* 0x0000ffffc2c27812 */ /* 0x000fe400078ec0ff */
[----:B------:R-:W-:Y:S01]  /*29410*/  LOP3.LUT R189, R189, 0xffff, RZ, 0xc0, !PT ;  /* 0x0000ffffbdbd7812 */ /* 0x000fe200078ec0ff */
[----:B--2---:R-:W-:Y:S02]  /*29420*/  @!P0 IMAD.MOV.U32 R15, RZ, RZ, R14 ;  /* 0x000000ffff0f8224 */ /* 0x004fe400078e000e */
[----:B----4-:R-:W-:Y:S02]  /*29430*/  @!P0 IMAD.MOV.U32 R14, RZ, RZ, R7 ;  /* 0x000000ffff0e8224 */ /* 0x010fe400078e0007 */
[----:B------:R-:W2:Y:S01]  /*29440*/  LDL R7, [R1+0x1a10] ;  /* 0x001a100001077983 */ /* 0x000ea20000100800 */
[----:B------:R-:W-:Y:S02]  /*29450*/  LOP3.LUT R184, R184, 0xffff, RZ, 0xc0, !PT ;  /* 0x0000ffffb8b87812 */ /* 0x000fe400078ec0ff */
[----:B------:R-:W-:-:S02]  /*29460*/  LOP3.LUT R179, R179, 0xffff, RZ, 0xc0, !PT ;  /* 0x0000ffffb3b37812 */ /* 0x000fc400078ec0ff */
[----:B------:R-:W-:Y:S02]  /*29470*/  LOP3.LUT R174, R174, 0xffff, RZ, 0xc0, !PT ;  /* 0x0000ffffaeae7812 */ /* 0x000fe400078ec0ff */
[----:B------:R-:W-:Y:S02]  /*29480*/  LOP3.LUT R169, R169, 0xffff, RZ, 0xc0, !PT ;  /* 0x0000ffffa9a97812 */ /* 0x000fe400078ec0ff */
[----:B------:R-:W-:Y:S02]  /*29490*/  LOP3.LUT R164, R164, 0xffff, RZ, 0xc0, !PT ;  /* 0x0000ffffa4a47812 */ /* 0x000fe400078ec0ff */
[----:B------:R-:W-:Y:S02]  /*294a0*/  LOP3.LUT R160, R160, 0xffff, RZ, 0xc0, !PT ;  /* 0x0000ffffa0a07812 */ /* 0x000fe400078ec0ff */
[----:B------:R-:W-:Y:S02]  /*294b0*/  PRMT R226, R230, 0x3340, R226 ;  /* 0x00003340e6e27816 */ /* 0x000fe400000000e2 */
[----:B0-----:R-:W-:-:S02]  /*294c0*/  PRMT R8, R222, 0x3340, R218 ;  /* 0x00003340de087816 */ /* 0x001fc400000000da */
        /* <DEDUP_REMOVED lines=10> */
[----:B------:R-:W-:-:S03]  /*29570*/  PRMT R107, RZ, 0x7610, R107 ;  /* 0x00007610ff6b7816 */ /* 0x000fc6000000006b */
[----:B------:R0:W-:Y:S01]  /*29580*/  STS.128 [R32+UR4+0x8000], R8 ;  /* 0x0080000820007988 */ /* 0x0001e20008000c04 */
[----:B------:R-:W-:Y:S02]  /*29590*/  PRMT R106, RZ, 0x7610, R106 ;  /* 0x00007610ff6a7816 */ /* 0x000fe4000000006a */
[----:B------:R-:W-:Y:S01]  /*295a0*/  PRMT R105, RZ, 0x7610, R105 ;  /* 0x00007610ff697816 */ /* 0x000fe20000000069 */
[----:B0-----:R-:W-:Y:S01]  /*295b0*/  @!P0 IMAD.MOV.U32 R8, RZ, RZ, R30 ;  /* 0x000000ffff088224 */ /* 0x001fe200078e001e */
[----:B------:R-:W4:Y:S01]  /*295c0*/  LDL R11, [R1+0x19d0] ;  /* 0x0019d000010b7983 */ /* 0x000f220000100800 */
[----:B------:R-:W-:-:S03]  /*295d0*/  @!P0 IMAD.MOV.U32 R9, RZ, RZ, R31 ;  /* 0x000000ffff098224 */ /* 0x000fc600078e001f */
[----:B------:R-:W4:Y:S04]  /*295e0*/  LDL R10, [R1+0x19d4] ;  /* 0x0019d400010a7983 */ /* 0x000f280000100800 */
[----:B------:R3:W4:Y:S04]  /*295f0*/  @!P0 LDG.E.U8 R107, desc[UR40][R8.64] ;  /* 0x00000028086b8981 */ /* 0x000728000c1e1100 */
[----:B------:R-:W4:Y:S04]  /*29600*/  LDL R32, [R1+0x1994] ;  /* 0x0019940001207983 */ /* 0x000f280000100800 */
[----:B------:R-:W4:Y:S01]  /*29610*/  LDL R31, [R1+0x1970] ;  /* 0x00197000011f7983 */ /* 0x000f220000100800 */
[----:B---3--:R-:W-:-:S02]  /*29620*/  @!P0 IMAD.MOV.U32 R8, RZ, RZ, R28 ;  /* 0x000000ffff088224 */ /* 0x008fc400078e001c */
[----:B------:R-:W-:Y:S01]  /*29630*/  @!P0 IMAD.MOV.U32 R9, RZ, RZ, R29 ;  /* 0x000000ffff098224 */ /* 0x000fe200078e001d */
[----:B------:R-:W3:Y:S04]  /*29640*/  LDL R30, [R1+0x1974] ;  /* 0x00197400011e7983 */ /* 0x000ee80000100800 */
[----:B------:R0:W3:Y:S04]  /*29650*/  @!P0 LDG.E.U8 R106, desc[UR40][R8.64] ;  /* 0x00000028086a8981 */ /* 0x0000e8000c1e1100 */
[----:B------:R-:W3:Y:S04]  /*29660*/  LDL R29, [R1+0x1950] ;  /* 0x00195000011d7983 */ /* 0x000ee80000100800 */
[----:B------:R-:W3:Y:S01]  /*29670*/  LDL R28, [R1+0x1954] ;  /* 0x00195400011c7983 */ /* 0x000ee20000100800 */
[----:B0-----:R-:W-:-:S02]  /*29680*/  @!P0 IMAD.MOV.U32 R8, RZ, RZ, R26 ;  /* 0x000000ffff088224 */ /* 0x001fc400078e001a */
[----:B------:R-:W-:Y:S01]  /*29690*/  @!P0 IMAD.MOV.U32 R9, RZ, RZ, R27 ;  /* 0x000000ffff098224 */ /* 0x000fe200078e001b */
[----:B------:R-:W-:Y:S01]  /*296a0*/  PRMT R104, RZ, 0x7610, R104 ;  /* 0x00007610ff687816 */ /* 0x000fe20000000068 */
[----:B------:R-:W3:Y:S04]  /*296b0*/  LDL R27, [R1+0x1930] ;  /* 0x00193000011b7983 */ /* 0x000ee80000100800 */
[----:B------:R0:W3:Y:S04]  /*296c0*/  @!P0 LDG.E.U8 R105, desc[UR40][R8.64] ;  /* 0x0000002808698981 */ /* 0x0000e8000c1e1100 */
[----:B------:R-:W3:Y:S01]  /*296d0*/  LDL R26, [R1+0x1934] ;  /* 0x00193400011a7983 */ /* 0x000ee20000100800 */
[----:B0-----:R-:W-:-:S03]  /*296e0*/  @!P0 IMAD.MOV.U32 R8, RZ, RZ, R0 ;  /* 0x000000ffff088224 */ /* 0x001fc600078e0000 */
[----:B------:R-:W3:Y:S01]  /*296f0*/  LDL R0, [R1+0x19b4] ;  /* 0x0019b40001007983 */ /* 0x000ee20000100800 */
[----:B--2---:R-:W-:-:S03]  /*29700*/  @!P0 IMAD.MOV.U32 R9, RZ, RZ, R7 ;  /* 0x000000ffff098224 */ /* 0x004fc600078e0007 */
[----:B------:R-:W2:Y:S01]  /*29710*/  LDL R7, [R1+0x19b0] ;  /* 0x0019b00001077983 */ /* 0x000ea20000100800 */
[----:B------:R-:W-:-:S03]  /*29720*/  PRMT R108, RZ, 0x7610, R108 ;  /* 0x00007610ff6c7816 */ /* 0x000fc6000000006c */
[----:B------:R0:W2:Y:S01]  /*29730*/  @!P0 LDG.E.U8 R104, desc[UR40][R8.64] ;  /* 0x0000002808688981 */ /* 0x0000a2000c1e1100 */
[----:B------:R-:W-:-:S03]  /*29740*/  PRMT R103, RZ, 0x7610, R103 ;  /* 0x00007610ff677816 */ /* 0x000fc60000000067 */
[----:B------:R-:W2:Y:S01]  /*29750*/  @!P0 LDG.E.U8 R108, desc[UR40][R14.64] ;  /* 0x000000280e6c8981 */ /* 0x000ea2000c1e1100 */
[----:B0-----:R-:W-:Y:S02]  /*29760*/  @!P0 IMAD.MOV.U32 R8, RZ, RZ, R24 ;  /* 0x000000ffff088224 */ /* 0x001fe400078e0018 */
[----:B------:R-:W-:Y:S01]  /*29770*/  @!P0 IMAD.MOV.U32 R9, RZ, RZ, R25 ;  /* 0x000000ffff098224 */ /* 0x000fe200078e0019 */
[----:B------:R-:W2:Y:S04]  /*29780*/  LDL R24, [R1+0x1914] ;  /* 0x0019140001187983 */ /* 0x000ea80000100800 */
[----:B------:R-:W2:Y:S04]  /*29790*/  LDL R25, [R1+0x1910] ;  /* 0x0019100001197983 */ /* 0x000ea80000100800 */
[----:B------:R-:W2:Y:S04]  /*297a0*/  LDL R15, [R1+0x18f0] ;  /* 0x0018f000010f7983 */ /* 0x000ea80000100800 */
[----:B------:R-:W2:Y:S01]  /*297b0*/  LDL R14, [R1+0x18f4] ;  /* 0x0018f400010e7983 */ /* 0x000ea20000100800 */
[----:B------:R-:W-:-:S03]  /*297c0*/  PRMT R102, RZ, 0x7610, R102 ;  /* 0x00007610ff667816 */ /* 0x000fc60000000066 */
[----:B------:R4:W2:Y:S02]  /*297d0*/  @!P0 LDG.E.U8 R103, desc[UR40][R8.64] ;  /* 0x0000002808678981 */ /* 0x0008a4000c1e1100 */
[----:B----4-:R-:W-:Y:S02]  /*297e0*/  @!P0 IMAD.MOV.U32 R9, RZ, RZ, R11 ;  /* 0x000000ffff098224 */ /* 0x010fe400078e000b */
[----:B------:R-:W4:Y:S01]  /*297f0*/  LDL R11, [R1+0x18d0] ;  /* 0x0018d000010b7983 */ /* 0x000f220000100800 */
[----:B------:R-:W-:-:S03]  /*29800*/  @!P0 IMAD.MOV.U32 R8, RZ, RZ, R10 ;  /* 0x000000ffff088224 */ /* 0x000fc600078e000a */
[----:B------:R-:W4:Y:S04]  /*29810*/  LDL R10, [R1+0x18d4] ;  /* 0x0018d400010a7983 */ /* 0x000f280000100800 */
[----:B------:R3:W4:Y:S02]  /*29820*/  @!P0 LDG.E.U8 R102, desc[UR40][R8.64] ;  /* 0x0000002808668981 */ /* 0x000724000c1e1100 */
[----:B---3--:R-:W-:Y:S02]  /*29830*/  @!P0 IMAD.MOV.U32 R8, RZ, RZ, R0 ;  /* 0x000000ffff088224 */ /* 0x008fe400078e0000 */
[----:B------:R-:W3:Y:S01]  /*29840*/  LDL R0, [R1+0x18b4] ;  /* 0x0018b40001007983 */ /* 0x000ee20000100800 */
[----:B--2---:R-:W-:-:S03]  /*29850*/  @!P0 IMAD.MOV.U32 R9, RZ, RZ, R7 ;  /* 0x000000ffff098224 */ /* 0x004fc600078e0007 */
[----:B------:R-:W2:Y:S01]  /*29860*/  LDL R7, [R1+0x18b0] ;  /* 0x0018b00001077983 */ /* 0x000ea20000100800 */
[----:B------:R-:W-:Y:S02]  /*29870*/  PRMT R101, RZ, 0x7610, R101 ;  /* 0x00007610ff657816 */ /* 0x000fe40000000065 */
[----:B------:R-:W-:-:S04]  /*29880*/  PRMT R100, RZ, 0x7610, R100 ;  /* 0x00007610ff647816 */ /* 0x000fc80000000064 */
[----:B------:R0:W2:Y:S01]  /*29890*/  @!P0 LDG.E.U8 R101, desc[UR40][R8.64] ;  /* 0x0000002808658981 */ /* 0x0000a2000c1e1100 */
[----:B------:R-:W-:Y:S01]  /*298a0*/  PRMT R99, RZ, 0x7610, R99 ;  /* 0x00007610ff637816 */ /* 0x000fe20000000063 */
[----:B0-----:R-:W-:Y:S02]  /*298b0*/  @!P0 IMAD.MOV.U32 R8, RZ, RZ, R32 ;  /* 0x000000ffff088224 */ /* 0x001fe400078e0020 */
[----:B------:R-:W-:Y:S01]  /*298c0*/  @!P0 IMAD.MOV.U32 R9, RZ, RZ, R34 ;  /* 0x000000ffff098224 */ /* 0x000fe200078e0022 */
[----:B------:R-:W-:Y:S02]  /*298d0*/  PRMT R98, RZ, 0x7610, R98 ;  /* 0x00007610ff627816 */ /* 0x000fe40000000062 */
[----:B------:R-:W-:Y:S02]  /*298e0*/  PRMT R97, RZ, 0x7610, R97 ;  /* 0x00007610ff617816 */ /* 0x000fe40000000061 */
[----:B------:R-:W-:Y:S01]  /*298f0*/  PRMT R96, RZ, 0x7610, R96 ;  /* 0x00007610ff607816 */ /* 0x000fe20000000060 */
[----:B------:R0:W2:Y:S01]  /*29900*/  @!P0 LDG.E.U8 R100, desc[UR40][R8.64] ;  /* 0x0000002808648981 */ /* 0x0000a2000c1e1100 */
[----:B------:R-:W-:-:S02]  /*29910*/  PRMT R95, RZ, 0x7610, R95 ;  /* 0x00007610ff5f7816 */ /* 0x000fc4000000005f */
[----:B------:R-:W-:Y:S01]  /*29920*/  PRMT R94, RZ, 0x7610, R94 ;  /* 0x00007610ff5e7816 */ /* 0x000fe2000000005e */
[----:B------:R-:W-:Y:S01]  /*29930*/  IMAD.MOV.U32 R148, RZ, RZ, R149 ;  /* 0x000000ffff947224 */ /* 0x000fe200078e0095 */
[----:B------:R-:W-:Y:S01]  /*29940*/  PRMT R93, RZ, 0x7610, R93 ;  /* 0x00007610ff5d7816 */ /* 0x000fe2000000005d */
[----:B------:R-:W2:Y:S01]  /*29950*/  LDL R34, [R1+0x1790] ;  /* 0x0017900001227983 */ /* 0x000ea20000100800 */
[----:B0-----:R-:W-:Y:S01]  /*29960*/  @!P0 IMAD.MOV.U32 R8, RZ, RZ, R30 ;  /* 0x000000ffff088224 */ /* 0x001fe200078e001e */
[----:B------:R-:W-:Y:S01]  /*29970*/  LOP3.LUT R201, R201, 0xffff, RZ, 0xc0, !PT ;  /* 0x0000ffffc9c97812 */ /* 0x000fe200078ec0ff */
[----:B------:R-:W-:Y:S01]  /*29980*/  @!P0 IMAD.MOV.U32 R9, RZ, RZ, R31 ;  /* 0x000000ffff098224 */ /* 0x000fe200078e001f */
[----:B------:R-:W2:Y:S04]  /*29990*/  LDL R30, [R1+0x1874] ;  /* 0x00187400011e7983 */ /* 0x000ea80000100800 */
[----:B------:R0:W2:Y:S01]  /*299a0*/  @!P0 LDG.E.U8 R99, desc[UR40][R8.64] ;  /* 0x0000002808638981 */ /* 0x0000a2000c1e1100 */
[----:B------:R-:W-:-:S03]  /*299b0*/  IMAD.MOV.U32 R149, RZ, RZ, R150 ;  /* 0x000000ffff957224 */ /* 0x000fc600078e0096 */
[----:B------:R-:W2:Y:S01]  /*299c0*/  LDL R31, [R1+0x1870] ;  /* 0x00187000011f7983 */ /* 0x000ea20000100800 */
[----:B------:R-:W-:Y:S02]  /*299d0*/  LOP3.LUT R196, R196, 0xffff, RZ, 0xc0, !PT ;  /* 0x0000ffffc4c47812 */ /* 0x000fe400078ec0ff */
[----:B------:R-:W-:Y:S01]  /*299e0*/  LOP3.LUT R191, R191, 0xffff, RZ, 0xc0, !PT ;  /* 0x0000ffffbfbf7812 */ /* 0x000fe200078ec0ff */
[----:B------:R-:W2:Y:S01]  /*299f0*/  LDL R32, [R1+0x1794] ;  /* 0x0017940001207983 */ /* 0x000ea20000100800 */
[----:B0-----:R-:W-:Y:S02]  /*29a00*/  @!P0 IMAD.MOV.U32 R8, RZ, RZ, R28 ;  /* 0x000000ffff088224 */ /* 0x001fe400078e001c */
[----:B------:R-:W-:Y:S01]  /*29a10*/  @!P0 IMAD.MOV.U32 R9, RZ, RZ, R29 ;  /* 0x000000ffff098224 */ /* 0x000fe200078e001d */
[----:B------:R-:W2:Y:S04]  /*29a20*/  LDL R28, [R1+0x1854] ;  /* 0x00185400011c7983 */ /* 0x000ea80000100800 */
[----:B------:R0:W2:Y:S01]  /*29a30*/  @!P0 LDG.E.U8 R98, desc[UR40][R8.64] ;  /* 0x0000002808628981 */ /* 0x0000a2000c1e1100 */
[----:B------:R-:W-:-:S03]  /*29a40*/  IMAD.MOV.U32 R150, RZ, RZ, R2 ;  /* 0x000000ffff967224 */ /* 0x000fc600078e0002 */
[----:B------:R-:W2:Y:S04]  /*29a50*/  LDL R2, [R1+0x2034] ;  /* 0x0020340001027983 */ /* 0x000ea80000100800 */
[----:B------:R-:W2:Y:S01]  /*29a60*/  LDL R29, [R1+0x1850] ;  /* 0x00185000011d7983 */ /* 0x000ea20000100800 */
[----:B0-----:R-:W-:Y:S02]  /*29a70*/  @!P0 IMAD.MOV.U32 R8, RZ, RZ, R26 ;  /* 0x000000ffff088224 */ /* 0x001fe400078e001a */
[----:B------:R-:W-:Y:S01]  /*29a80*/  @!P0 IMAD.MOV.U32 R9, RZ, RZ, R27 ;  /* 0x000000ffff098224 */ /* 0x000fe200078e001b */
[----:B------:R-:W2:Y:S04]  /*29a90*/  LDL R26, [R1+0x1834] ;  /* 0x00183400011a7983 */ /* 0x000ea80000100800 */
[----:B------:R0:W2:Y:S04]  /*29aa0*/  @!P0 LDG.E.U8 R97, desc[UR40][R8.64] ;  /* 0x0000002808618981 */ /* 0x0000a8000c1e1100 */
[----:B------:R-:W2:Y:S01]  /*29ab0*/  LDL R27, [R1+0x1830] ;  /* 0x00183000011b7983 */ /* 0x000ea20000100800 */
[----:B0-----:R-:W-:-:S02]  /*29ac0*/  @!P0 IMAD.MOV.U32 R8, RZ, RZ, R24 ;  /* 0x000000ffff088224 */ /* 0x001fc400078e0018 */
[----:B------:R-:W-:Y:S01]  /*29ad0*/  @!P0 IMAD.MOV.U32 R9, RZ, RZ, R25 ;  /* 0x000000ffff098224 */ /* 0x000fe200078e0019 */
[----:B------:R-:W-:Y:S01]  /*29ae0*/  LOP3.LUT R186, R186, 0xffff, RZ, 0xc0, !PT ;  /* 0x0000ffffbaba7812 */ /* 0x000fe200078ec0ff */
[----:B------:R-:W2:Y:S04]  /*29af0*/  LDL R25, [R1+0x17f0] ;  /* 0x0017f00001197983 */ /* 0x000ea80000100800 */
[----:B------:R0:W2:Y:S01]  /*29b00*/  @!P0 LDG.E.U8 R96, desc[UR40][R8.64] ;  /* 0x0000002808608981 */ /* 0x0000a2000c1e1100 */
[----:B------:R-:W-:Y:S02]  /*29b10*/  LOP3.LUT R181, R181, 0xffff, RZ, 0xc0, !PT ;  /* 0x0000ffffb5b57812 */ /* 0x000fe400078ec0ff */
[----:B------:R-:W-:Y:S01]  /*29b20*/  LOP3.LUT R176, R176, 0xffff, RZ, 0xc0, !PT ;  /* 0x0000ffffb0b07812 */ /* 0x000fe200078ec0ff */
[----:B------:R-:W2:Y:S01]  /*29b30*/  LDL R24, [R1+0x17f4] ;  /* 0x0017f40001187983 */ /* 0x000ea20000100800 */
[----:B0-----:R-:W-:-:S02]  /*29b40*/  @!P0 IMAD.MOV.U32 R8, RZ, RZ, R14 ;  /* 0x000000ffff088224 */ /* 0x001fc400078e000e */
[----:B------:R-:W-:-:S05]  /*29b50*/  @!P0 IMAD.MOV.U32 R9, RZ, RZ, R15 ;  /* 0x000000ffff098224 */ /* 0x000fca00078e000f */
[----:B------:R4:W2:Y:S02]  /*29b60*/  @!P0 LDG.E.U8 R95, desc[UR40][R8.64] ;  /* 0x00000028085f8981 */ /* 0x0008a4000c1e1100 */
[----:B----4-:R-:W-:Y:S02]  /*29b70*/  @!P0 IMAD.MOV.U32 R8, RZ, RZ, R10 ;  /* 0x000000ffff088224 */ /* 0x010fe400078e000a */
[----:B------:R-:W-:-:S05]  /*29b80*/  @!P0 IMAD.MOV.U32 R9, RZ, RZ, R11 ;  /* 0x000000ffff098224 */ /* 0x000fca00078e000b */
[----:B------:R3:W4:Y:S02]  /*29b90*/  @!P0 LDG.E.U8 R94, desc[UR40][R8.64] ;  /* 0x00000028085e8981 */ /* 0x000724000c1e1100 */
[----:B---3--:R-:W-:Y:S02]  /*29ba0*/  @!P0 IMAD.MOV.U32 R8, RZ, RZ, R0 ;  /* 0x000000ffff088224 */ /* 0x008fe400078e0000 */
[----:B------:R-:W3:Y:S01]  /*29bb0*/  LDL R0, [R1+0x1894] ;  /* 0x0018940001007983 */ /* 0x000ee20000100800 */
[----:B--2---:R-:W-:-:S03]  /*29bc0*/  @!P0 IMAD.MOV.U32 R9, RZ, RZ, R7 ;  /* 0x000000ffff098224 */ /* 0x004fc600078e0007 */
[----:B------:R-:W2:Y:S01]  /*29bd0*/  LDL R7, [R1+0x1890] ;  /* 0x0018900001077983 */ /* 0x000ea20000100800 */
[----:B------:R-:W-:Y:S02]  /*29be0*/  LOP3.LUT R171, R171, 0xffff, RZ, 0xc0, !PT ;  /* 0x0000ffffabab7812 */ /* 0x000fe400078ec0ff */
[----:B------:R-:W-:Y:S01]  /*29bf0*/  LOP3.LUT R166, R166, 0xffff, RZ, 0xc0, !PT ;  /* 0x0000ffffa6a67812 */ /* 0x000fe200078ec0ff */
[----:B------:R0:W4:Y:S01]  /*29c00*/  @!P0 LDG.E.U8 R93, desc[UR40][R8.64] ;  /* 0x00000028085d8981 */ /* 0x000122000c1e1100 */
[----:B---3--:R-:W-:-:S03]  /*29c10*/  @!P0 IMAD.MOV.U32 R14, RZ, RZ, R0 ;  /* 0x000000ffff0e8224 */ /* 0x008fc600078e0000 */
[----:B------:R-:W3:Y:S01]  /*29c20*/  LDL R0, [R1+0x1814] ;  /* 0x0018140001007983 */ /* 0x000ee20000100800 */
[----:B--2---:R-:W-:-:S03]  /*29c30*/  @!P0 IMAD.MOV.U32 R15, RZ, RZ, R7 ;  /* 0x000000ffff0f8224 */ /* 0x004fc600078e0007 */
[----:B------:R-:W2:Y:S01]  /*29c40*/  LDL R7, [R1+0x1810] ;  /* 0x0018100001077983 */ /* 0x000ea20000100800 */
        /* <DEDUP_REMOVED lines=8> */
[----:B------:R-:W-:Y:S02]  /*29cd0*/  PRMT R196, R201, 0x3340, R196 ;  /* 0x00003340c9c47816 */ /* 0x000fe400000000c4 */
[----:B0-----:R-:W-:Y:S02]  /*29ce0*/  PRMT R8, R191, 0x3340, R186 ;  /* 0x00003340bf087816 */ /* 0x001fe400000000ba */
        /* <DEDUP_REMOVED lines=10> */
[----:B------:R-:W-:-:S03]  /*29d90*/  PRMT R91, RZ, 0x7610, R91 ;  /* 0x00007610ff5b7816 */ /* 0x000fc6000000005b */
[----:B------:R0:W-:Y:S01]  /*29da0*/  STS.128 [R2+UR4], R8 ;  /* 0x0000000802007988 */ /* 0x0001e20008000c04 */
        /* <DEDUP_REMOVED lines=9> */
[----:B0-----:R-:W-:-:S02]  /*29e40*/  @!P0 IMAD.MOV.U32 R8, RZ, RZ, R28 ;  /* 0x000000ffff088224 */ /* 0x001fc400078e001c */
[----:B------:R-:W-:Y:S01]  /*29e50*/  @!P0 IMAD.MOV.U32 R9, RZ, RZ, R29 ;  /* 0x000000ffff098224 */ /* 0x000fe200078e001d */
[----:B------:R-:W4:Y:S04]  /*29e60*/  LDL R28, [R1+0x1754] ;  /* 0x00175400011c7983 */ /* 0x000f280000100800 */
[----:B------:R0:W4:Y:S04]  /*29e70*/  @!P0 LDG.E.U8 R90, desc[UR40][R8.64] ;  /* 0x00000028085a8981 */ /* 0x000128000c1e1100 */
[----:B------:R-:W4:Y:S01]  /*29e80*/  LDL R29, [R1+0x1750] ;  /* 0x00175000011d7983 */ /* 0x000f220000100800 */
[----:B0-----:R-:W-:-:S02]  /*29e90*/  @!P0 IMAD.MOV.U32 R8, RZ, RZ, R26 ;  /* 0x000000ffff088224 */ /* 0x001fc400078e001a */
[----:B------:R-:W-:Y:S01]  /*29ea0*/  @!P0 IMAD.MOV.U32 R9, RZ, RZ, R27 ;  /* 0x000000ffff098224 */ /* 0x000fe200078e001b */
[----:B------:R-:W-:Y:S01]  /*29eb0*/  PRMT R88, RZ, 0x7610, R88 ;  /* 0x00007610ff587816 */ /* 0x000fe20000000058 */
[----:B------:R-:W4:Y:S04]  /*29ec0*/  LDL R27, [R1+0x1730] ;  /* 0x00173000011b7983 */ /* 0x000f280000100800 */
[----:B------:R3:W4:Y:S04]  /*29ed0*/  @!P0 LDG.E.U8 R89, desc[UR40][R8.64] ;  /* 0x0000002808598981 */ /* 0x000728000c1e1100 */
[----:B------:R-:W4:Y:S01]  /*29ee0*/  LDL R26, [R1+0x1734] ;  /* 0x00173400011a7983 */ /* 0x000f220000100800 */
[----:B---3--:R-:W-:-:S03]  /*29ef0*/  @!P0 IMAD.MOV.U32 R8, RZ, RZ, R0 ;  /* 0x000000ffff088224 */ /* 0x008fc600078e0000 */
        /* <DEDUP_REMOVED lines=29> */
[----:B------:R-:W-:-:S05]  /*2a0d0*/  @!P0 IMAD.MOV.U32 R9, RZ, RZ, R34 ;  /* 0x000000ffff098224 */ /* 0x000fca00078e0022 */
[----:B------:R0:W2:Y:S01]  /*2a0e0*/  @!P0 LDG.E.U8 R84, desc[UR40][R8.64] ;  /* 0x0000002808548981 */ /* 0x0000a2000c1e1100 */
[----:B------:R-:W-:Y:S01]  /*2a0f0*/  PRMT R82, RZ, 0x7610, R82 ;  /* 0x00007610ff527816 */ /* 0x000fe20000000052 */
[----:B0-----:R-:W-:Y:S02]  /*2a100*/  @!P0 IMAD.MOV.U32 R8, RZ, RZ, R30 ;  /* 0x000000ffff088224 */ /* 0x001fe400078e001e */
[----:B------:R-:W-:Y:S01]  /*2a110*/  @!P0 IMAD.MOV.U32 R9, RZ, RZ, R31 ;  /* 0x000000ffff098224 */ /* 0x000fe200078e001f */
[----:B------:R-:W-:Y:S01]  /*2a120*/  PRMT R81, RZ, 0x7610, R81 ;  /* 0x00007610ff517816 */ /* 0x000fe20000000051 */
[----:B------:R-:W2:Y:S04]  /*2a130*/  LDL R31, [R1+0x1670] ;  /* 0x00167000011f7983 */ /* 0x000ea80000100800 */
[----:B------:R0:W2:Y:S01]  /*2a140*/  @!P0 LDG.E.U8 R83, desc[UR40][R8.64] ;  /* 0x0000002808538981 */ /* 0x0000a2000c1e1100 */
[----:B------:R-:W-:-:S02]  /*2a150*/  PRMT R80, RZ, 0x7610, R80 ;  /* 0x00007610ff507816 */ /* 0x000fc40000000050 */
[----:B------:R-:W-:Y:S01]  /*2a160*/  PRMT R79, RZ, 0x7610, R79 ;  /* 0x00007610ff4f7816 */ /* 0x000fe2000000004f */
[----:B------:R-:W2:Y:S01]  /*2a170*/  LDL R30, [R1+0x1674] ;  /* 0x00167400011e7983 */ /* 0x000ea20000100800 */
[----:B0-----:R-:W-:Y:S02]  /*2a180*/  @!P0 IMAD.MOV.U32 R8, RZ, RZ, R28 ;  /* 0x000000ffff088224 */ /* 0x001fe400078e001c */
[----:B------:R-:W-:Y:S01]  /*2a190*/  @!P0 IMAD.MOV.U32 R9, RZ, RZ, R29 ;  /* 0x000000ffff098224 */ /* 0x000fe200078e001d */
[----:B------:R-:W-:Y:S01]  /*2a1a0*/  PRMT R78, RZ, 0x7610, R78 ;  /* 0x00007610ff4e7816 */ /* 0x000fe2000000004e */
[----:B------:R-:W2:Y:S04]  /*2a1b0*/  LDL R28, [R1+0x1654] ;  /* 0x00165400011c7983 */ /* 0x000ea80000100800 */
[----:B------:R0:W2:Y:S04]  /*2a1c0*/  @!P0 LDG.E.U8 R82, desc[UR40][R8.64] ;  /* 0x0000002808528981 */ /* 0x0000a8000c1e1100 */
[----:B------:R-:W2:Y:S01]  /*2a1d0*/  LDL R29, [R1+0x1650] ;  /* 0x00165000011d7983 */ /* 0x000ea20000100800 */
[----:B0-----:R-:W-:-:S02]  /*2a1e0*/  @!P0 IMAD.MOV.U32 R8, RZ, RZ, R26 ;  /* 0x000000ffff088224 */ /* 0x001fc400078e001a */
[----:B------:R-:W-:Y:S01]  /*2a1f0*/  @!P0 IMAD.MOV.U32 R9, RZ, RZ, R27 ;  /* 0x000000ffff098224 */ /* 0x000fe200078e001b */
[----:B------:R-:W2:Y:S04]  /*2a200*/  LDL R26, [R1+0x1634] ;  /* 0x00163400011a7983 */ /* 0x000ea80000100800 */
[----:B------:R0:W2:Y:S04]  /*2a210*/  @!P0 LDG.E.U8 R81, desc[UR40][R8.64] ;  /* 0x0000002808518981 */ /* 0x0000a8000c1e1100 */
[----:B------:R-:W2:Y:S01]  /*2a220*/  LDL R27, [R1+0x1630] ;  /* 0x00163000011b7983 */ /* 0x000ea20000100800 */
[----:B0-----:R-:W-:-:S02]  /*2a230*/  @!P0 IMAD.MOV.U32 R8, RZ, RZ, R24 ;  /* 0x000000ffff088224 */ /* 0x001fc400078e0018 */
[----:B------:R-:W-:Y:S01]  /*2a240*/  @!P0 IMAD.MOV.U32 R9, RZ, RZ, R25 ;  /* 0x000000ffff098224 */ /* 0x000fe200078e0019 */
[----:B------:R-:W-:Y:S01]  /*2a250*/  PRMT R77, RZ, 0x7610, R77 ;  /* 0x00007610ff4d7816 */ /* 0x000fe2000000004d */
        /* <DEDUP_REMOVED lines=23> */
[----:B------:R-:W-:Y:S01]  /*2a3d0*/  LOP3.LUT R217, R217, 0xffff, RZ, 0xc0, !PT ;  /* 0x0000ffffd9d97812 */ /* 0x000fe200078ec0ff */
[----:B------:R-:W4:Y:S01]  /*2a3e0*/  LDL.LU R35, [R1+0x15d4] ;  /* 0x0015d40001237983 */ /* 0x000f220000300800 */
        /* <DEDUP_REMOVED lines=10> */
[----:B------:R-:W-:Y:S02]  /*2a490*/  PRMT R233, R236, 0x3340, R233 ;  /* 0x00003340ece97816 */ /* 0x000fe400000000e9 */
[----:B0-----:R-:W-:Y:S02]  /*2a4a0*/  PRMT R8, R229, 0x3340, R225 ;  /* 0x00003340e5087816 */ /* 0x001fe400000000e1 */
        /* <DEDUP_REMOVED lines=10> */
[----:B------:R-:W-:-:S03]  /*2a550*/  PRMT R75, RZ, 0x7610, R75 ;  /* 0x00007610ff4b7816 */ /* 0x000fc6000000004b */
[----:B------:R0:W-:Y:S01]  /*2a560*/  STS.128 [R2+UR4+0x8000], R8 ;  /* 0x0080000802007988 */ /* 0x0001e20008000c04 */
[----:B------:R-:W-:Y:S02]  /*2a570*/  PRMT R74, RZ, 0x7610, R74 ;  /* 0x00007610ff4a7816 */ /* 0x000fe4000000004a */
[----:B------:R-:W-:Y:S01]  /*2a580*/  PRMT R73, RZ, 0x7610, R73 ;  /* 0x00007610ff497816 */ /* 0x000fe20000000049 */
[----:B0-----:R-:W-:Y:S01]  /*2a590*/  @!P0 IMAD.MOV.U32 R8, RZ, RZ, R30 ;  /* 0x000000ffff088224 */ /* 0x001fe200078e001e */
[----:B------:R-:W4:Y:S01]  /*2a5a0*/  LDL.LU R2, [R1+0x1414] ;  /* 0x0014140001027983 */ /* 0x000f220000300800 */
[----:B------:R-:W-:-:S03]  /*2a5b0*/  @!P0 IMAD.MOV.U32 R9, RZ, RZ, R31 ;  /* 0x000000ffff098224 */ /* 0x000fc600078e001f */
[----:B------:R-:W4:Y:S04]  /*2a5c0*/  LDL R11, [R1+0x15d0] ;  /* 0x0015d000010b7983 */ /* 0x000f280000100800 */
[----:B------:R0:W4:Y:S01]  /*2a5d0*/  @!P0 LDG.E.U8 R75, desc[UR40][R8.64] ;  /* 0x00000028084b8981 */ /* 0x000122000c1e1100 */
[----:B------:R-:W-:-:S03]  /*2a5e0*/  PRMT R72, RZ, 0x7610, R72 ;  /* 0x00007610ff487816 */ /* 0x000fc60000000048 */
[----:B------:R-:W4:Y:S04]  /*2a5f0*/  LDL R10, [R1+0x15b0] ;  /* 0x0015b000010a7983 */ /* 0x000f280000100800 */
[----:B------:R-:W4:Y:S01]  /*2a600*/  LDL R32, [R1+0x1590] ;  /* 0x0015900001207983 */ /* 0x000f220000100800 */
[----:B0-----:R-:W-:Y:S02]  /*2a610*/  @!P0 IMAD.MOV.U32 R8, RZ, RZ, R28 ;  /* 0x000000ffff088224 */ /* 0x001fe400078e001c */
[----:B------:R-:W-:Y:S01]  /*2a620*/  @!P0 IMAD.MOV.U32 R9, RZ, RZ, R29 ;  /* 0x000000ffff098224 */ /* 0x000fe200078e001d */
        /* <DEDUP_REMOVED lines=8> */
[----:B------:R-:W4:Y:S04]  /*2a6b0*/  LDL R27, [R1+0x1530] ;  /* 0x00153000011b7983 */ /* 0x000f280000100800 */
[----:B------:R-:W4:Y:S01]  /*2a6c0*/  LDL R26, [R1+0x1534] ;  /* 0x00153400011a7983 */ /* 0x000f220000100800 */
[----:B0-----:R-:W-:Y:S01]  /*2a6d0*/  @!P0 IMAD.MOV.U32 R9, RZ, RZ, R25 ;  /* 0x000000ffff098224 */ /* 0x001fe200078e0019 */
[----:B------:R-:W-:-:S02]  /*2a6e0*/  PRMT R71, RZ, 0x7610, R71 ;  /* 0x00007610ff477816 */ /* 0x000fc40000000047 */
[----:B------:R-:W4:Y:S01]  /*2a6f0*/  LDL R25, [R1+0x1510] ;  /* 0x0015100001197983 */ /* 0x000f220000100800 */
[----:B---3--:R-:W-:-:S03]  /*2a700*/  @!P0 IMAD.MOV.U32 R8, RZ, RZ, R0 ;  /* 0x000000ffff088224 */ /* 0x008fc600078e0000 */
[----:B------:R-:W3:Y:S04]  /*2a710*/  LDL R0, [R1+0x15b4] ;  /* 0x0015b40001007983 */ /* 0x000ee80000100800 */
[----:B------:R2:W3:Y:S02]  /*2a720*/  @!P0 LDG.E.U8 R72, desc[UR40][R8.64] ;  /* 0x0000002808488981 */ /* 0x0004e4000c1e1100 */
[----:B--2---:R-:W-:Y:S02]  /*2a730*/  @!P0 IMAD.MOV.U32 R8, RZ, RZ, R7 ;  /* 0x000000ffff088224 */ /* 0x004fe400078e0007 */
[----:B------:R-:W2:Y:S01]  /*2a740*/  LDL R7, [R1+0x1594] ;  /* 0x0015940001077983 */ /* 0x000ea20000100800 */
[----:B------:R-:W-:Y:S01]  /*2a750*/  PRMT R76, RZ, 0x7610, R76 ;  /* 0x00007610ff4c7816 */ /* 0x000fe2000000004c */
[----:B------:R-:W-:-:S02]  /*2a760*/  @!P0 IMAD.MOV.U32 R9, RZ, RZ, R24 ;  /* 0x000000ffff098224 */ /* 0x000fc400078e0018 */
[----:B------:R-:W2:Y:S01]  /*2a770*/  LDL R24, [R1+0x1514] ;  /* 0x0015140001187983 */ /* 0x000ea20000100800 */
[----:B------:R-:W-:-:S03]  /*2a780*/  PRMT R70, RZ, 0x7610, R70 ;  /* 0x00007610ff467816 */ /* 0x000fc60000000046 */
[----:B------:R4:W2:Y:S04]  /*2a790*/  @!P0 LDG.E.U8 R71, desc[UR40][R8.64] ;  /* 0x0000002808478981 */ /* 0x0008a8000c1e1100 */
[----:B------:R-:W2:Y:S01]  /*2a7a0*/  @!P0 LDG.E.U8 R76, desc[UR40][R14.64] ;  /* 0x000000280e4c8981 */ /* 0x000ea2000c1e1100 */
[----:B------:R-:W-:Y:S01]  /*2a7b0*/  PRMT R69, RZ, 0x7610, R69 ;  /* 0x00007610ff457816 */ /* 0x000fe20000000045 */
[----:B----4-:R-:W-:Y:S02]  /*2a7c0*/  @!P0 IMAD.MOV.U32 R8, RZ, RZ, R35 ;  /* 0x000000ffff088224 */ /* 0x010fe400078e0023 */
[----:B------:R-:W4:Y:S04]  /*2a7d0*/  LDL R14, [R1+0x14f4] ;  /* 0x0014f400010e7983 */ /* 0x000f280000100800 */
[----:B------:R-:W4:Y:S01]  /*2a7e0*/  LDL R15, [R1+0x14f0] ;  /* 0x0014f000010f7983 */ /* 0x000f220000100800 */
[----:B------:R-:W-:-:S03]  /*2a7f0*/  @!P0 IMAD.MOV.U32 R9, RZ, RZ, R11 ;  /* 0x000000ffff098224 */ /* 0x000fc600078e000b */
[----:B------:R-:W4:Y:S04]  /*2a800*/  LDL R11, [R1+0x14d0] ;  /* 0x0014d000010b7983 */ /* 0x000f280000100800 */
[----:B------:R0:W4:Y:S02]  /*2a810*/  @!P0 LDG.E.U8 R70, desc[UR40][R8.64] ;  /* 0x0000002808468981 */ /* 0x000124000c1e1100 */
[----:B0-----:R-:W-:Y:S02]  /*2a820*/  @!P0 IMAD.MOV.U32 R9, RZ, RZ, R10 ;  /* 0x000000ffff098224 */ /* 0x001fe400078e000a */
[----:B------:R-:W4:Y:S01]  /*2a830*/  LDL R10, [R1+0x14d4] ;  /* 0x0014d400010a7983 */ /* 0x000f220000100800 */
[----:B---3--:R-:W-:-:S03]  /*2a840*/  @!P0 IMAD.MOV.U32 R8, RZ, RZ, R0 ;  /* 0x000000ffff088224 */ /* 0x008fc600078e0000 */
[----:B------:R-:W3:Y:S04]  /*2a850*/  LDL R0, [R1+0x14b4] ;  /* 0x0014b40001007983 */ /* 0x000ee80000100800 */
[----:B------:R2:W3:Y:S02]  /*2a860*/  @!P0 LDG.E.U8 R69, desc[UR40][R8.64] ;  /* 0x0000002808458981 */ /* 0x0004e4000c1e1100 */
[----:B--2---:R-:W-:Y:S02]  /*2a870*/  @!P0 IMAD.MOV.U32 R8, RZ, RZ, R7 ;  /* 0x000000ffff088224 */ /* 0x004fe400078e0007 */
[----:B------:R-:W2:Y:S01]  /*2a880*/  LDL R7, [R1+0x14b0] ;  /* 0x0014b00001077983 */ /* 0x000ea20000100800 */
[----:B------:R-:W-:Y:S01]  /*2a890*/  PRMT R68, RZ, 0x7610, R68 ;  /* 0x00007610ff447816 */ /* 0x000fe20000000044 */
[----:B------:R-:W-:Y:S01]  /*2a8a0*/  @!P0 IMAD.MOV.U32 R9, RZ, RZ, R32 ;  /* 0x000000ffff098224 */ /* 0x000fe200078e0020 */
        /* <DEDUP_REMOVED lines=13> */
[----:B------:R-:W-:Y:S02]  /*2a980*/  PRMT R63, RZ, 0x7610, R63 ;  /* 0x00007610ff3f7816 */ /* 0x000fe4000000003f */
[----:B------:R-:W-:Y:S01]  /*2a990*/  PRMT R62, RZ, 0x7610, R62 ;  /* 0x00007610ff3e7816 */ /* 0x000fe2000000003e */
[----:B------:R-:W-:Y:S01]  /*2a9a0*/  IMAD.MOV.U32 R146, RZ, RZ, R148 ;  /* 0x000000ffff927224 */ /* 0x000fe200078e0094 */
[----:B------:R0:W2:Y:S04]  /*2a9b0*/  @!P0 LDG.E.U8 R65, desc[UR40][R8.64] ;  /* 0x0000002808418981 */ /* 0x0000a8000c1e1100 */
[----:B------:R-:W2:Y:S01]  /*2a9c0*/  LDL R26, [R1+0x1470] ;  /* 0x00147000011a7983 */ /* 0x000ea20000100800 */
[----:B0-----:R-:W-:-:S02]  /*2a9d0*/  @!P0 IMAD.MOV.U32 R8, RZ, RZ, R24 ;  /* 0x000000ffff088224 */ /* 0x001fc400078e0018 */
[----:B------:R-:W-:Y:S01]  /*2a9e0*/  @!P0 IMAD.MOV.U32 R9, RZ, RZ, R25 ;  /* 0x000000ffff098224 */ /* 0x000fe200078e0019 */
[----:B------:R-:W2:Y:S04]  /*2a9f0*/  LDL R24, [R1+0x1450] ;  /* 0x0014500001187983 */ /* 0x000ea80000100800 */
[----:B------:R4:W2:Y:S01]  /*2aa00*/  @!P0 LDG.E.U8 R64, desc[UR40][R8.64] ;  /* 0x0000002808408981 */ /* 0x0008a2000c1e1100 */
[----:B------:R-:W-:-:S03]  /*2aa10*/  IMAD.MOV.U32 R148, RZ, RZ, R149 ;  /* 0x000000ffff947224 */ /* 0x000fc600078e0095 */
[----:B------:R-:W2:Y:S01]  /*2aa20*/  LDL R25, [R1+0x1474] ;  /* 0x0014740001197983 */ /* 0x000ea20000100800 */
[----:B----4-:R-:W-:Y:S02]  /*2aa30*/  @!P0 IMAD.MOV.U32 R8, RZ, RZ, R14 ;  /* 0x000000ffff088224 */ /* 0x010fe400078e000e */
[----:B------:R-:W-:Y:S01]  /*2aa40*/  @!P0 IMAD.MOV.U32 R9, RZ, RZ, R15 ;  /* 0x000000ffff098224 */ /* 0x000fe200078e000f */
[----:B------:R-:W4:Y:S04]  /*2aa50*/  LDL R14, [R1+0x1490] ;  /* 0x00149000010e7983 */ /* 0x000f280000100800 */
[----:B------:R0:W4:Y:S02]  /*2aa60*/  @!P0 LDG.E.U8 R63, desc[UR40][R8.64] ;  /* 0x00000028083f8981 */ /* 0x000124000c1e1100 */
[----:B0-----:R-:W-:-:S02]  /*2aa70*/  @!P0 IMAD.MOV.U32 R8, RZ, RZ, R10 ;  /* 0x000000ffff088224 */ /* 0x001fc400078e000a */
[----:B------:R-:W-:-:S05]  /*2aa80*/  @!P0 IMAD.MOV.U32 R9, RZ, RZ, R11 ;  /* 0x000000ffff098224 */ /* 0x000fca00078e000b */
[----:B------:R3:W4:Y:S01]  /*2aa90*/  @!P0 LDG.E.U8 R62, desc[UR40][R8.64] ;  /* 0x00000028083e8981 */ /* 0x000722000c1e1100 */
[----:B------:R-:W-:-:S03]  /*2aaa0*/  IMAD.MOV.U32 R149, RZ, RZ, R13 ;  /* 0x000000ffff957224 */ /* 0x000fc600078e000d */
[----:B------:R-:W4:Y:S01]  /*2aab0*/  LDL R13, [R1+0x2030] ;  /* 0x00203000010d7983 */ /* 0x000f220000100800 */
[----:B---3--:R-:W-:-:S03]  /*2aac0*/  @!P0 IMAD.MOV.U32 R8, RZ, RZ, R0 ;  /* 0x000000ffff088224 */ /* 0x008fc600078e0000 */
[----:B------:R-:W3:Y:S01]  /*2aad0*/  LDL R0, [R1+0x1454] ;  /* 0x0014540001007983 */ /* 0x000ee20000100800 */
[----:B--2---:R-:W-:-:S03]  /*2aae0*/  @!P0 IMAD.MOV.U32 R9, RZ, RZ, R7 ;  /* 0x000000ffff098224 */ /* 0x004fc600078e0007 */
[----:B------:R-:W2:Y:S04]  /*2aaf0*/  LDL R7, [R1+0x1494] ;  /* 0x0014940001077983 */ /* 0x000ea80000100800 */
[----:B------:R-:W2:Y:S01]  /*2ab00*/  LDL.LU R29, [R1+0x1430] ;  /* 0x00143000011d7983 */ /* 0x000ea20000300800 */
[----:B------:R-:W-:Y:S02]  /*2ab10*/  PRMT R61, RZ, 0x7610, R61 ;  /* 0x00007610ff3d7816 */ /* 0x000fe4000000003d */
[----:B------:R-:W-:Y:S02]  /*2ab20*/  LOP3.LUT R209, R209, 0xffff, RZ, 0xc0, !PT ;  /* 0x0000ffffd1d17812 */ /* 0x000fe400078ec0ff */
[----:B------:R-:W-:Y:S02]  /*2ab30*/  LOP3.LUT R205, R205, 0xffff, RZ, 0xc0, !PT ;  /* 0x0000ffffcdcd7812 */ /* 0x000fe400078ec0ff */
[----:B------:R-:W-:Y:S01]  /*2ab40*/  LOP3.LUT R200, R200, 0xffff, RZ, 0xc0, !PT ;  /* 0x0000ffffc8c87812 */ /* 0x000fe200078ec0ff */
[----:B------:R0:W2:Y:S01]  /*2ab50*/  @!P0 LDG.E.U8 R61, desc[UR40][R8.64] ;  /* 0x00000028083d8981 */ /* 0x0000a2000c1e1100 */
        /* <DEDUP_REMOVED lines=20> */
[----:B------:R-:W-:Y:S01]  /*2aca0*/  PRMT R11, R20, 0x3340, R18 ;  /* 0x00003340140b7816 */ /* 0x000fe20000000012 */
[----:B----4-:R-:W-:Y:S01]  /*2acb0*/  @!P0 IMAD.MOV.U32 R15, RZ, RZ, R14 ;  /* 0x000000ffff0f8224 */ /* 0x010fe200078e000e */
[----:B------:R-:W-:Y:S02]  /*2acc0*/  PRMT R8, R205, 0x5410, R8 ;  /* 0x00005410cd087816 */ /* 0x000fe40000000008 */
[----:B------:R-:W-:Y:S02]  /*2acd0*/  PRMT R9, R185, 0x5410, R9 ;  /* 0x00005410b9097816 */ /* 0x000fe40000000009 */
[----:B------:R-:W-:Y:S02]  /*2ace0*/  PRMT R10, R165, 0x5410, R10 ;  /* 0x00005410a50a7816 */ /* 0x000fe4000000000a */
[----:B------:R-:W-:-:S02]  /*2acf0*/  PRMT R11, R23, 0x5410, R11 ;  /* 0x00005410170b7816 */ /* 0x000fc4000000000b */
[----:B------:R-:W-:Y:S01]  /*2ad00*/  PRMT R59, RZ, 0x7610, R59 ;  /* 0x00007610ff3b7816 */ /* 0x000fe2000000003b */
[----:B------:R-:W-:Y:S02]  /*2ad10*/  IMAD.MOV.U32 R147, RZ, RZ, R6 ;  /* 0x000000ffff937224 */ /* 0x000fe400078e0006 */
[----:B------:R0:W-:Y:S02]  /*2ad20*/  STS.128 [R13+UR4], R8 ;  /* 0x000000080d007988 */ /* 0x0001e40008000c04 */
[----:B0-----:R-:W-:Y:S02]  /*2ad30*/  @!P0 IMAD.MOV.U32 R8, RZ, RZ, R25 ;  /* 0x000000ffff088224 */ /* 0x001fe400078e0019 */
[----:B------:R-:W-:-:S05]  /*2ad40*/  @!P0 IMAD.MOV.U32 R9, RZ, RZ, R26 ;  /* 0x000000ffff098224 */ /* 0x000fca00078e001a */
[----:B------:R3:W4:Y:S02]  /*2ad50*/  @!P0 LDG.E.U8 R59, desc[UR40][R8.64] ;  /* 0x00000028083b8981 */ /* 0x000724000c1e1100 */
[----:B---3--:R-:W-:Y:S02]  /*2ad60*/  @!P0 IMAD.MOV.U32 R8, RZ, RZ, R0 ;  /* 0x000000ffff088224 */ /* 0x008fe400078e0000 */
[----:B--2---:R-:W-:Y:S02]  /*2ad70*/  @!P0 IMAD.MOV.U32 R14, RZ, RZ, R7 ;  /* 0x000000ffff0e8224 */ /* 0x004fe400078e0007 */
[----:B------:R-:W2:Y:S04]  /*2ad80*/  LDL R7, [R1+0x1434] ;  /* 0x0014340001077983 */ /* 0x000ea80000100800 */
[----:B------:R-:W3:Y:S04]  /*2ad90*/  LDL.LU R32, [R1+0x1410] ;  /* 0x0014100001207983 */ /* 0x000ee80000300800 */
[----:B------:R-:W4:Y:S04]  /*2ada0*/  LDL.LU R27, [R1+0x13f0] ;  /* 0x0013f000011b7983 */ /* 0x000f280000300800 */
[----:B------:R-:W4:Y:S04]  /*2adb0*/  LDL.LU R25, [R1+0x13d0] ;  /* 0x0013d00001197983 */ /* 0x000f280000300800 */
[----:B------:R-:W4:Y:S04]  /*2adc0*/  LDL.LU R6, [R1+0x13d4] ;  /* 0x0013d40001067983 */ /* 0x000f280000300800 */
[----:B------:R-:W4:Y:S01]  /*2add0*/  LDL R0, [R1+0x13f4] ;  /* 0x0013f40001007983 */ /* 0x000f220000100800 */
[----:B------:R-:W-:Y:S01]  /*2ade0*/  PRMT R58, RZ, 0x7610, R58 ;  /* 0x00007610ff3a7816 */ /* 0x000fe2000000003a */
[----:B------:R-:W-:-:S02]  /*2adf0*/  @!P0 IMAD.MOV.U32 R9, RZ, RZ, R24 ;  /* 0x000000ffff098224 */ /* 0x000fc400078e0018 */
[----:B------:R-:W4:Y:S04]  /*2ae00*/  LDL.LU R43, [R1+0x13b4] ;  /* 0x0013b400012b7983 */ /* 0x000f280000300800 */
[----:B------:R-:W4:Y:S04]  /*2ae10*/  LDL.LU R34, [R1+0x13b0] ;  /* 0x0013b00001227983 */ /* 0x000f280000300800 */
[----:B------:R0:W4:Y:S04]  /*2ae20*/  @!P0 LDG.E.U8 R58, desc[UR40][R8.64] ;  /* 0x00000028083a8981 */ /* 0x000128000c1e1100 */
[----:B------:R-:W4:Y:S04]  /*2ae30*/  LDL R36, [R1+0x1394] ;  /* 0x0013940001247983 */ /* 0x000f280000100800 */
[----:B------:R-:W4:Y:S04]  /*2ae40*/  LDL R31, [R1+0x1370] ;  /* 0x00137000011f7983 */ /* 0x000f280000100800 */
[----:B------:R-:W4:Y:S04]  /*2ae50*/  LDL R30, [R1+0x1044] ;  /* 0x00104400011e7983 */ /* 0x000f280000100800 */
[----:B------:R-:W4:Y:S04]  /*2ae60*/  LDL R28, [R1+0x1048] ;  /* 0x00104800011c7983 */ /* 0x000f280000100800 */
[----:B------:R-:W4:Y:S04]  /*2ae70*/  LDL R11, [R1+0x1034] ;  /* 0x00103400010b7983 */ /* 0x000f280000100800 */
[----:B------:R-:W4:Y:S01]  /*2ae80*/  LDL R24, [R1+0x1b0c] ;  /* 0x001b0c0001187983 */ /* 0x000f220000100800 */
[----:B------:R-:W-:Y:S01]  /*2ae90*/  PRMT R57, RZ, 0x7610, R57 ;  /* 0x00007610ff397816 */ /* 0x000fe20000000039 */
[----:B0-----:R-:W-:Y:S01]  /*2aea0*/  @!P0 IMAD.MOV.U32 R9, RZ, RZ, R29 ;  /* 0x000000ffff098224 */ /* 0x001fe200078e001d */
[----:B------:R-:W-:Y:S01]  /*2aeb0*/  PRMT R56, RZ, 0x7610, R56 ;  /* 0x00007610ff387816 */ /* 0x000fe20000000038 */
[----:B--2---:R-:W-:-:S02]  /*2aec0*/  @!P0 IMAD.MOV.U32 R8, RZ, RZ, R7 ;  /* 0x000000ffff088224 */ /* 0x004fc400078e0007 */
[----:B------:R-:W2:Y:S04]  /*2aed0*/  LDL R7, [R1+0x1b24] ;  /* 0x001b240001077983 */ /* 0x000ea80000100800 */
[----:B------:R-:W2:Y:S04]  /*2aee0*/  LDL.LU R41, [R1+0x1390] ;  /* 0x0013900001297983 */ /* 0x000ea80000300800 */
[----:B------:R-:W2:Y:S04]  /*2aef0*/  LDL.LU R38, [R1+0x1374] ;  /* 0x0013740001267983 */ /* 0x000ea80000300800 */
[----:B------:R0:W2:Y:S04]  /*2af00*/  @!P0 LDG.E.U8 R57, desc[UR40][R8.64] ;  /* 0x0000002808398981 */ /* 0x0000a8000c1e1100 */
[----:B------:R1:W-:Y:S01]  /*2af10*/  STL [R1+0x205c], R2 ;  /* 0x00205c0201007387 */ /* 0x0003e20000100800 */
[----:B0-----:R-:W-:-:S03]  /*2af20*/  @!P0 IMAD.MOV.U32 R8, RZ, RZ, R2 ;  /* 0x000000ffff088224 */ /* 0x001fc600078e0002 */
[----:B-1----:R-:W2:Y:S04]  /*2af30*/  LDL.LU R2, [R1+0x1448] ;  /* 0x0014480001027983 */ /* 0x002ea80000300800 */
[----:B------:R-:W2:Y:S01]  /*2af40*/  LDL R26, [R1+0x1b08] ;  /* 0x001b0800011a7983 */ /* 0x000ea20000100800 */
[----:B---3--:R-:W-:Y:S01]  /*2af50*/  @!P0 IMAD.MOV.U32 R9, RZ, RZ, R32 ;  /* 0x000000ffff098224 */ /* 0x008fe200078e0020 */
[----:B------:R-:W-:Y:S02]  /*2af60*/  PRMT R55, RZ, 0x7610, R55 ;  /* 0x00007610ff377816 */ /* 0x000fe40000000037 */
[----:B------:R-:W-:Y:S01]  /*2af70*/  PRMT R54, RZ, 0x7610, R54 ;  /* 0x00007610ff367816 */ /* 0x000fe20000000036 */
[----:B------:R-:W3:Y:S04]  /*2af80*/  LDL R10, [R1+0x1ae8] ;  /* 0x001ae800010a7983 */ /* 0x000ee80000100800 */
[----:B------:R4:W3:Y:S02]  /*2af90*/  @!P0 LDG.E.U8 R56, desc[UR40][R8.64] ;  /* 0x0000002808388981 */ /* 0x0008e4000c1e1100 */
[----:B----4-:R-:W-:-:S02]  /*2afa0*/  @!P0 IMAD.MOV.U32 R8, RZ, RZ, R0 ;  /* 0x000000ffff088224 */ /* 0x010fc400078e0000 */
[----:B------:R-:W4:Y:S01]  /*2afb0*/  LDL R0, [R1+0x1aec] ;  /* 0x001aec0001007983 */ /* 0x000f220000100800 */
[----:B------:R-:W-:-:S05]  /*2afc0*/  @!P0 IMAD.MOV.U32 R9, RZ, RZ, R27 ;  /* 0x000000ffff098224 */ /* 0x000fca00078e001b */
[----:B------:R0:W3:Y:S01]  /*2afd0*/  @!P0 LDG.E.U8 R55, desc[UR40][R8.64] ;  /* 0x0000002808378981 */ /* 0x0000e2000c1e1100 */
[----:B------:R-:W-:Y:S01]  /*2afe0*/  PRMT R53, RZ, 0x7610, R53 ;  /* 0x00007610ff357816 */ /* 0x000fe20000000035 */
[----:B0-----:R-:W-:Y:S02]  /*2aff0*/  @!P0 IMAD.MOV.U32 R8, RZ, RZ, R6 ;  /* 0x000000ffff088224 */ /* 0x001fe400078e0006 */
[----:B------:R-:W-:-:S05]  /*2b000*/  @!P0 IMAD.MOV.U32 R9, RZ, RZ, R25 ;  /* 0x000000ffff098224 */ /* 0x000fca00078e0019 */
[----:B------:R0:W3:Y:S01]  /*2b010*/  @!P0 LDG.E.U8 R54, desc[UR40][R8.64] ;  /* 0x0000002808368981 */ /* 0x0000e2000c1e1100 */
[----:B------:R-:W-:Y:S01]  /*2b020*/  PRMT R52, RZ, 0x7610, R52 ;  /* 0x00007610ff347816 */ /* 0x000fe20000000034 */
[----:B0-----:R-:W-:Y:S02]  /*2b030*/  @!P0 IMAD.MOV.U32 R8, RZ, RZ, R43 ;  /* 0x000000ffff088224 */ /* 0x001fe400078e002b */
[----:B------:R-:W-:-:S05]  /*2b040*/  @!P0 IMAD.MOV.U32 R9, RZ, RZ, R34 ;  /* 0x000000ffff098224 */ /* 0x000fca00078e0022 */
[----:B------:R0:W3:Y:S01]  /*2b050*/  @!P0 LDG.E.U8 R53, desc[UR40][R8.64] ;  /* 0x0000002808358981 */ /* 0x0000e2000c1e1100 */
[----:B------:R-:W-:Y:S01]  /*2b060*/  PRMT R51, RZ, 0x7610, R51 ;  /* 0x00007610ff337816 */ /* 0x000fe20000000033 */
[----:B0-----:R-:W-:Y:S01]  /*2b070*/  @!P0 IMAD.MOV.U32 R8, RZ, RZ, R36 ;  /* 0x000000ffff088224 */ /* 0x001fe200078e0024 */
[----:B------:R-:W-:Y:S01]  /*2b080*/  PRMT R50, RZ, 0x7610, R50 ;  /* 0x00007610ff327816 */ /* 0x000fe20000000032 */
[----:B------:R-:W3:Y:S01]  /*2b090*/  LDL R36, [R1+0x1628] ;  /* 0x0016280001247983 */ /* 0x000ee20000100800 */
[----:B------:R-:W-:Y:S02]  /*2b0a0*/  PRMT R49, RZ, 0x7610, R49 ;  /* 0x00007610ff317816 */ /* 0x000fe40000000031 */
[----:B------:R-:W-:Y:S01]  /*2b0b0*/  PRMT R48, RZ, 0x7610, R48 ;  /* 0x00007610ff307816 */ /* 0x000fe20000000030 */
[----:B--2---:R-:W-:-:S05]  /*2b0c0*/  @!P0 IMAD.MOV.U32 R9, RZ, RZ, R41 ;  /* 0x000000ffff098224 */ /* 0x004fca00078e0029 */
[----:B------:R0:W2:Y:S02]  /*2b0d0*/  @!P0 LDG.E.U8 R52, desc[UR40][R8.64] ;  /* 0x0000002808348981 */ /* 0x0000a4000c1e1100 */
[----:B0-----:R-:W-:Y:S02]  /*2b0e0*/  @!P0 IMAD.MOV.U32 R8, RZ, RZ, R38 ;  /* 0x000000ffff088224 */ /* 0x001fe400078e0026 */
[----:B------:R-:W-:Y:S01]  /*2b0f0*/  @!P0 IMAD.MOV.U32 R9, RZ, RZ, R31 ;  /* 0x000000ffff098224 */ /* 0x000fe200078e001f */
[----:B------:R-:W-:Y:S01]  /*2b100*/  PRMT R47, RZ, 0x7610, R47 ;  /* 0x00007610ff2f7816 */ /* 0x000fe2000000002f */
[----:B------:R-:W2:Y:S04]  /*2b110*/  LDL R31, [R1+0x162c] ;  /* 0x00162c00011f7983 */ /* 0x000ea80000100800 */
[----:B------:R0:W2:Y:S02]  /*2b120*/  @!P0 LDG.E.U8 R51, desc[UR40][R8.64] ;  /* 0x0000002808338981 */ /* 0x0000a4000c1e1100 */
[----:B0-----:R-:W-:-:S02]  /*2b130*/  @!P0 IMAD.MOV.U32 R8, RZ, RZ, R28 ;  /* 0x000000ffff088224 */ /* 0x001fc400078e001c */
[----:B------:R-:W-:Y:S01]  /*2b140*/  @!P0 IMAD.MOV.U32 R9, RZ, RZ, R30 ;  /* 0x000000ffff098224 */ /* 0x000fe200078e001e */
[----:B------:R-:W2:Y:S04]  /*2b150*/  LDL R28, [R1+0x1a8c] ;  /* 0x001a8c00011c7983 */ /* 0x000ea80000100800 */
[----:B------:R0:W2:Y:S04]  /*2b160*/  @!P0 LDG.E.U8 R50, desc[UR40][R8.64] ;  /* 0x0000002808328981 */ /* 0x0000a8000c1e1100 */
[----:B------:R-:W2:Y:S01]  /*2b170*/  LDL R30, [R1+0x1a88] ;  /* 0x001a8800011e7983 */ /* 0x000ea20000100800 */
[----:B0-----:R-:W-:-:S02]  /*2b180*/  @!P0 IMAD.MOV.U32 R8, RZ, RZ, R7 ;  /* 0x000000ffff088224 */ /* 0x001fc400078e0007 */
[----:B------:R-:W-:Y:S01]  /*2b190*/  @!P0 IMAD.MOV.U32 R9, RZ, RZ, R11 ;  /* 0x000000ffff098224 */ /* 0x000fe200078e000b */
[----:B------:R-:W2:Y:S04]  /*2b1a0*/  LDL R7, [R1+0x1acc] ;  /* 0x001acc0001077983 */ /* 0x000ea80000100800 */
[----:B------:R-:W2:Y:S04]  /*2b1b0*/  LDL R11, [R1+0x1ac8] ;  /* 0x001ac800010b7983 */ /* 0x000ea80000100800 */
[----:B------:R0:W2:Y:S02]  /*2b1c0*/  @!P0 LDG.E.U8 R49, desc[UR40][R8.64] ;  /* 0x0000002808318981 */ /* 0x0000a4000c1e1100 */
[----:B0-----:R-:W-:-:S02]  /*2b1d0*/  @!P0 IMAD.MOV.U32 R8, RZ, RZ, R24 ;  /* 0x000000ffff088224 */ /* 0x001fc400078e0018 */
[----:B------:R-:W-:Y:S01]  /*2b1e0*/  @!P0 IMAD.MOV.U32 R9, RZ, RZ, R26 ;  /* 0x000000ffff098224 */ /* 0x000fe200078e001a */
[----:B------:R-:W2:Y:S04]  /*2b1f0*/  LDL R24, [R1+0x1aac] ;  /* 0x001aac0001187983 */ /* 0x000ea80000100800 */
[----:B------:R-:W2:Y:S04]  /*2b200*/  LDL R26, [R1+0x1aa8] ;  /* 0x001aa800011a7983 */ /* 0x000ea80000100800 */
[----:B------:R4:W2:Y:S02]  /*2b210*/  @!P0 LDG.E.U8 R48, desc[UR40][R8.64] ;  /* 0x0000002808308981 */ /* 0x0008a4000c1e1100 */
[----:B----4-:R-:W-:-:S02]  /*2b220*/  @!P0 IMAD.MOV.U32 R8, RZ, RZ, R0 ;  /* 0x000000ffff088224 */ /* 0x010fc400078e0000 */
[----:B------:R-:W4:Y:S01]  /*2b230*/  LDL R0, [R1+0x1a6c] ;  /* 0x001a6c0001007983 */ /* 0x000f220000100800 */
[----:B---3--:R-:W-:-:S03]  /*2b240*/  @!P0 IMAD.MOV.U32 R9, RZ, RZ, R10 ;  /* 0x000000ffff098224 */ /* 0x008fc600078e000a */
[----:B------:R-:W3:Y:S04]  /*2b250*/  LDL R10, [R1+0x1a68] ;  /* 0x001a6800010a7983 */ /* 0x000ee80000100800 */
[----:B------:R2:W3:Y:S01]  /*2b260*/  @!P0 LDG.E.U8 R47, desc[UR40][R8.64] ;  /* 0x00000028082f8981 */ /* 0x0004e2000c1e1100 */
[----:B------:R-:W-:Y:S02]  /*2b270*/  PRMT R46, RZ, 0x7610, R46 ;  /* 0x00007610ff2e7816 */ /* 0x000fe4000000002e */
[----:B------:R-:W-:Y:S02]  /*2b280*/  PRMT R45, RZ, 0x7610, R45 ;  /* 0x00007610ff2d7816 */ /* 0x000fe4000000002d */
[----:B------:R-:W-:Y:S01]  /*2b290*/  PRMT R33, RZ, 0x7610, R33 ;  /* 0x00007610ff217816 */ /* 0x000fe20000000021 */
[----:B--2---:R-:W-:-:S02]  /*2b2a0*/  @!P0 IMAD.MOV.U32 R8, RZ, RZ, R7 ;  /* 0x000000ffff088224 */ /* 0x004fc400078e0007 */
[----:B------:R-:W2:Y:S01]  /*2b2b0*/  LDL R7, [R1+0x1a4c] ;  /* 0x001a4c0001077983 */ /* 0x000ea20000100800 */
[----:B------:R-:W-:-:S03]  /*2b2c0*/  @!P0 IMAD.MOV.U32 R9, RZ, RZ, R11 ;  /* 0x000000ffff098224 */ /* 0x000fc600078e000b */
[----:B------:R-:W2:Y:S04]  /*2b2d0*/  LDL R11, [R1+0x1a48] ;  /* 0x001a4800010b7983 */ /* 0x000ea80000100800 */
[----:B------:R0:W2:Y:S02]  /*2b2e0*/  @!P0 LDG.E.U8 R46, desc[UR40][R8.64] ;  /* 0x00000028082e8981 */ /* 0x0000a4000c1e1100 */
[----:B0-----:R-:W-:Y:S02]  /*2b2f0*/  @!P0 IMAD.MOV.U32 R8, RZ, RZ, R24 ;  /* 0x000000ffff088224 */ /* 0x001fe400078e0018 */
[----:B------:R-:W2:Y:S01]  /*2b300*/  LDL R24, [R1+0x1a2c] ;  /* 0x001a2c0001187983 */ /* 0x000ea20000100800 */
[----:B------:R-:W-:-:S03]  /*2b310*/  @!P0 IMAD.MOV.U32 R9, RZ, RZ, R26 ;  /* 0x000000ffff098224 */ /* 0x000fc600078e001a */
[----:B------:R-:W2:Y:S04]  /*2b320*/  LDL R26, [R1+0x1a28] ;  /* 0x001a2800011a7983 */ /* 0x000ea80000100800 */
[----:B------:R0:W2:Y:S02]  /*2b330*/  @!P0 LDG.E.U8 R45, desc[UR40][R8.64] ;  /* 0x00000028082d8981 */ /* 0x0000a4000c1e1100 */
[----:B0-----:R-:W-:Y:S02]  /*2b340*/  @!P0 IMAD.MOV.U32 R8, RZ, RZ, R28 ;  /* 0x000000ffff088224 */ /* 0x001fe400078e001c */
[----:B------:R-:W-:Y:S01]  /*2b350*/  @!P0 IMAD.MOV.U32 R9, RZ, RZ, R30 ;  /* 0x000000ffff098224 */ /* 0x000fe200078e001e */
[----:B------:R-:W-:Y:S01]  /*2b360*/  PRMT R252, RZ, 0x7610, R252 ;  /* 0x00007610fffc7816 */ /* 0x000fe200000000fc */
[----:B------:R-:W2:Y:S04]  /*2b370*/  LDL R30, [R1+0x19c8] ;  /* 0x0019c800011e7983 */ /* 0x000ea80000100800 */
[----:B------:R4:W2:Y:S01]  /*2b380*/  @!P0 LDG.E.U8 R33, desc[UR40][R8.64] ;  /* 0x0000002808218981 */ /* 0x0008a2000c1e1100 */
[----:B------:R-:W-:-:S03]  /*2b390*/  PRMT R251, RZ, 0x7610, R251 ;  /* 0x00007610fffb7816 */ /* 0x000fc600000000fb */
[----:B------:R-:W2:Y:S01]  /*2b3a0*/  LDL R28, [R1+0x19cc] ;  /* 0x0019cc00011c7983 */ /* 0x000ea20000100800 */
[----:B----4-:R-:W-:-:S03]  /*2b3b0*/  @!P0 IMAD.MOV.U32 R8, RZ, RZ, R0 ;  /* 0x000000ffff088224 */ /* 0x010fc600078e0000 */
[----:B------:R-:W4:Y:S01]  /*2b3c0*/  LDL R0, [R1+0x1a0c] ;  /* 0x001a0c0001007983 */ /* 0x000f220000100800 */
[----:B---3--:R-:W-:-:S03]  /*2b3d0*/  @!P0 IMAD.MOV.U32 R9, RZ, RZ, R10 ;  /* 0x000000ffff098224 */ /* 0x008fc600078e000a */
[----:B------:R-:W3:Y:S04]  /*2b3e0*/  LDL R10, [R1+0x1a08] ;  /* 0x001a0800010a7983 */ /* 0x000ee80000100800 */
[----:B------:R2:W3:Y:S01]  /*2b3f0*/  @!P0 LDG.E.U8 R252, desc[UR40][R8.64] ;  /* 0x0000002808fc8981 */ /* 0x0004e2000c1e1100 */
[----:B------:R-:W-:Y:S01]  /*2b400*/  PRMT R250, RZ, 0x7610, R250 ;  /* 0x00007610fffa7816 */ /* 0x000fe200000000fa */
[----:B--2---:R-:W-:Y:S02]  /*2b410*/  @!P0 IMAD.MOV.U32 R8, RZ, RZ, R7 ;  /* 0x000000ffff088224 */ /* 0x004fe400078e0007 */
        /* <DEDUP_REMOVED lines=9> */
[----:B----4-:R-:W-:Y:S02]  /*2b4b0*/  @!P0 IMAD.MOV.U32 R8, RZ, RZ, R0 ;  /* 0x000000ffff088224 */ /* 0x010fe400078e0000 */
[----:B------:R-:W4:Y:S01]  /*2b4c0*/  LDL R0, [R1+0x198c] ;  /* 0x00198c0001007983 */ /* 0x000f220000100800 */
[----:B------:R-:W-:Y:S01]  /*2b4d0*/  PRMT R249, RZ, 0x7610, R249 ;  /* 0x00007610fff97816 */ /* 0x000fe200000000f9 */
[----:B---3--:R-:W-:-:S02]  /*2b4e0*/  @!P0 IMAD.MOV.U32 R9, RZ, RZ, R10 ;  /* 0x000000ffff098224 */ /* 0x008fc400078e000a */
[----:B------:R-:W3:Y:S01]  /*2b4f0*/  LDL R10, [R1+0x1988] ;  /* 0x00198800010a7983 */ /* 0x000ee20000100800 */
[----:B------:R-:W-:-:S03]  /*2b500*/  PRMT R248, RZ, 0x7610, R248 ;  /* 0x00007610fff87816 */ /* 0x000fc600000000f8 */
[----:B------:R2:W3:Y:S01]  /*2b510*/  @!P0 LDG.E.U8 R249, desc[UR40][R8.64] ;  /* 0x0000002808f98981 */ /* 0x0004e2000c1e1100 */
[----:B------:R-:W-:Y:S02]  /*2b520*/  PRMT R247, RZ, 0x7610, R247 ;  /* 0x00007610fff77816 */ /* 0x000fe400000000f7 */
[----:B------:R-:W-:Y:S01]  /*2b530*/  PRMT R246, RZ, 0x7610, R246 ;  /* 0x00007610fff67816 */ /* 0x000fe200000000f6 */
[----:B--2---:R-:W-:Y:S02]  /*2b540*/  @!P0 IMAD.MOV.U32 R8, RZ, RZ, R7 ;  /* 0x000000ffff088224 */ /* 0x004fe400078e0007 */
        /* <DEDUP_REMOVED lines=18> */
[----:B------:R-:W3:Y:S01]  /*2b670*/  LDL R10, [R1+0x1928] ;  /* 0x00192800010a7983 */ /* 0x000ee20000100800 */
[----:B------:R-:W-:-:S03]  /*2b680*/  PRMT R244, RZ, 0x7610, R244 ;  /* 0x00007610fff47816 */ /* 0x000fc600000000f4 */
        /* <DEDUP_REMOVED lines=19> */
[----:B------:R-:W-:Y:S01]  /*2b7c0*/  PRMT R240, RZ, 0x7610, R240 ;  /* 0x00007610fff07816 */ /* 0x000fe200000000f0 */
[----:B0-----:R-:W-:Y:S02]  /*2b7d0*/  @!P0 IMAD.MOV.U32 R8, RZ, RZ, R28 ;  /* 0x000000ffff088224 */ /* 0x001fe400078e001c */
[----:B------:R-:W-:Y:S01]  /*2b7e0*/  @!P0 IMAD.MOV.U32 R9, RZ, RZ, R30 ;  /* 0x000000ffff098224 */ /* 0x000fe200078e001e */
[----:B------:R-:W-:Y:S01]  /*2b7f0*/  PRMT R239, RZ, 0x7610, R239 ;  /* 0x00007610ffef7816 */ /* 0x000fe200000000ef */
[----:B------:R-:W3:Y:S04]  /*2b800*/  LDL R30, [R1+0x1848] ;  /* 0x00184800011e7983 */ /* 0x000ee80000100800 */
[----:B------:R2:W3:Y:S04]  /*2b810*/  @!P0 LDG.E.U8 R241, desc[UR40][R8.64] ;  /* 0x0000002808f18981 */ /* 0x0004e8000c1e1100 */
[----:B------:R-:W3:Y:S01]  /*2b820*/  LDL R28, [R1+0x184c] ;  /* 0x00184c00011c7983 */ /* 0x000ee20000100800 */
[----:B--2---:R-:W-:-:S03]  /*2b830*/  @!P0 IMAD.MOV.U32 R8, RZ, RZ, R7 ;  /* 0x000000ffff088224 */ /* 0x004fc600078e0007 */
        /* <DEDUP_REMOVED lines=11> */
[----:B---3--:R-:W-:-:S03]  /*2b8f0*/  @!P0 IMAD.MOV.U32 R9, RZ, RZ, R10 ;  /* 0x000000ffff098224 */ /* 0x008fc600078e000a */
[----:B------:R-:W3:Y:S01]  /*2b900*/  LDL R10, [R1+0x1828] ;  /* 0x00182800010a7983 */ /* 0x000ee20000100800 */
[----:B------:R-:W-:Y:S02]  /*2b910*/  PRMT R238, RZ, 0x7610, R238 ;  /* 0x00007610ffee7816 */ /* 0x000fe400000000ee */
[----:B------:R-:W-:-:S04]  /*2b920*/  PRMT R237, RZ, 0x7610, R237 ;  /* 0x00007610ffed7816 */ /* 0x000fc800000000ed */
        /* <DEDUP_REMOVED lines=56> */
[----:B0-----:R-:W-:-:S03]  /*2bcb0*/  @!P0 IMAD.MOV.U32 R8, RZ, RZ, R24 ;  /* 0x000000ffff088224 */ /* 0x001fc600078e0018 */
[----:B------:R-:W2:Y:S01]  /*2bcc0*/  LDL R24, [R1+0x170c] ;  /* 0x00170c0001187983 */ /* 0x000ea20000100800 */
[----:B------:R-:W-:-:S03]  /*2bcd0*/  @!P0 IMAD.MOV.U32 R9, RZ, RZ, R26 ;  /* 0x000000ffff098224 */ /* 0x000fc600078e001a */
[----:B------:R-:W2:Y:S04]  /*2bce0*/  LDL R26, [R1+0x1708] ;  /* 0x00170800011a7983 */ /* 0x000ea80000100800 */
[----:B------:R4:W2:Y:S02]  /*2bcf0*/  @!P0 LDG.E.U8 R228, desc[UR40][R8.64] ;  /* 0x0000002808e48981 */ /* 0x0008a4000c1e1100 */
[----:B----4-:R-:W-:Y:S02]  /*2bd00*/  @!P0 IMAD.MOV.U32 R8, RZ, RZ, R0 ;  /* 0x000000ffff088224 */ /* 0x010fe400078e0000 */
[----:B------:R-:W4:Y:S01]  /*2bd10*/  LDL R0, [R1+0x16ec] ;  /* 0x0016ec0001007983 */ /* 0x000f220000100800 */
[----:B---3--:R-:W-:-:S03]  /*2bd20*/  @!P0 IMAD.MOV.U32 R9, RZ, RZ, R10 ;  /* 0x000000ffff098224 */ /* 0x008fc600078e000a */
[----:B------:R-:W3:Y:S04]  /*2bd30*/  LDL R10, [R1+0x16e8] ;  /* 0x0016e800010a7983 */ /* 0x000ee80000100800 */
        /* <DEDUP_REMOVED lines=19> */
[----:B------:R0:W3:Y:S02]  /*2be70*/  @!P0 LDG.E.U8 R224, desc[UR40][R8.64] ;  /* 0x0000002808e08981 */ /* 0x0000e4000c1e1100 */
[----:B0-----:R-:W-:Y:S02]  /*2be80*/  @!P0 IMAD.MOV.U32 R8, RZ, RZ, R28 ;  /* 0x000000ffff088224 */ /* 0x001fe400078e001c */
[----:B------:R-:W-:Y:S01]  /*2be90*/  @!P0 IMAD.MOV.U32 R9, RZ, RZ, R30 ;  /* 0x000000ffff098224 */ /* 0x000fe200078e001e */
[----:B------:R-:W-:Y:S01]  /*2bea0*/  PRMT R222, RZ, 0x7610, R222 ;  /* 0x00007610ffde7816 */ /* 0x000fe200000000de */
[----:B------:R-:W3:Y:S04]  /*2beb0*/  LDL R30, [R1+0x1608] ;  /* 0x00160800011e7983 */ /* 0x000ee80000100800 */
[----:B------:R2:W3:Y:S01]  /*2bec0*/  @!P0 LDG.E.U8 R223, desc[UR40][R8.64] ;  /* 0x0000002808df8981 */ /* 0x0004e2000c1e1100 */
[----:B------:R-:W-:-:S03]  /*2bed0*/  PRMT R221, RZ, 0x7610, R221 ;  /* 0x00007610ffdd7816 */ /* 0x000fc600000000dd */
[----:B------:R-:W3:Y:S01]  /*2bee0*/  LDL R28, [R1+0x160c] ;  /* 0x00160c00011c7983 */ /* 0x000ee20000100800 */
[----:B--2---:R-:W-:-:S03]  /*2bef0*/  @!P0 IMAD.MOV.U32 R8, RZ, RZ, R7 ;  /* 0x000000ffff088224 */ /* 0x004fc600078e0007 */
[----:B------:R-:W2:Y:S01]  /*2bf00*/  LDL R7, [R1+0x164c] ;  /* 0x00164c0001077983 */ /* 0x000ea20000100800 */
[----:B------:R-:W-:-:S03]  /*2bf10*/  @!P0 IMAD.MOV.U32 R9, RZ, RZ, R11 ;  /* 0x000000ffff098224 */ /* 0x000fc600078e000b */
[----:B------:R-:W2:Y:S04]  /*2bf20*/  LDL R11, [R1+0x1648] ;  /* 0x00164800010b7983 */ /* 0x000ea80000100800 */
[----:B------:R0:W2:Y:S02]  /*2bf30*/  @!P0 LDG.E.U8 R222, desc[UR40][R8.64] ;  /* 0x0000002808de8981 */ /* 0x0000a4000c1e1100 */
[----:B0-----:R-:W-:Y:S01]  /*2bf40*/  @!P0 IMAD.MOV.U32 R8, RZ, RZ, R24 ;  /* 0x000000ffff088224 */ /* 0x001fe200078e0018 */
[----:B------:R-:W-:Y:S01]  /*2bf50*/  PRMT R220, RZ, 0x7610, R220 ;  /* 0x00007610ffdc7816 */ /* 0x000fe200000000dc */
[----:B------:R-:W2:Y:S01]  /*2bf60*/  LDL R24, [R1+0x15cc] ;  /* 0x0015cc0001187983 */ /* 0x000ea20000100800 */
[----:B------:R-:W-:Y:S01]  /*2bf70*/  @!P0 IMAD.MOV.U32 R9, RZ, RZ, R26 ;  /* 0x000000ffff098224 */ /* 0x000fe200078e001a */
[----:B------:R-:W-:-:S02]  /*2bf80*/  PRMT R219, RZ, 0x7610, R219 ;  /* 0x00007610ffdb7816 */ /* 0x000fc400000000db */
        /* <DEDUP_REMOVED lines=21> */
[----:B------:R-:W-:Y:S01]  /*2c0e0*/  PRMT R215, RZ, 0x7610, R215 ;  /* 0x00007610ffd77816 */ /* 0x000fe200000000d7 */
[----:B------:R-:W2:Y:S04]  /*2c0f0*/  LDL R30, [R1+0x156c] ;  /* 0x00156c00011e7983 */ /* 0x000ea80000100800 */
[----:B------:R4:W2:Y:S04]  /*2c100*/  @!P0 LDG.E.U8 R217, desc[UR40][R8.64] ;  /* 0x0000002808d98981 */ /* 0x0008a8000c1e1100 */
[----:B------:R-:W2:Y:S01]  /*2c110*/  LDL R28, [R1+0x1548] ;  /* 0x00154800011c7983 */ /* 0x000ea20000100800 */
[----:B----4-:R-:W-:-:S03]  /*2c120*/  @!P0 IMAD.MOV.U32 R8, RZ, RZ, R0 ;  /* 0x000000ffff088224 */ /* 0x010fc600078e0000 */
[----:B------:R-:W4:Y:S01]  /*2c130*/  LDL R0, [R1+0x158c] ;  /* 0x00158c0001007983 */ /* 0x000f220000100800 */
[----:B---3--:R-:W-:-:S03]  /*2c140*/  @!P0 IMAD.MOV.U32 R9, RZ, RZ, R10 ;  /* 0x000000ffff098224 */ /* 0x008fc600078e000a */
[----:B------:R-:W3:Y:S04]  /*2c150*/  LDL R10, [R1+0x1588] ;  /* 0x00158800010a7983 */ /* 0x000ee80000100800 */
[----:B------:R0:W3:Y:S02]  /*2c160*/  @!P0 LDG.E.U8 R216, desc[UR40][R8.64] ;  /* 0x0000002808d88981 */ /* 0x0000e4000c1e1100 */
[----:B0-----:R-:W-:Y:S02]  /*2c170*/  @!P0 IMAD.MOV.U32 R8, RZ, RZ, R24 ;  /* 0x000000ffff088224 */ /* 0x001fe400078e0018 */
[----:B------:R-:W-:Y:S01]  /*2c180*/  @!P0 IMAD.MOV.U32 R9, RZ, RZ, R26 ;  /* 0x000000ffff098224 */ /* 0x000fe200078e001a */
[----:B------:R-:W3:Y:S04]  /*2c190*/  LDL R24, [R1+0x1528] ;  /* 0x0015280001187983 */ /* 0x000ee80000100800 */
[----:B------:R-:W3:Y:S04]  /*2c1a0*/  LDL R26, [R1+0x154c] ;  /* 0x00154c00011a7983 */ /* 0x000ee80000100800 */
[----:B------:R2:W3:Y:S01]  /*2c1b0*/  @!P0 LDG.E.U8 R215, desc[UR40][R8.64] ;  /* 0x0000002808d78981 */ /* 0x0004e2000c1e1100 */
[----:B------:R-:W-:Y:S01]  /*2c1c0*/  PRMT R214, RZ, 0x7610, R214 ;  /* 0x00007610ffd67816 */ /* 0x000fe200000000d6 */
[----:B------:R-:W-:-:S02]  /*2c1d0*/  IMAD.MOV.U32 R145, RZ, RZ, R12 ;  /* 0x000000ffff917224 */ /* 0x000fc400078e000c */
[----:B------:R-:W3:Y:S01]  /*2c1e0*/  LDL R12, [R1+0x1508] ;  /* 0x00150800010c7983 */ /* 0x000ee20000100800 */
[----:B--2---:R-:W-:-:S03]  /*2c1f0*/  @!P0 IMAD.MOV.U32 R8, RZ, RZ, R7 ;  /* 0x000000ffff088224 */ /* 0x004fc600078e0007 */
[----:B------:R-:W2:Y:S01]  /*2c200*/  LDL R7, [R1+0x152c] ;  /* 0x00152c0001077983 */ /* 0x000ea20000100800 */
[----:B------:R-:W-:-:S03]  /*2c210*/  @!P0 IMAD.MOV.U32 R9, RZ, RZ, R11 ;  /* 0x000000ffff098224 */ /* 0x000fc600078e000b */
[----:B------:R-:W2:Y:S04]  /*2c220*/  LDL R11, [R1+0x150c] ;  /* 0x00150c00010b7983 */ /* 0x000ea80000100800 */
[----:B------:R4:W2:Y:S02]  /*2c230*/  @!P0 LDG.E.U8 R214, desc[UR40][R8.64] ;  /* 0x0000002808d68981 */ /* 0x0008a4000c1e1100 */
[----:B----4-:R-:W-:Y:S02]  /*2c240*/  @!P0 IMAD.MOV.U32 R8, RZ, RZ, R0 ;  /* 0x000000ffff088224 */ /* 0x010fe400078e0000 */
[----:B------:R-:W4:Y:S01]  /*2c250*/  LDL R0, [R1+0x14ec] ;  /* 0x0014ec0001007983 */ /* 0x000f220000100800 */
[----:B------:R-:W-:Y:S01]  /*2c260*/  PRMT R213, RZ, 0x7610, R213 ;  /* 0x00007610ffd57816 */ /* 0x000fe200000000d5 */
[----:B---3--:R-:W-:Y:S01]  /*2c270*/  @!P0 IMAD.MOV.U32 R9, RZ, RZ, R10 ;  /* 0x000000ffff098224 */ /* 0x008fe200078e000a */
[----:B------:R-:W-:Y:S01]  /*2c280*/  PRMT R212, RZ, 0x7610, R212 ;  /* 0x00007610ffd47816 */ /* 0x000fe200000000d4 */
[----:B------:R-:W3:Y:S04]  /*2c290*/  LDL R10, [R1+0x14e8] ;  /* 0x0014e800010a7983 */ /* 0x000ee80000100800 */
[----:B------:R0:W3:Y:S01]  /*2c2a0*/  @!P0 LDG.E.U8 R213, desc[UR40][R8.64] ;  /* 0x0000002808d58981 */ /* 0x0000e2000c1e1100 */
[----:B------:R-:W-:Y:S01]  /*2c2b0*/  PRMT R211, RZ, 0x7610, R211 ;  /* 0x00007610ffd37816 */ /* 0x000fe200000000d3 */
[----:B0-----:R-:W-:-:S02]  /*2c2c0*/  @!P0 IMAD.MOV.U32 R8, RZ, RZ, R30 ;  /* 0x000000ffff088224 */ /* 0x001fc400078e001e */
[----:B------:R-:W-:-:S05]  /*2c2d0*/  @!P0 IMAD.MOV.U32 R9, RZ, RZ, R31 ;  /* 0x000000ffff098224 */ /* 0x000fca00078e001f */
        /* <DEDUP_REMOVED lines=26> */
[----:B0-----:R-:W-:Y:S02]  /*2c480*/  @!P0 IMAD.MOV.U32 R9, RZ, RZ, R28 ;  /* 0x000000ffff098224 */ /* 0x001fe400078e001c */
[----:B--2---:R-:W-:Y:S02]  /*2c490*/  @!P0 IMAD.MOV.U32 R8, RZ, RZ, R7 ;  /* 0x000000ffff088224 */ /* 0x004fe400078e0007 */
[----:B------:R-:W2:Y:S04]  /*2c4a0*/  LDL R7, [R1+0x144c] ;  /* 0x00144c0001077983 */ /* 0x000ea80000100800 */
[----:B------:R0:W2:Y:S02]  /*2c4b0*/  @!P0 LDG.E.U8 R207, desc[UR40][R8.64] ;  /* 0x0000002808cf8981 */ /* 0x0000a4000c1e1100 */
[----:B0-----:R-:W-:-:S02]  /*2c4c0*/  @!P0 IMAD.MOV.U32 R8, RZ, RZ, R24 ;  /* 0x000000ffff088224 */ /* 0x001fc400078e0018 */
[----:B------:R-:W-:-:S05]  /*2c4d0*/  @!P0 IMAD.MOV.U32 R9, RZ, RZ, R26 ;  /* 0x000000ffff098224 */ /* 0x000fca00078e001a */
[----:B------:R4:W2:Y:S02]  /*2c4e0*/  @!P0 LDG.E.U8 R206, desc[UR40][R8.64] ;  /* 0x0000002808ce8981 */ /* 0x0008a4000c1e1100 */
[----:B----4-:R-:W-:Y:S02]  /*2c4f0*/  @!P0 IMAD.MOV.U32 R8, RZ, RZ, R0 ;  /* 0x000000ffff088224 */ /* 0x010fe400078e0000 */
[----:B------:R-:W4:Y:S01]  /*2c500*/  LDL R0, [R1+0x142c] ;  /* 0x00142c0001007983 */ /* 0x000f220000100800 */
[----:B------:R-:W-:Y:S01]  /*2c510*/  PRMT R205, RZ, 0x7610, R205 ;  /* 0x00007610ffcd7816 */ /* 0x000fe200000000cd */
[----:B------:R-:W-:Y:S02]  /*2c520*/  @!P0 IMAD.MOV.U32 R9, RZ, RZ, R12 ;  /* 0x000000ffff098224 */ /* 0x000fe400078e000c */
[----:B------:R-:W4:Y:S01]  /*2c530*/  LDL.LU R42, [R1+0x1428] ;  /* 0x00142800012a7983 */ /* 0x000f220000300800 */
[----:B------:R-:W-:-:S03]  /*2c540*/  PRMT R204, RZ, 0x7610, R204 ;  /* 0x00007610ffcc7816 */ /* 0x000fc600000000cc */
[----:B------:R3:W4:Y:S04]  /*2c550*/  @!P0 LDG.E.U8 R205, desc[UR40][R8.64] ;  /* 0x0000002808cd8981 */ /* 0x000728000c1e1100 */
[----:B------:R-:W4:Y:S04]  /*2c560*/  LDL.LU R39, [R1+0x140c] ;  /* 0x00140c0001277983 */ /* 0x000f280000300800 */
[----:B------:R-:W4:Y:S01]  /*2c570*/  LDL.LU R37, [R1+0x1408] ;  /* 0x0014080001257983 */ /* 0x000f220000300800 */
[----:B---3--:R-:W-:Y:S02]  /*2c580*/  @!P0 IMAD.MOV.U32 R8, RZ, RZ, R10 ;  /* 0x000000ffff088224 */ /* 0x008fe400078e000a */
[----:B------:R-:W-:Y:S01]  /*2c590*/  @!P0 IMAD.MOV.U32 R9, RZ, RZ, R11 ;  /* 0x000000ffff098224 */ /* 0x000fe200078e000b */
[----:B------:R-:W3:Y:S04]  /*2c5a0*/  LDL.LU R30, [R1+0x13ec] ;  /* 0x0013ec00011e7983 */ /* 0x000ee80000300800 */
[----:B------:R-:W3:Y:S04]  /*2c5b0*/  LDL.LU R24, [R1+0x13c8] ;  /* 0x0013c80001187983 */ /* 0x000ee80000300800 */
[----:B------:R-:W3:Y:S04]  /*2c5c0*/  LDL.LU R12, [R1+0x13cc] ;  /* 0x0013cc00010c7983 */ /* 0x000ee80000300800 */
[----:B------:R0:W3:Y:S04]  /*2c5d0*/  @!P0 LDG.E.U8 R204, desc[UR40][R8.64] ;  /* 0x0000002808cc8981 */ /* 0x0000e8000c1e1100 */
[----:B------:R-:W3:Y:S04]  /*2c5e0*/  LDL.LU R36, [R1+0x13a8] ;  /* 0x0013a80001247983 */ /* 0x000ee80000300800 */
[----:B------:R1:W-:Y:S01]  /*2c5f0*/  STL [R1+0x2060], R2 ;  /* 0x0020600201007387 */ /* 0x0003e20000100800 */
[----:B0-----:R-:W-:Y:S01]  /*2c600*/  @!P0 IMAD.MOV.U32 R9, RZ, RZ, R2 ;  /* 0x000000ffff098224 */ /* 0x001fe200078e0002 */
[----:B------:R-:W-:-:S02]  /*2c610*/  PRMT R203, RZ, 0x7610, R203 ;  /* 0x00007610ffcb7816 */ /* 0x000fc400000000cb */
[----:B-1----:R-:W3:Y:S01]  /*2c620*/  LDL R2, [R1+0x13e8] ;  /* 0x0013e80001027983 */ /* 0x002ee20000100800 */
[----:B--2---:R-:W-:-:S03]  /*2c630*/  @!P0 IMAD.MOV.U32 R8, RZ, RZ, R7 ;  /* 0x000000ffff088224 */ /* 0x004fc600078e0007 */
[----:B------:R-:W2:Y:S04]  /*2c640*/  LDL R7, [R1+0x1b30] ;  /* 0x001b300001077983 */ /* 0x000ea80000100800 */
[----:B------:R4:W2:Y:S02]  /*2c650*/  @!P0 LDG.E.U8 R203, desc[UR40][R8.64] ;  /* 0x0000002808cb8981 */ /* 0x0008a4000c1e1100 */
[----:B----4-:R-:W-:Y:S02]  /*2c660*/  @!P0 IMAD.MOV.U32 R8, RZ, RZ, R0 ;  /* 0x000000ffff088224 */ /* 0x010fe400078e0000 */
[----:B------:R-:W4:Y:S04]  /*2c670*/  LDL R0, [R1+0x138c] ;  /* 0x00138c0001007983 */ /* 0x000f280000100800 */
[----:B------:R-:W2:Y:S01]  /*2c680*/  LDL.LU R44, [R1+0x13ac] ;  /* 0x0013ac00012c7983 */ /* 0x000ea20000300800 */
[----:B------:R-:W-:Y:S01]  /*2c690*/  PRMT R202, RZ, 0x7610, R202 ;  /* 0x00007610ffca7816 */ /* 0x000fe200000000ca */
[----:B------:R-:W-:Y:S01]  /*2c6a0*/  @!P0 IMAD.MOV.U32 R9, RZ, RZ, R42 ;  /* 0x000000ffff098224 */ /* 0x000fe200078e002a */
[----:B------:R-:W-:Y:S01]  /*2c6b0*/  PRMT R201, RZ, 0x7610, R201 ;  /* 0x00007610ffc97816 */ /* 0x000fe200000000c9 */
[----:B------:R-:W4:Y:S04]  /*2c6c0*/  LDL.LU R40, [R1+0x136c] ;  /* 0x00136c0001287983 */ /* 0x000f280000300800 */
[----:B------:R0:W4:Y:S01]  /*2c6d0*/  @!P0 LDG.E.U8 R202, desc[UR40][R8.64] ;  /* 0x0000002808ca8981 */ /* 0x000122000c1e1100 */
[----:B------:R-:W-:-:S03]  /*2c6e0*/  PRMT R200, RZ, 0x7610, R200 ;  /* 0x00007610ffc87816 */ /* 0x000fc600000000c8 */
[----:B------:R-:W4:Y:S01]  /*2c6f0*/  LDL.LU R28, [R1+0x1388] ;  /* 0x00138800011c7983 */ /* 0x000f220000300800 */
[----:B------:R-:W-:-:S03]  /*2c700*/  PRMT R199, RZ, 0x7610, R199 ;  /* 0x00007610ffc77816 */ /* 0x000fc600000000c7 */
[----:B------:R-:W4:Y:S01]  /*2c710*/  LDL.LU R26, [R1+0x1368] ;  /* 0x00136800011a7983 */ /* 0x000f220000300800 */
[----:B0-----:R-:W-:Y:S02]  /*2c720*/  @!P0 IMAD.MOV.U32 R8, RZ, RZ, R39 ;  /* 0x000000ffff088224 */ /* 0x001fe400078e0027 */
[----:B------:R-:W-:Y:S01]  /*2c730*/  @!P0 IMAD.MOV.U32 R9, RZ, RZ, R37 ;  /* 0x000000ffff098224 */ /* 0x000fe200078e0025 */
[----:B------:R-:W-:Y:S01]  /*2c740*/  PRMT R198, RZ, 0x7610, R198 ;  /* 0x00007610ffc67816 */ /* 0x000fe200000000c6 */
[----:B------:R-:W4:Y:S04]  /*2c750*/  LDL R10, [R1+0x1040] ;  /* 0x00104000010a7983 */ /* 0x000f280000100800 */
[----:B------:R3:W4:Y:S04]  /*2c760*/  @!P0 LDG.E.U8 R201, desc[UR40][R8.64] ;  /* 0x0000002808c98981 */ /* 0x000728000c1e1100 */
[----:B------:R-:W4:Y:S04]  /*2c770*/  LDL.LU R31, [R1+0x1b20] ;  /* 0x001b2000011f7983 */ /* 0x000f280000300800 */
[----:B------:R-:W4:Y:S01]  /*2c780*/  LDL R130, [R1+0x1b00] ;  /* 0x001b000001827983 */ /* 0x000f220000100800 */
[----:B---3--:R-:W-:Y:S01]  /*2c790*/  @!P0 IMAD.MOV.U32 R8, RZ, RZ, R30 ;  /* 0x000000ffff088224 */ /* 0x008fe200078e001e */
[----:B------:R-:W-:-:S02]  /*2c7a0*/  PRMT R197, RZ, 0x7610, R197 ;  /* 0x00007610ffc57816 */ /* 0x000fc400000000c5 */
[----:B------:R-:W3:Y:S01]  /*2c7b0*/  LDL R11, [R1+0x1aa0] ;  /* 0x001aa000010b7983 */ /* 0x000ee20000100800 */
[----:B------:R-:W-:-:S03]  /*2c7c0*/  @!P0 IMAD.MOV.U32 R9, RZ, RZ, R2 ;  /* 0x000000ffff098224 */ /* 0x000fc600078e0002 */
[----:B------:R-:W3:Y:S04]  /*2c7d0*/  LDL R2, [R1+0x1b04] ;  /* 0x001b040001027983 */ /* 0x000ee80000100800 */
[----:B------:R0:W3:Y:S02]  /*2c7e0*/  @!P0 LDG.E.U8 R200, desc[UR40][R8.64] ;  /* 0x0000002808c88981 */ /* 0x0000e4000c1e1100 */
[----:B0-----:R-:W-:Y:S02]  /*2c7f0*/  @!P0 IMAD.MOV.U32 R8, RZ, RZ, R12 ;  /* 0x000000ffff088224 */ /* 0x001fe400078e000c */
[----:B------:R-:W-:-:S05]  /*2c800*/  @!P0 IMAD.MOV.U32 R9, RZ, RZ, R24 ;  /* 0x000000ffff098224 */ /* 0x000fca00078e0018 */
[----:B------:R0:W3:Y:S02]  /*2c810*/  @!P0 LDG.E.U8 R199, desc[UR40][R8.64] ;  /* 0x0000002808c78981 */ /* 0x0000e4000c1e1100 */
[----:B0-----:R-:W-:Y:S02]  /*2c820*/  @!P0 IMAD.MOV.U32 R9, RZ, RZ, R36 ;  /* 0x000000ffff098224 */ /* 0x001fe400078e0024 */
[----:B--2---:R-:W-:-:S05]  /*2c830*/  @!P0 IMAD.MOV.U32 R8, RZ, RZ, R44 ;  /* 0x000000ffff088224 */ /* 0x004fca00078e002c */
[----:B------:R4:W2:Y:S02]  /*2c840*/  @!P0 LDG.E.U8 R198, desc[UR40][R8.64] ;  /* 0x0000002808c68981 */ /* 0x0008a4000c1e1100 */
[----:B----4-:R-:W-:Y:S02]  /*2c850*/  @!P0 IMAD.MOV.U32 R8, RZ, RZ, R0 ;  /* 0x000000ffff088224 */ /* 0x010fe400078e0000 */
[----:B------:R-:W4:Y:S01]  /*2c860*/  LDL R0, [R1+0x1030] ;  /* 0x0010300001007983 */ /* 0x000f220000100800 */
        /* <DEDUP_REMOVED lines=12> */
[----:B------:R-:W2:Y:S04]  /*2c930*/  LDL R10, [R1+0x1aa4] ;  /* 0x001aa400010a7983 */ /* 0x000ea80000100800 */
[----:B------:R0:W2:Y:S04]  /*2c940*/  @!P0 LDG.E.U8 R195, desc[UR40][R8.64] ;  /* 0x0000002808c38981 */ /* 0x0000a8000c1e1100 */
[----:B------:R-:W2:Y:S01]  /*2c950*/  LDL R7, [R1+0x1a80] ;  /* 0x001a800001077983 */ /* 0x000ea20000100800 */
[----:B0-----:R-:W-:-:S02]  /*2c960*/  @!P0 IMAD.MOV.U32 R8, RZ, RZ, R31 ;  /* 0x000000ffff088224 */ /* 0x001fc400078e001f */
[----:B----4-:R-:W-:Y:S02]  /*2c970*/  @!P0 IMAD.MOV.U32 R9, RZ, RZ, R0 ;  /* 0x000000ffff098224 */ /* 0x010fe400078e0000 */
[----:B------:R-:W4:Y:S04]  /*2c980*/  LDL R0, [R1+0x1a84] ;  /* 0x001a840001007983 */ /* 0x000f280000100800 */
[----:B------:R3:W4:Y:S02]  /*2c990*/  @!P0 LDG.E.U8 R194, desc[UR40][R8.64] ;  /* 0x0000002808c28981 */ /* 0x000724000c1e1100 */
[----:B---3--:R-:W-:Y:S02]  /*2c9a0*/  @!P0 IMAD.MOV.U32 R8, RZ, RZ, R2 ;  /* 0x000000ffff088224 */ /* 0x008fe400078e0002 */
[----:B------:R-:W-:Y:S01]  /*2c9b0*/  @!P0 IMAD.MOV.U32 R9, RZ, RZ, R130 ;  /* 0x000000ffff098224 */ /* 0x000fe200078e0082 */
[----:B------:R-:W-:Y:S01]  /*2c9c0*/  PRMT R191, RZ, 0x7610, R191 ;  /* 0x00007610ffbf7816 */ /* 0x000fe200000000bf */
[----:B------:R-:W3:Y:S04]  /*2c9d0*/  LDL R130, [R1+0x1a60] ;  /* 0x001a600001827983 */ /* 0x000ee80000100800 */
[----:B------:R0:W3:Y:S04]  /*2c9e0*/  @!P0 LDG.E.U8 R193, desc[UR40][R8.64] ;  /* 0x0000002808c18981 */ /* 0x0000e8000c1e1100 */
[----:B------:R-:W3:Y:S04]  /*2c9f0*/  LDL R2, [R1+0x1a64] ;  /* 0x001a640001027983 */ /* 0x000ee80000100800 */
[----:B------:R-:W0:Y:S04]  /*2ca00*/  LDL R8, [R1+0x1ae0] ;  /* 0x001ae00001087983 */ /* 0x000e280000100800 */
[----:B------:R-:W0:Y:S02]  /*2ca10*/  LDL R9, [R1+0x1ae4] ;  /* 0x001ae40001097983 */ /* 0x000e240000100800 */
[----:B0-----:R-:W-:-:S04]  /*2ca20*/  @!P0 LOP3.LUT R9, R9, R8, RZ, 0x3c, !PT ;  /* 0x0000000809098212 */ /* 0x001fc800078e3cff */
[----:B------:R-:W-:-:S04]  /*2ca30*/  @!P0 LOP3.LUT R8, R9, R8, RZ, 0x3c, !PT ;  /* 0x0000000809088212 */ /* 0x000fc800078e3cff */
[----:B------:R-:W-:-:S05]  /*2ca40*/  @!P0 LOP3.LUT R9, R9, R8, RZ, 0x3c, !PT ;  /* 0x0000000809098212 */ /* 0x000fca00078e3cff */
[----:B------:R0:W3:Y:S04]  /*2ca50*/  @!P0 LDG.E.U8 R192, desc[UR40][R8.64] ;  /* 0x0000002808c08981 */ /* 0x0000e8000c1e1100 */
[----:B------:R-:W0:Y:S04]  /*2ca60*/  LDL R8, [R1+0x1ac0] ;  /* 0x001ac00001087983 */ /* 0x000e280000100800 */
[----:B------:R-:W0:Y:S01]  /*2ca70*/  LDL R9, [R1+0x1ac4] ;  /* 0x001ac40001097983 */ /* 0x000e220000100800 */
[----:B------:R-:W-:Y:S02]  /*2ca80*/  PRMT R190, RZ, 0x7610, R190 ;  /* 0x00007610ffbe7816 */ /* 0x000fe400000000be */
[----:B0-----:R-:W-:-:S04]  /*2ca90*/  @!P0 LOP3.LUT R9, R9, R8, RZ, 0x3c, !PT ;  /* 0x0000000809098212 */ /* 0x001fc800078e3cff */
[----:B------:R-:W-:-:S04]  /*2caa0*/  @!P0 LOP3.LUT R8, R9, R8, RZ, 0x3c, !PT ;  /* 0x0000000809088212 */ /* 0x000fc800078e3cff */
[----:B------:R-:W-:-:S05]  /*2cab0*/  @!P0 LOP3.LUT R9, R9, R8, RZ, 0x3c, !PT ;  /* 0x0000000809098212 */ /* 0x000fca00078e3cff */
[----:B------:R2:W3:Y:S02]  /*2cac0*/  @!P0 LDG.E.U8 R191, desc[UR40][R8.64] ;  /* 0x0000002808bf8981 */ /* 0x0004e4000c1e1100 */
[----:B--2---:R-:W-:Y:S02]  /*2cad0*/  @!P0 IMAD.MOV.U32 R8, RZ, RZ, R10 ;  /* 0x000000ffff088224 */ /* 0x004fe400078e000a */
[----:B------:R-:W-:Y:S01]  /*2cae0*/  @!P0 IMAD.MOV.U32 R9, RZ, RZ, R11 ;  /* 0x000000ffff098224 */ /* 0x000fe200078e000b */
[----:B------:R-:W2:Y:S04]  /*2caf0*/  LDL R10, [R1+0x1a44] ;  /* 0x001a4400010a7983 */ /* 0x000ea80000100800 */
[----:B------:R-:W2:Y:S04]  /*2cb00*/  LDL R11, [R1+0x1a40] ;  /* 0x001a4000010b7983 */ /* 0x000ea80000100800 */
[----:B------:R4:W2:Y:S02]  /*2cb10*/  @!P0 LDG.E.U8 R190, desc[UR40][R8.64] ;  /* 0x0000002808be8981 */ /* 0x0008a4000c1e1100 */
[----:B----4-:R-:W-:-:S02]  /*2cb20*/  @!P0 IMAD.MOV.U32 R8, RZ, RZ, R0 ;  /* 0x000000ffff088224 */ /* 0x010fc400078e0000 */
[----:B------:R-:W-:Y:S01]  /*2cb30*/  @!P0 IMAD.MOV.U32 R9, RZ, RZ, R7 ;  /* 0x000000ffff098224 */ /* 0x000fe200078e0007 */
[----:B------:R-:W4:Y:S04]  /*2cb40*/  LDL R0, [R1+0x1a24] ;  /* 0x001a240001007983 */ /* 0x000f280000100800 */
[----:B------:R-:W4:Y:S01]  /*2cb50*/  LDL R7, [R1+0x1a20] ;  /* 0x001a200001077983 */ /* 0x000f220000100800 */
[----:B------:R-:W-:Y:S02]  /*2cb60*/  PRMT R189, RZ, 0x7610, R189 ;  /* 0x00007610ffbd7816 */ /* 0x000fe400000000bd */
[----:B------:R-:W-:-:S04]  /*2cb70*/  PRMT R188, RZ, 0x7610, R188 ;  /* 0x00007610ffbc7816 */ /* 0x000fc800000000bc */
[----:B------:R3:W4:Y:S01]  /*2cb80*/  @!P0 LDG.E.U8 R189, desc[UR40][R8.64] ;  /* 0x0000002808bd8981 */ /* 0x000722000c1e1100 */
[----:B------:R-:W-:Y:S01]  /*2cb90*/  PRMT R187, RZ, 0x7610, R187 ;  /* 0x00007610ffbb7816 */ /* 0x000fe200000000bb */
[----:B---3--:R-:W-:Y:S02]  /*2cba0*/  @!P0 IMAD.MOV.U32 R8, RZ, RZ, R2 ;  /* 0x000000ffff088224 */ /* 0x008fe400078e0002 */
[----:B------:R-:W-:Y:S01]  /*2cbb0*/  @!P0 IMAD.MOV.U32 R9, RZ, RZ, R130 ;  /* 0x000000ffff098224 */ /* 0x000fe200078e0082 */
[----:B------:R-:W-:Y:S02]  /*2cbc0*/  PRMT R186, RZ, 0x7610, R186 ;  /* 0x00007610ffba7816 */ /* 0x000fe400000000ba */
[----:B------:R-:W-:Y:S01]  /*2cbd0*/  PRMT R185, RZ, 0x7610, R185 ;  /* 0x00007610ffb97816 */ /* 0x000fe200000000b9 */
[----:B------:R-:W3:Y:S04]  /*2cbe0*/  LDL R130, [R1+0x19c0] ;  /* 0x0019c00001827983 */ /* 0x000ee80000100800 */
[----:B------:R2:W3:Y:S04]  /*2cbf0*/  @!P0 LDG.E.U8 R188, desc[UR40][R8.64] ;  /* 0x0000002808bc8981 */ /* 0x0004e8000c1e1100 */
[----:B------:R-:W3:Y:S01]  /*2cc00*/  LDL R2, [R1+0x19c4] ;  /* 0x0019c40001027983 */ /* 0x000ee20000100800 */
[----:B--2---:R-:W-:-:S02]  /*2cc10*/  @!P0 IMAD.MOV.U32 R8, RZ, RZ, R10 ;  /* 0x000000ffff088224 */ /* 0x004fc400078e000a */
[----:B------:R-:W-:Y:S01]  /*2cc20*/  @!P0 IMAD.MOV.U32 R9, RZ, RZ, R11 ;  /* 0x000000ffff098224 */ /* 0x000fe200078e000b */
[----:B------:R-:W2:Y:S04]  /*2cc30*/  LDL R10, [R1+0x19a4] ;  /* 0x0019a400010a7983 */ /* 0x000ea80000100800 */
[----:B------:R-:W2:Y:S04]  /*2cc40*/  LDL R11, [R1+0x19a0] ;  /* 0x0019a000010b7983 */ /* 0x000ea80000100800 */
[----:B------:R4:W2:Y:S02]  /*2cc50*/  @!P0 LDG.E.U8 R187, desc[UR40][R8.64] ;  /* 0x0000002808bb8981 */ /* 0x0008a4000c1e1100 */
[----:B----4-:R-:W-:-:S02]  /*2cc60*/  @!P0 IMAD.MOV.U32 R8, RZ, RZ, R0 ;  /* 0x000000ffff088224 */ /* 0x010fc400078e0000 */
[----:B------:R-:W-:Y:S01]  /*2cc70*/  @!P0 IMAD.MOV.U32 R9, RZ, RZ, R7 ;  /* 0x000000ffff098224 */ /* 0x000fe200078e0007 */
[----:B------:R-:W-:Y:S01]  /*2cc80*/  PRMT R184, RZ, 0x7610, R184 ;  /* 0x00007610ffb87816 */ /* 0x000fe200000000b8 */
[----:B------:R-:W4:Y:S04]  /*2cc90*/  LDL R7, [R1+0x1980] ;  /* 0x0019800001077983 */ /* 0x000f280000100800 */
[----:B------:R0:W4:Y:S04]  /*2cca0*/  @!P0 LDG.E.U8 R186, desc[UR40][R8.64] ;  /* 0x0000002808ba8981 */ /* 0x000128000c1e1100 */
[----:B------:R-:W4:Y:S04]  /*2ccb0*/  LDL R0, [R1+0x1984] ;  /* 0x0019840001007983 */ /* 0x000f280000100800 */
[----:B------:R-:W0:Y:S04]  /*2ccc0*/  LDL R8, [R1+0x1a00] ;  /* 0x001a000001087983 */ /* 0x000e280000100800 */
[----:B------:R-:W0:Y:S02]  /*2ccd0*/  LDL R9, [R1+0x1a04] ;  /* 0x001a040001097983 */ /* 0x000e240000100800 */
[----:B0-----:R-:W-:-:S04]  /*2cce0*/  @!P0 LOP3.LUT R9, R9, R8, RZ, 0x3c, !PT ;  /* 0x0000000809098212 */ /* 0x001fc800078e3cff */
[----:B------:R-:W-:-:S04]  /*2ccf0*/  @!P0 LOP3.LUT R8, R9, R8, RZ, 0x3c, !PT ;  /* 0x0000000809088212 */ /* 0x000fc800078e3cff */
[----:B------:R-:W-:-:S05]  /*2cd00*/  @!P0 LOP3.LUT R9, R9, R8, RZ, 0x3c, !PT ;  /* 0x0000000809098212 */ /* 0x000fca00078e3cff */
[----:B------:R0:W4:Y:S04]  /*2cd10*/  @!P0 LDG.E.U8 R185, desc[UR40][R8.64] ;  /* 0x0000002808b98981 */ /* 0x000128000c1e1100 */
[----:B------:R-:W0:Y:S04]  /*2cd20*/  LDL R8, [R1+0x19e0] ;  /* 0x0019e00001087983 */ /* 0x000e280000100800 */
[----:B------:R-:W0:Y:S01]  /*2cd30*/  LDL R9, [R1+0x19e4] ;  /* 0x0019e40001097983 */ /* 0x000e220000100800 */
[----:B------:R-:W-:Y:S02]  /*2cd40*/  PRMT R183, RZ, 0x7610, R183 ;  /* 0x00007610ffb77816 */ /* 0x000fe400000000b7 */
[----:B0-----:R-:W-:-:S04]  /*2cd50*/  @!P0 LOP3.LUT R9, R9, R8, RZ, 0x3c, !PT ;  /* 0x0000000809098212 */ /* 0x001fc800078e3cff */
[----:B------:R-:W-:-:S04]  /*2cd60*/  @!P0 LOP3.LUT R8, R9, R8, RZ, 0x3c, !PT ;  /* 0x0000000809088212 */ /* 0x000fc800078e3cff */
[----:B------:R-:W-:-:S05]  /*2cd70*/  @!P0 LOP3.LUT R9, R9, R8, RZ, 0x3c, !PT ;  /* 0x0000000809098212 */ /* 0x000fca00078e3cff */
[----:B------:R3:W4:Y:S02]  /*2cd80*/  @!P0 LDG.E.U8 R184, desc[UR40][R8.64] ;  /* 0x0000002808b88981 */ /* 0x000724000c1e1100 */
[----:B---3--:R-:W-:Y:S02]  /*2cd90*/  @!P0 IMAD.MOV.U32 R8, RZ, RZ, R2 ;  /* 0x000000ffff088224 */ /* 0x008fe400078e0002 */
[----:B------:R-:W-:Y:S01]  /*2cda0*/  @!P0 IMAD.MOV.U32 R9, RZ, RZ, R130 ;  /* 0x000000ffff098224 */ /* 0x000fe200078e0082 */
[----:B------:R-:W3:Y:S04]  /*2cdb0*/  LDL R2, [R1+0x1964] ;  /* 0x0019640001027983 */ /* 0x000ee80000100800 */
[----:B------:R-:W3:Y:S04]  /*2cdc0*/  LDL R130, [R1+0x1960] ;  /* 0x0019600001827983 */ /* 0x000ee80000100800 */
[----:B------:R2:W3:Y:S02]  /*2cdd0*/  @!P0 LDG.E.U8 R183, desc[UR40][R8.64] ;  /* 0x0000002808b78981 */ /* 0x0004e4000c1e1100 */
[----:B--2---:R-:W-:-:S02]  /*2cde0*/  @!P0 IMAD.MOV.U32 R8, RZ, RZ, R10 ;  /* 0x000000ffff088224 */ /* 0x004fc400078e000a */
[----:B------:R-:W-:Y:S01]  /*2cdf0*/  @!P0 IMAD.MOV.U32 R9, RZ, RZ, R11 ;  /* 0x000000ffff098224 */ /* 0x000fe200078e000b */
[----:B------:R-:W2:Y:S04]  /*2ce00*/  LDL R10, [R1+0x1944] ;  /* 0x00194400010a7983 */ /* 0x000ea80000100800 */
[----:B------:R-:W2:Y:S01]  /*2ce10*/  LDL R11, [R1+0x1940] ;  /* 0x00194000010b7983 */ /* 0x000ea20000100800 */
[----:B------:R-:W-:Y:S02]  /*2ce20*/  PRMT R182, RZ, 0x7610, R182 ;  /* 0x00007610ffb67816 */ /* 0x000fe400000000b6 */
[----:B------:R-:W-:-:S04]  /*2ce30*/  PRMT R181, RZ, 0x7610, R181 ;  /* 0x00007610ffb57816 */ /* 0x000fc800000000b5 */
[----:B------:R4:W2:Y:S01]  /*2ce40*/  @!P0 LDG.E.U8 R182, desc[UR40][R8.64] ;  /* 0x0000002808b68981 */ /* 0x0008a2000c1e1100 */
[----:B------:R-:W-:Y:S01]  /*2ce50*/  PRMT R180, RZ, 0x7610, R180 ;  /* 0x00007610ffb47816 */ /* 0x000fe200000000b4 */
[----:B----4-:R-:W-:Y:S02]  /*2ce60*/  @!P0 IMAD.MOV.U32 R8, RZ, RZ, R0 ;  /* 0x000000ffff088224 */ /* 0x010fe400078e0000 */
[----:B------:R-:W-:Y:S01]  /*2ce70*/  @!P0 IMAD.MOV.U32 R9, RZ, RZ, R7 ;  /* 0x000000ffff098224 */ /* 0x000fe200078e0007 */
[----:B------:R-:W-:Y:S02]  /*2ce80*/  PRMT R179, RZ, 0x7610, R179 ;  /* 0x00007610ffb37816 */ /* 0x000fe400000000b3 */
[----:B------:R-:W-:Y:S01]  /*2ce90*/  PRMT R178, RZ, 0x7610, R178 ;  /* 0x00007610ffb27816 */ /* 0x000fe200000000b2 */
[----:B------:R-:W4:Y:S04]  /*2cea0*/  LDL R7, [R1+0x18e0] ;  /* 0x0018e00001077983 */ /* 0x000f280000100800 */
[----:B------:R3:W4:Y:S04]  /*2ceb0*/  @!P0 LDG.E.U8 R181, desc[UR40][R8.64] ;  /* 0x0000002808b58981 */ /* 0x000728000c1e1100 */
[----:B------:R-:W4:Y:S01]  /*2cec0*/  LDL R0, [R1+0x18e4] ;  /* 0x0018e40001007983 */ /* 0x000f220000100800 */
[----:B---3--:R-:W-:-:S02]  /*2ced0*/  @!P0 IMAD.MOV.U32 R8, RZ, RZ, R2 ;  /* 0x000000ffff088224 */ /* 0x008fc400078e0002 */
[----:B------:R-:W-:Y:S01]  /*2cee0*/  @!P0 IMAD.MOV.U32 R9, RZ, RZ, R130 ;  /* 0x000000ffff098224 */ /* 0x000fe200078e0082 */
[----:B------:R-:W3:Y:S04]  /*2cef0*/  LDL R2, [R1+0x18c4] ;  /* 0x0018c40001027983 */ /* 0x000ee80000100800 */
[----:B------:R-:W3:Y:S04]  /*2cf00*/  LDL R130, [R1+0x18c0] ;  /* 0x0018c00001827983 */ /* 0x000ee80000100800 */
[----:B------:R2:W3:Y:S02]  /*2cf10*/  @!P0 LDG.E.U8 R180, desc[UR40][R8.64] ;  /* 0x0000002808b48981 */ /* 0x0004e4000c1e1100 */
[----:B--2---:R-:W-:-:S02]  /*2cf20*/  @!P0 IMAD.MOV.U32 R8, RZ, RZ, R10 ;  /* 0x000000ffff088224 */ /* 0x004fc400078e000a */
[----:B------:R-:W-:Y:S01]  /*2cf30*/  @!P0 IMAD.MOV.U32 R9, RZ, RZ, R11 ;  /* 0x000000ffff098224 */ /* 0x000fe200078e000b */
[----:B------:R-:W-:Y:S01]  /*2cf40*/  PRMT R177, RZ, 0x7610, R177 ;  /* 0x00007610ffb17816 */ /* 0x000fe200000000b1 */
[----:B------:R-:W2:Y:S04]  /*2cf50*/  LDL R11, [R1+0x18a0] ;  /* 0x0018a000010b7983 */ /* 0x000ea80000100800 */
[----:B------:R0:W2:Y:S04]  /*2cf60*/  @!P0 LDG.E.U8 R179, desc[UR40][R8.64] ;  /* 0x0000002808b38981 */ /* 0x0000a8000c1e1100 */
[----:B------:R-:W2:Y:S04]  /*2cf70*/  LDL R10, [R1+0x18a4] ;  /* 0x0018a400010a7983 */ /* 0x000ea80000100800 */
[----:B------:R-:W0:Y:S04]  /*2cf80*/  LDL R8, [R1+0x1920] ;  /* 0x0019200001087983 */ /* 0x000e280000100800 */
[----:B------:R-:W0:Y:S02]  /*2cf90*/  LDL R9, [R1+0x1924] ;  /* 0x0019240001097983 */ /* 0x000e240000100800 */
[----:B0-----:R-:W-:-:S04]  /*2cfa0*/  @!P0 LOP3.LUT R9, R9, R8, RZ, 0x3c, !PT ;  /* 0x0000000809098212 */ /* 0x001fc800078e3cff */
[----:B------:R-:W-:-:S04]  /*2cfb0*/  @!P0 LOP3.LUT R8, R9, R8, RZ, 0x3c, !PT ;  /* 0x0000000809088212 */ /* 0x000fc800078e3cff */
[----:B------:R-:W-:-:S05]  /*2cfc0*/  @!P0 LOP3.LUT R9, R9, R8, RZ, 0x3c, !PT ;  /* 0x0000000809098212 */ /* 0x000fca00078e3cff */
[----:B------:R0:W2:Y:S04]  /*2cfd0*/  @!P0 LDG.E.U8 R178, desc[UR40][R8.64] ;  /* 0x0000002808b28981 */ /* 0x0000a8000c1e1100 */
[----:B------:R-:W0:Y:S04]  /*2cfe0*/  LDL R8, [R1+0x1900] ;  /* 0x0019000001087983 */ /* 0x000e280000100800 */
[----:B------:R-:W0:Y:S01]  /*2cff0*/  LDL R9, [R1+0x1904] ;  /* 0x0019040001097983 */ /* 0x000e220000100800 */
[----:B------:R-:W-:Y:S02]  /*2d000*/  PRMT R176, RZ, 0x7610, R176 ;  /* 0x00007610ffb07816 */ /* 0x000fe400000000b0 */
[----:B0-----:R-:W-:-:S04]  /*2d010*/  @!P0 LOP3.LUT R9, R9, R8, RZ, 0x3c, !PT ;  /* 0x0000000809098212 */ /* 0x001fc800078e3cff */
[----:B------:R-:W-:-:S04]  /*2d020*/  @!P0 LOP3.LUT R8, R9, R8, RZ, 0x3c, !PT ;  /* 0x0000000809088212 */ /* 0x000fc800078e3cff */
[----:B------:R-:W-:-:S05]  /*2d030*/  @!P0 LOP3.LUT R9, R9, R8, RZ, 0x3c, !PT ;  /* 0x0000000809098212 */ /* 0x000fca00078e3cff */
[----:B------:R4:W2:Y:S02]  /*2d040*/  @!P0 LDG.E.U8 R177, desc[UR40][R8.64] ;  /* 0x0000002808b18981 */ /* 0x0008a4000c1e1100 */
[----:B----4-:R-:W-:Y:S02]  /*2d050*/  @!P0 IMAD.MOV.U32 R8, RZ, RZ, R0 ;  /* 0x000000ffff088224 */ /* 0x010fe400078e0000 */
[----:B------:R-:W-:Y:S01]  /*2d060*/  @!P0 IMAD.MOV.U32 R9, RZ, RZ, R7 ;  /* 0x000000ffff098224 */ /* 0x000fe200078e0007 */
[----:B------:R-:W4:Y:S04]  /*2d070*/  LDL R0, [R1+0x1884] ;  /* 0x0018840001007983 */ /* 0x000f280000100800 */
[----:B------:R-:W4:Y:S04]  /*2d080*/  LDL R7, [R1+0x1880] ;  /* 0x0018800001077983 */ /* 0x000f280000100800 */
[----:B------:R3:W4:Y:S02]  /*2d090*/  @!P0 LDG.E.U8 R176, desc[UR40][R8.64] ;  /* 0x0000002808b08981 */ /* 0x000724000c1e1100 */
[----:B---3--:R-:W-:-:S02]  /*2d0a0*/  @!P0 IMAD.MOV.U32 R8, RZ, RZ, R2 ;  /* 0x000000ffff088224 */ /* 0x008fc400078e0002 */
[----:B------:R-:W-:Y:S01]  /*2d0b0*/  @!P0 IMAD.MOV.U32 R9, RZ, RZ, R130 ;  /* 0x000000ffff098224 */ /* 0x000fe200078e0082 */
[----:B------:R-:W3:Y:S04]  /*2d0c0*/  LDL R2, [R1+0x1864] ;  /* 0x0018640001027983 */ /* 0x000ee80000100800 */
[----:B------:R-:W3:Y:S01]  /*2d0d0*/  LDL R130, [R1+0x1860] ;  /* 0x0018600001827983 */ /* 0x000ee20000100800 */
[----:B------:R-:W-:Y:S02]  /*2d0e0*/  PRMT R175, RZ, 0x7610, R175 ;  /* 0x00007610ffaf7816 */ /* 0x000fe400000000af */
[----:B------:R-:W-:-:S04]  /*2d0f0*/  PRMT R174, RZ, 0x7610, R174 ;  /* 0x00007610ffae7816 */ /* 0x000fc800000000ae */
[----:B------:R2:W3:Y:S01]  /*2d100*/  @!P0 LDG.E.U8 R175, desc[UR40][R8.64] ;  /* 0x0000002808af8981 */ /* 0x0004e2000c1e1100 */
[----:B------:R-:W-:Y:S01]  /*2d110*/  PRMT R173, RZ, 0x7610, R173 ;  /* 0x00007610ffad7816 */ /* 0x000fe200000000ad */
[----:B--2---:R-:W-:Y:S02]  /*2d120*/  @!P0 IMAD.MOV.U32 R8, RZ, RZ, R10 ;  /* 0x000000ffff088224 */ /* 0x004fe400078e000a */
[----:B------:R-:W-:Y:S01]  /*2d130*/  @!P0 IMAD.MOV.U32 R9, RZ, RZ, R11 ;  /* 0x000000ffff098224 */ /* 0x000fe200078e000b */
[----:B------:R-:W-:Y:S02]  /*2d140*/  PRMT R172, RZ, 0x7610, R172 ;  /* 0x00007610ffac7816 */ /* 0x000fe400000000ac */
[----:B------:R-:W-:Y:S01]  /*2d150*/  PRMT R171, RZ, 0x7610, R171 ;  /* 0x00007610ffab7816 */ /* 0x000fe200000000ab */
[----:B------:R-:W2:Y:S04]  /*2d160*/  LDL R11, [R1+0x1800] ;  /* 0x00180000010b7983 */ /* 0x000ea80000100800 */
[----:B------:R4:W2:Y:S04]  /*2d170*/  @!P0 LDG.E.U8 R174, desc[UR40][R8.64] ;  /* 0x0000002808ae8981 */ /* 0x0008a8000c1e1100 */
[----:B------:R-:W2:Y:S01]  /*2d180*/  LDL R10, [R1+0x1804] ;  /* 0x00180400010a7983 */ /* 0x000ea20000100800 */
[----:B----4-:R-:W-:-:S02]  /*2d190*/  @!P0 IMAD.MOV.U32 R8, RZ, RZ, R0 ;  /* 0x000000ffff088224 */ /* 0x010fc400078e0000 */
[----:B------:R-:W-:Y:S01]  /*2d1a0*/  @!P0 IMAD.MOV.U32 R9, RZ, RZ, R7 ;  /* 0x000000ffff098224 */ /* 0x000fe200078e0007 */
[----:B------:R-:W4:Y:S04]  /*2d1b0*/  LDL R0, [R1+0x17e4] ;  /* 0x0017e40001007983 */ /* 0x000f280000100800 */
[----:B------:R-:W4:Y:S04]  /*2d1c0*/  LDL R7, [R1+0x17e0] ;  /* 0x0017e00001077983 */ /* 0x000f280000100800 */
[----:B------:R3:W4:Y:S02]  /*2d1d0*/  @!P0 LDG.E.U8 R173, desc[UR40][R8.64] ;  /* 0x0000002808ad8981 */ /* 0x000724000c1e1100 */
[----:B---3--:R-:W-:-:S02]  /*2d1e0*/  @!P0 IMAD.MOV.U32 R8, RZ, RZ, R2 ;  /* 0x000000ffff088224 */ /* 0x008fc400078e0002 */
        /* <DEDUP_REMOVED lines=133> */
[----:B------:R-:W3:Y:S04]  /*2da40*/  LDL R2, [R1+0x1524] ;  /* 0x0015240001027983 */ /* 0x000ee80000100800 */
[----:B------:R-:W3:Y:S04]  /*2da50*/  LDL R130, [R1+0x1520] ;  /* 0x0015200001827983 */ /* 0x000ee80000100800 */
[----:B------:R0:W3:Y:S04]  /*2da60*/  @!P0 LDG.E.U8 R23, desc[UR40][R8.64] ;  /* 0x0000002808178981 */ /* 0x0000e8000c1e1100 */
        /* <DEDUP_REMOVED lines=9> */
[----:B------:R-:W-:-:S02]  /*2db00*/  PRMT R20, RZ, 0x7610, R20 ;  /* 0x00007610ff147816 */ /* 0x000fc40000000014 */
[----:B------:R-:W-:Y:S02]  /*2db10*/  PRMT R19, RZ, 0x7610, R19 ;  /* 0x00007610ff137816 */ /* 0x000fe40000000013 */
[----:B------:R-:W-:Y:S02]  /*2db20*/  PRMT R18, RZ, 0x7610, R18 ;  /* 0x00007610ff127816 */ /* 0x000fe40000000012 */
[----:B0-----:R-:W-:-:S04]  /*2db30*/  @!P0 LOP3.LUT R9, R9, R8, RZ, 0x3c, !PT ;  /* 0x0000000809098212 */ /* 0x001fc800078e3cff */
[----:B------:R-:W-:-:S04]  /*2db40*/  @!P0 LOP3.LUT R8, R9, R8, RZ, 0x3c, !PT ;  /* 0x0000000809088212 */ /* 0x000fc800078e3cff */
[----:B------:R-:W-:-:S05]  /*2db50*/  @!P0 LOP3.LUT R9, R9, R8, RZ, 0x3c, !PT ;  /* 0x0000000809098212 */ /* 0x000fca00078e3cff */
[----:B------:R2:W3:Y:S02]  /*2db60*/  @!P0 LDG.E.U8 R21, desc[UR40][R8.64] ;  /* 0x0000002808158981 */ /* 0x0004e4000c1e1100 */
[----:B--2---:R-:W-:Y:S02]  /*2db70*/  @!P0 IMAD.MOV.U32 R8, RZ, RZ, R10 ;  /* 0x000000ffff088224 */ /* 0x004fe400078e000a */
[----:B------:R-:W-:Y:S02]  /*2db80*/  @!P0 IMAD.MOV.U32 R9, RZ, RZ, R11 ;  /* 0x000000ffff098224 */ /* 0x000fe400078e000b */
[----:B------:R-:W2:Y:S04]  /*2db90*/  LDL.LU R11, [R1+0x1028] ;  /* 0x00102800010b7983 */ /* 0x000ea80000300800 */
[----:B------:R4:W2:Y:S04]  /*2dba0*/  @!P0 LDG.E.U8 R20, desc[UR40][R8.64] ;  /* 0x0000002808148981 */ /* 0x0008a8000c1e1100 */
[----:B------:R-:W2:Y:S01]  /*2dbb0*/  LDL.LU R10, [R1+0x1024] ;  /* 0x00102400010a7983 */ /* 0x000ea20000300800 */
[----:B----4-:R-:W-:-:S02]  /*2dbc0*/  @!P0 IMAD.MOV.U32 R8, RZ, RZ, R0 ;  /* 0x000000ffff088224 */ /* 0x010fc400078e0000 */
[----:B------:R-:W-:Y:S01]  /*2dbd0*/  @!P0 IMAD.MOV.U32 R9, RZ, RZ, R7 ;  /* 0x000000ffff098224 */ /* 0x000fe200078e0007 */
[----:B------:R-:W4:Y:S04]  /*2dbe0*/  LDL.LU R0, [R1+0x1020] ;  /* 0x0010200001007983 */ /* 0x000f280000300800 */
[----:B------:R-:W4:Y:S04]  /*2dbf0*/  LDL.LU R7, [R1+0x101c] ;  /* 0x00101c0001077983 */ /* 0x000f280000300800 */
[----:B------:R3:W4:Y:S02]  /*2dc00*/  @!P0 LDG.E.U8 R19, desc[UR40][R8.64] ;  /* 0x0000002808138981 */ /* 0x000724000c1e1100 */
[----:B---3--:R-:W-:-:S02]  /*2dc10*/  @!P0 IMAD.MOV.U32 R8, RZ, RZ, R2 ;  /* 0x000000ffff088224 */ /* 0x008fc400078e0002 */
[----:B------:R-:W-:Y:S01]  /*2dc20*/  @!P0 IMAD.MOV.U32 R9, RZ, RZ, R130 ;  /* 0x000000ffff098224 */ /* 0x000fe200078e0082 */
[----:B------:R-:W3:Y:S04]  /*2dc30*/  LDL R2, [R1+0x14a4] ;  /* 0x0014a40001027983 */ /* 0x000ee80000100800 */
[----:B------:R-:W4:Y:S04]  /*2dc40*/  LDL.LU R130, [R1+0x1010] ;  /* 0x0010100001827983 */ /* 0x000f280000300800 */
[----:B------:R0:W4:Y:S04]  /*2dc50*/  @!P0 LDG.E.U8 R18, desc[UR40][R8.64] ;  /* 0x0000002808128981 */ /* 0x000128000c1e1100 */
[----:B------:R-:W0:Y:S04]  /*2dc60*/  LDL R8, [R1+0x1500] ;  /* 0x0015000001087983 */ /* 0x000e280000100800 */
[----:B------:R-:W0:Y:S01]  /*2dc70*/  LDL R9, [R1+0x1504] ;  /* 0x0015040001097983 */ /* 0x000e220000100800 */
[----:B------:R-:W-:-:S02]  /*2dc80*/  PRMT R17, RZ, 0x7610, R17 ;  /* 0x00007610ff117816 */ /* 0x000fc40000000011 */
        /* <DEDUP_REMOVED lines=10> */
[----:B------:R-:W4:Y:S04]  /*2dd30*/  @!P0 LDG.E.U8 R16, desc[UR40][R8.64] ;  /* 0x0000002808108981 */ /* 0x000f28000c1e1100 */
[----:B------:R-:W2:Y:S04]  /*2dd40*/  LDL R8, [R1+0x14c0] ;  /* 0x0014c00001087983 */ /* 0x000ea80000100800 */
[----:B------:R-:W2:Y:S01]  /*2dd50*/  LDL R9, [R1+0x14c4] ;  /* 0x0014c40001097983 */ /* 0x000ea20000100800 */
[----:B------:R-:W-:-:S06]  /*2dd60*/  PRMT R60, RZ, 0x7610, R60 ;  /* 0x00007610ff3c7816 */ /* 0x000fcc000000003c */
[----:B------:R0:W4:Y:S02]  /*2dd70*/  @!P0 LDG.E.U8 R60, desc[UR40][R14.64] ;  /* 0x000000280e3c8981 */ /* 0x000124000c1e1100 */
[----:B0-----:R-:W-:Y:S02]  /*2dd80*/  PRMT R15, RZ, 0x7610, R15 ;  /* 0x00007610ff0f7816 */ /* 0x001fe4000000000f */
[----:B--2---:R-:W-:-:S04]  /*2dd90*/  @!P0 LOP3.LUT R9, R9, R8, RZ, 0x3c, !PT ;  /* 0x0000000809098212 */ /* 0x004fc800078e3cff */
[----:B------:R-:W-:-:S04]  /*2dda0*/  @!P0 LOP3.LUT R8, R9, R8, RZ, 0x3c, !PT ;  /* 0x0000000809088212 */ /* 0x000fc800078e3cff */
[----:B------:R-:W-:-:S05]  /*2ddb0*/  @!P0 LOP3.LUT R9, R9, R8, RZ, 0x3c, !PT ;  /* 0x0000000809098212 */ /* 0x000fca00078e3cff */
[----:B------:R3:W2:Y:S04]  /*2ddc0*/  @!P0 LDG.E.U8 R15, desc[UR40][R8.64] ;  /* 0x00000028080f8981 */ /* 0x0006a8000c1e1100 */
[----:B------:R-:W4:Y:S01]  /*2ddd0*/  LDL R9, [R1+0x14a0] ;  /* 0x0014a00001097983 */ /* 0x000f220000100800 */
[----:B------:R-:W-:Y:S01]  /*2dde0*/  PRMT R14, RZ, 0x7610, R14 ;  /* 0x00007610ff0e7816 */ /* 0x000fe2000000000e */
[----:B---3--:R-:W-:Y:S02]  /*2ddf0*/  @!P0 IMAD.MOV.U32 R8, RZ, RZ, R2 ;  /* 0x000000ffff088224 */ /* 0x008fe400078e0002 */
[----:B------:R-:W3:Y:S04]  /*2de00*/  LDL.LU R2, [R1+0xfcc] ;  /* 0x000fcc0001027983 */ /* 0x000ee80000300800 */
[----:B----4-:R0:W4:Y:S04]  /*2de10*/  @!P0 LDG.E.U8 R14, desc[UR40][R8.64] ;  /* 0x00000028080e8981 */ /* 0x010128000c1e1100 */
[----:B------:R-:W0:Y:S04]  /*2de20*/  LDL R8, [R1+0x1480] ;  /* 0x0014800001087983 */ /* 0x000e280000100800 */
[----:B------:R-:W0:Y:S01]  /*2de30*/  LDL R9, [R1+0x1484] ;  /* 0x0014840001097983 */ /* 0x000e220000100800 */
[----:B------:R-:W-:-:S02]  /*2de40*/  PRMT R5, RZ, 0x7610, R5 ;  /* 0x00007610ff057816 */ /* 0x000fc40000000005 */
[----:B------:R-:W-:Y:S02]  /*2de50*/  LOP3.LUT R11, R11, 0xffff, RZ, 0xc0, !PT ;  /* 0x0000ffff0b0b7812 */ /* 0x000fe400078ec0ff */
[----:B------:R-:W-:Y:S02]  /*2de60*/  LOP3.LUT R10, R10, 0xffff, RZ, 0xc0, !PT ;  /* 0x0000ffff0a0a7812 */ /* 0x000fe400078ec0ff */
[----:B0-----:R-:W-:-:S04]  /*2de70*/  @!P0 LOP3.LUT R9, R9, R8, RZ, 0x3c, !PT ;  /* 0x0000000809098212 */ /* 0x001fc800078e3cff */
[----:B------:R-:W-:-:S04]  /*2de80*/  @!P0 LOP3.LUT R8, R9, R8, RZ, 0x3c, !PT ;  /* 0x0000000809088212 */ /* 0x000fc800078e3cff */
[----:B------:R-:W-:-:S05]  /*2de90*/  @!P0 LOP3.LUT R9, R9, R8, RZ, 0x3c, !PT ;  /* 0x0000000809098212 */ /* 0x000fca00078e3cff */
[----:B------:R0:W4:Y:S02]  /*2dea0*/  @!P0 LDG.E.U8 R5, desc[UR40][R8.64] ;  /* 0x0000002808058981 */ /* 0x000124000c1e1100 */
[----:B0-----:R-:W-:Y:S02]  /*2deb0*/  LOP3.LUT R9, R0, 0xffff, RZ, 0xc0, !PT ;  /* 0x0000ffff00097812 */ /* 0x001fe400078ec0ff */
[----:B------:R-:W-:Y:S02]  /*2dec0*/  PRMT R0, R11, 0x3340, R10 ;  /* 0x000033400b007816 */ /* 0x000fe4000000000a */
[----:B------:R-:W2:Y:S04]  /*2ded0*/  LDL.LU R11, [R1+0x1018] ;  /* 0x00101800010b7983 */ /* 0x000ea80000300800 */
[----:B------:R-:W3:Y:S01]  /*2dee0*/  LDL.LU R10, [R1+0x1014] ;  /* 0x00101400010a7983 */ /* 0x000ee20000300800 */
[----:B------:R-:W-:-:S04]  /*2def0*/  LOP3.LUT R8, R7, 0xffff, RZ, 0xc0, !PT ;  /* 0x0000ffff07087812 */ /* 0x000fc800078ec0ff */
[----:B------:R-:W-:Y:S02]  /*2df00*/  PRMT R7, R9, 0x3340, R8 ;  /* 0x0000334009077816 */ /* 0x000fe40000000008 */
[----:B------:R-:W-:Y:S02]  /*2df10*/  LOP3.LUT R8, R151, 0xffff, RZ, 0xc0, !PT ;  /* 0x0000ffff97087812 */ /* 0x000fe400078ec0ff */
[----:B--2---:R-:W-:Y:S02]  /*2df20*/  LOP3.LUT R11, R11, 0xffff, RZ, 0xc0, !PT ;  /* 0x0000ffff0b0b7812 */ /* 0x004fe400078ec0ff */
[----:B---3--:R-:W-:-:S04]  /*2df30*/  LOP3.LUT R10, R10, 0xffff, RZ, 0xc0, !PT ;  /* 0x0000ffff0a0a7812 */ /* 0x008fc800078ec0ff */
[----:B------:R-:W-:Y:S02]  /*2df40*/  PRMT R151, R11, 0x3340, R10 ;  /* 0x000033400b977816 */ /* 0x000fe4000000000a */
[----:B------:R-:W2:Y:S04]  /*2df50*/  LDL.LU R11, [R1+0x1008] ;  /* 0x00100800010b7983 */ /* 0x000ea80000300800 */
[----:B------:R-:W3:Y:S01]  /*2df60*/  LDL.LU R10, [R1+0x1000] ;  /* 0x00100000010a7983 */ /* 0x000ee20000300800 */
[----:B------:R-:W-:-:S04]  /*2df70*/  LOP3.LUT R9, R130, 0xffff, RZ, 0xc0, !PT ;  /* 0x0000ffff82097812 */ /* 0x000fc800078ec0ff */
[----:B------:R-:W-:Y:S02]  /*2df80*/  PRMT R130, R9, 0x3340, R8 ;  /* 0x0000334009827816 */ /* 0x000fe40000000008 */
[----:B------:R-:W-:Y:S02]  /*2df90*/  LOP3.LUT R8, R3, 0xffff, RZ, 0xc0, !PT ;  /* 0x0000ffff03087812 */ /* 0x000fe400078ec0ff */
[----:B------:R-:W-:-:S04]  /*2dfa0*/  LOP3.LUT R9, R4, 0xffff, RZ, 0xc0, !PT ;  /* 0x0000ffff04097812 */ /* 0x000fc800078ec0ff */
[----:B------:R-:W-:Y:S02]  /*2dfb0*/  PRMT R3, R9, 0x3340, R8 ;  /* 0x0000334009037816 */ /* 0x000fe40000000008 */
[----:B--2---:R-:W-:Y:S02]  /*2dfc0*/  LOP3.LUT R11, R11, 0xffff, RZ, 0xc0, !PT ;  /* 0x0000ffff0b0b7812 */ /* 0x004fe400078ec0ff */
[----:B---3--:R-:W-:-:S04]  /*2dfd0*/  LOP3.LUT R10, R10, 0xffff, RZ, 0xc0, !PT ;  /* 0x0000ffff0a0a7812 */ /* 0x008fc800078ec0ff */
[----:B------:R-:W-:Y:S02]  /*2dfe0*/  PRMT R4, R11, 0x3340, R10 ;  /* 0x000033400b047816 */ /* 0x000fe4000000000a */
[----:B------:R-:W2:Y:S04]  /*2dff0*/  LDL.LU R11, [R1+0xfe8] ;  /* 0x000fe800010b7983 */ /* 0x000ea80000300800 */
[----:B------:R-:W3:Y:S04]  /*2e000*/  LDL.LU R10, [R1+0xfe0] ;  /* 0x000fe000010a7983 */ /* 0x000ee80000300800 */
[----:B------:R-:W4:Y:S01]  /*2e010*/  LDL.LU R8, [R1+0xfd8] ;  /* 0x000fd80001087983 */ /* 0x000f220000300800 */
[----:B--2---:R-:W-:-:S02]  /*2e020*/  LOP3.LUT R11, R11, 0xffff, RZ, 0xc0, !PT ;  /* 0x0000ffff0b0b7812 */ /* 0x004fc400078ec0ff */
[----:B---3--:R-:W-:Y:S02]  /*2e030*/  LOP3.LUT R10, R10, 0xffff, RZ, 0xc0, !PT ;  /* 0x0000ffff0a0a7812 */ /* 0x008fe400078ec0ff */
[----:B----4-:R-:W-:Y:S02]  /*2e040*/  LOP3.LUT R9, R8, 0xffff, RZ, 0xc0, !PT ;  /* 0x0000ffff08097812 */ /* 0x010fe400078ec0ff */
[----:B------:R-:W-:Y:S02]  /*2e050*/  LOP3.LUT R8, R2, 0xffff, RZ, 0xc0, !PT ;  /* 0x0000ffff02087812 */ /* 0x000fe400078ec0ff */
[----:B------:R-:W-:Y:S02]  /*2e060*/  PRMT R2, R11, 0x3340, R10 ;  /* 0x000033400b027816 */ /* 0x000fe4000000000a */
[----:B------:R-:W-:Y:S02]  /*2e070*/  PRMT R11, R9, 0x3340, R8 ;  /* 0x00003340090b7816 */ /* 0x000fe40000000008 */
[----:B------:R-:W-:-:S02]  /*2e080*/  PRMT R8, R0, 0x5410, R7 ;  /* 0x0000541000087816 */ /* 0x000fc40000000007 */
[----:B------:R-:W2:Y:S04]  /*2e090*/  LDL.LU R7, [R1+0x28a0] ;  /* 0x0028a00001077983 */ /* 0x000ea80000300800 */
[----:B------:R-:W3:Y:S01]  /*2e0a0*/  LDL.LU R0, [R1+0x289c] ;  /* 0x00289c0001007983 */ /* 0x000ee20000300800 */
[----:B------:R-:W-:Y:S02]  /*2e0b0*/  PRMT R9, R151, 0x5410, R130 ;  /* 0x0000541097097816 */ /* 0x000fe40000000082 */
[----:B------:R-:W-:Y:S02]  /*2e0c0*/  PRMT R10, R4, 0x5410, R3 ;  /* 0x00005410040a7816 */ /* 0x000fe40000000003 */
[----:B------:R-:W-:Y:S01]  /*2e0d0*/  PRMT R11, R2, 0x5410, R11 ;  /* 0x00005410020b7816 */ /* 0x000fe2000000000b */
[----:B------:R-:W4:Y:S04]  /*2e0e0*/  LDL.LU R130, [R1+0x2898] ;  /* 0x0028980001827983 */ /* 0x000f280000300800 */
[----:B------:R-:W4:Y:S04]  /*2e0f0*/  LDL.LU R151, [R1+0x2894] ;  /* 0x0028940001977983 */ /* 0x000f280000300800 */
[----:B------:R-:W4:Y:S04]  /*2e100*/  LDL.LU R3, [R1+0x2890] ;  /* 0x0028900001037983 */ /* 0x000f280000300800 */
[----:B------:R-:W4:Y:S04]  /*2e110*/  LDL.LU R4, [R1+0x288c] ;  /* 0x00288c0001047983 */ /* 0x000f280000300800 */
[----:B------:R0:W-:Y:S04]  /*2e120*/  STS.128 [R13+UR4+0x8000], R8 ;  /* 0x008000080d007988 */ /* 0x0001e80008000c04 */
[----:B0-----:R-:W4:Y:S01]  /*2e130*/  LDL.LU R13, [R1+0x2888] ;  /* 0x00288800010d7983 */ /* 0x001f220000300800 */
[----:B--2---:R-:W-:-:S02]  /*2e140*/  LOP3.LUT R11, R7, 0xffff, RZ, 0xc0, !PT ;  /* 0x0000ffff070b7812 */ /* 0x004fc400078ec0ff */
[----:B---3--:R-:W-:Y:S01]  /*2e150*/  LOP3.LUT R10, R0, 0xffff, RZ, 0xc0, !PT ;  /* 0x0000ffff000a7812 */ /* 0x008fe200078ec0ff */
[----:B------:R-:W2:Y:S04]  /*2e160*/  LDL.LU R7, [R1+0x2884] ;  /* 0x0028840001077983 */ /* 0x000ea80000300800 */
[----:B------:R-:W3:Y:S04]  /*2e170*/  LDL.LU R0, [R1+0x2880] ;  /* 0x0028800001007983 */ /* 0x000ee80000300800 */
[----:B------:R-:W4:Y:S01]  /*2e180*/  LDL R2, [R1+0x202c] ;  /* 0x00202c0001027983 */ /* 0x000f220000100800 */
[----:B------:R-:W-:-:S02]  /*2e190*/  LOP3.LUT R9, R137, 0xffff, RZ, 0xc0, !PT ;  /* 0x0000ffff89097812 */ /* 0x000fc400078ec0ff */
[----:B------:R-:W-:Y:S02]  /*2e1a0*/  LOP3.LUT R8, R136, 0xffff, RZ, 0xc0, !PT ;  /* 0x0000ffff88087812 */ /* 0x000fe400078ec0ff */
[----:B------:R-:W-:Y:S02]  /*2e1b0*/  PRMT R136, R11, 0x3340, R10 ;  /* 0x000033400b887816 */ /* 0x000fe4000000000a */
[----:B------:R-:W-:Y:S02]  /*2e1c0*/  LOP3.LUT R11, R144, 0xffff, RZ, 0xc0, !PT ;  /* 0x0000ffff900b7812 */ /* 0x000fe400078ec0ff */
[----:B------:R-:W-:Y:S02]  /*2e1d0*/  LOP3.LUT R10, R143, 0xffff, RZ, 0xc0, !PT ;  /* 0x0000ffff8f0a7812 */ /* 0x000fe400078ec0ff */
[----:B------:R-:W-:Y:S02]  /*2e1e0*/  PRMT R137, R9, 0x3340, R8 ;  /* 0x0000334009897816 */ /* 0x000fe40000000008 */
        /* <DEDUP_REMOVED lines=15> */
[----:B------:R-:W-:Y:S02]  /*2e2e0*/  PRMT R11, R9, 0x3340, R8 ;  /* 0x00003340090b7816 */ /* 0x000fe40000000008 */
[----:B------:R-:W-:Y:S02]  /*2e2f0*/  PRMT R8, R136, 0x5410, R137 ;  /* 0x0000541088087816 */ /* 0x000fe40000000089 */
[----:B------:R-:W-:Y:S02]  /*2e300*/  PRMT R9, R134, 0x5410, R135 ;  /* 0x0000541086097816 */ /* 0x000fe40000000087 */
[----:B------:R-:W-:-:S02]  /*2e310*/  PRMT R10, R132, 0x5410, R133 ;  /* 0x00005410840a7816 */ /* 0x000fc40000000085 */
[----:B------:R-:W-:-:S05]  /*2e320*/  PRMT R11, R131, 0x5410, R11 ;  /* 0x00005410830b7816 */ /* 0x000fca000000000b */
[----:B----4-:R0:W-:Y:S02]  /*2e330*/  STS.128 [R2+UR4], R8 ;  /* 0x0000000802007988 */ /* 0x0101e40008000c04 */
[----:B0-----:R-:W-:Y:S02]  /*2e340*/  LOP3.LUT R11, R130, 0xffff, RZ, 0xc0, !PT ;  /* 0x0000ffff820b7812 */ /* 0x001fe400078ec0ff */
[----:B------:R-:W-:Y:S02]  /*2e350*/  LOP3.LUT R10, R129, 0xffff, RZ, 0xc0, !PT ;  /* 0x0000ffff810a7812 */ /* 0x000fe400078ec0ff */
[----:B------:R-:W-:Y:S02]  /*2e360*/  LOP3.LUT R9, R121, 0xffff, RZ, 0xc0, !PT ;  /* 0x0000ffff79097812 */ /* 0x000fe400078ec0ff */
[----:B------:R-:W-:Y:S02]  /*2e370*/  LOP3.LUT R8, R120, 0xffff, RZ, 0xc0, !PT ;  /* 0x0000ffff78087812 */ /* 0x000fe400078ec0ff */
[----:B------:R-:W-:-:S02]  /*2e380*/  PRMT R120, R11, 0x3340, R10 ;  /* 0x000033400b787816 */ /* 0x000fc4000000000a */
[----:B------:R-:W-:Y:S02]  /*2e390*/  LOP3.LUT R11, R128, 0xffff, RZ, 0xc0, !PT ;  /* 0x0000ffff800b7812 */ /* 0x000fe400078ec0ff */
[----:B------:R-:W-:Y:S02]  /*2e3a0*/  PRMT R121, R9, 0x3340, R8 ;  /* 0x0000334009797816 */ /* 0x000fe40000000008 */
        /* <DEDUP_REMOVED lines=16> */
[----:B------:R-:W-:Y:S02]  /*2e4b0*/  PRMT R11, R9, 0x3340, R8 ;  /* 0x00003340090b7816 */ /* 0x000fe40000000008 */
[----:B------:R-:W-:Y:S02]  /*2e4c0*/  PRMT R8, R120, 0x5410, R121 ;  /* 0x0000541078087816 */ /* 0x000fe40000000079 */
[----:B------:R-:W-:Y:S02]  /*2e4d0*/  PRMT R9, R118, 0x5410, R119 ;  /* 0x0000541076097816 */ /* 0x000fe40000000077 */
[----:B------:R-:W-:Y:S02]  /*2e4e0*/  PRMT R10, R116, 0x5410, R117 ;  /* 0x00005410740a7816 */ /* 0x000fe40000000075 */
[----:B------:R-:W-:-:S05]  /*2e4f0*/  PRMT R11, R115, 0x5410, R11 ;  /* 0x00005410730b7816 */ /* 0x000fca000000000b */
[----:B------:R0:W-:Y:S04]  /*2e500*/  STS.128 [R2+UR4+0x8000], R8 ;  /* 0x0080000802007988 */ /* 0x0001e80008000c04 */
[----:B---3--:R-:W-:Y:S04]  /*2e510*/  STS.U8 [R0+UR4+0x10000], R114 ;  /* 0x0100007200007988 */ /* 0x008fe80008000004 */
[----:B------:R-:W-:Y:S04]  /*2e520*/  STS.U8 [R0+UR4+0x10400], R113 ;  /* 0x0104007100007988 */ /* 0x000fe80008000004 */
        /* <DEDUP_REMOVED lines=9> */
[----:B------:R-:W-:Y:S01]  /*2e5c0*/  STS.U8 [R0+UR4+0x12c00], R103 ;  /* 0x012c006700007988 */ /* 0x000fe20008000004 */
[----:B0-----:R-:W-:-:S03]  /*2e5d0*/  LOP3.LUT R2, R0, 0x20, RZ, 0x3c, !PT ;  /* 0x0000002000027812 */ /* 0x001fc600078e3cff */
        /* <DEDUP_REMOVED lines=48> */
[----:B------:R0:W-:Y:S04]  /*2e8e0*/  STS.U8 [R0+UR4+0x1f000], R54 ;  /* 0x01f0003600007988 */ /* 0x0001e80008000004 */
[----:B------:R1:W-:Y:S04]  /*2e8f0*/  STS.U8 [R0+UR4+0x1f400], R53 ;  /* 0x01f4003500007988 */ /* 0x0003e80008000004 */
[----:B------:R-:W-:Y:S04]  /*2e900*/  STS.U8 [R0+UR4+0x1f800], R52 ;  /* 0x01f8003400007988 */ /* 0x000fe80008000004 */
[----:B------:R3:W-:Y:S04]  /*2e910*/  STS.U8 [R0+UR4+0x1fc00], R51 ;  /* 0x01fc003300007988 */ /* 0x0007e80008000004 */
[----:B------:R-:W-:Y:S04]  /*2e920*/  STS.U8 [R2+UR4+0x10100], R50 ;  /* 0x0101003202007988 */ /* 0x000fe80008000004 */
[----:B------:R-:W-:Y:S04]  /*2e930*/  STS.U8 [R2+UR4+0x10500], R49 ;  /* 0x0105003102007988 */ /* 0x000fe80008000004 */
[----:B------:R-:W-:Y:S04]  /*2e940*/  STS.U8 [R2+UR4+0x10900], R48 ;  /* 0x0109003002007988 */ /* 0x000fe80008000004 */
[----:B------:R-:W-:Y:S04]  /*2e950*/  STS.U8 [R2+UR4+0x10d00], R47 ;  /* 0x010d002f02007988 */ /* 0x000fe80008000004 */
[----:B------:R-:W-:Y:S04]  /*2e960*/  STL [R1+0x2064], R0 ;  /* 0x0020640001007387 */ /* 0x000fe80000100800 */
[----:B------:R4:W-:Y:S04]  /*2e970*/  STS.U8 [R2+UR4+0x11100], R46 ;  /* 0x0111002e02007988 */ /* 0x0009e80008000004 */
[----:B------:R2:W-:Y:S04]  /*2e980*/  STS.U8 [R2+UR4+0x11500], R45 ;  /* 0x0115002d02007988 */ /* 0x0005e80008000004 */
[----:B------:R-:W2:Y:S04]  /*2e990*/  LDL R9, [R1+0x103c] ;  /* 0x00103c0001097983 */ /* 0x000ea80000100800 */
[----:B------:R-:W2:Y:S04]  /*2e9a0*/  LDL R8, [R1+0x1b2c] ;  /* 0x001b2c0001087983 */ /* 0x000ea80000100800 */
[----:B0-----:R-:W2:Y:S04]  /*2e9b0*/  LDL R54, [R1+0x1af8] ;  /* 0x001af80001367983 */ /* 0x001ea80000100800 */
[----:B-1----:R-:W2:Y:S01]  /*2e9c0*/  LDL R53, [R1+0x1afc] ;  /* 0x001afc0001357983 */ /* 0x002ea20000100800 */
[----:B------:R-:W-:-:S03]  /*2e9d0*/  IMAD.MOV.U32 R144, RZ, RZ, R145 ;  /* 0x000000ffff907224 */ /* 0x000fc600078e0091 */
[----:B---3--:R-:W3:Y:S04]  /*2e9e0*/  LDL R51, [R1+0x1ad8] ;  /* 0x001ad80001337983 */ /* 0x008ee80000100800 */
[----:B----4-:R-:W4:Y:S04]  /*2e9f0*/  LDL R46, [R1+0x2024] ;  /* 0x00202400012e7983 */ /* 0x010f280000100800 */
[----:B--2---:R-:W2:Y:S04]  /*2ea00*/  LDL R45, [R1+0x1b18] ;  /* 0x001b1800012d7983 */ /* 0x004ea80000100800 */
[----:B------:R0:W-:Y:S04]  /*2ea10*/  STS.U8 [R2+UR4+0x11900], R33 ;  /* 0x0119002102007988 */ /* 0x0001e80008000004 */
        /* <DEDUP_REMOVED lines=47> */
[----:B0-----:R-:W3:Y:S04]  /*2ed10*/  LDL R33, [R1+0x1b1c] ;  /* 0x001b1c0001217983 */ /* 0x001ee80000100800 */
        /* <DEDUP_REMOVED lines=9> */
[----:B------:R-:W-:-:S03]  /*2edb0*/  IMAD.MOV.U32 R145, RZ, RZ, R146 ;  /* 0x000000ffff917224 */ /* 0x000fc600078e0092 */
[----:B------:R-:W4:Y:S04]  /*2edc0*/  LDL R50, [R1+0x1adc] ;  /* 0x001adc0001327983 */ /* 0x000f280000100800 */
[----:B------:R-:W4:Y:S04]  /*2edd0*/  LDL R49, [R1+0x1ab8] ;  /* 0x001ab80001317983 */ /* 0x000f280000100800 */
[----:B------:R-:W4:Y:S04]  /*2ede0*/  LDL R48, [R1+0x1abc] ;  /* 0x001abc0001307983 */ /* 0x000f280000100800 */
[----:B------:R-:W4:Y:S04]  /*2edf0*/  LDL R52, [R1+0x1a98] ;  /* 0x001a980001347983 */ /* 0x000f280000100800 */
[----:B------:R-:W4:Y:S04]  /*2ee00*/  LDL R47, [R1+0x1a9c] ;  /* 0x001a9c00012f7983 */ /* 0x000f280000100800 */
[----:B------:R0:W-:Y:S01]  /*2ee10*/  STS.U8 [R2+UR4+0x1fd00], R196 ;  /* 0x01fd00c402007988 */ /* 0x0001e20008000004 */
[----:B------:R-:W-:-:S03]  /*2ee20*/  IMAD.MOV.U32 R146, RZ, RZ, R147 ;  /* 0x000000ffff927224 */ /* 0x000fc600078e0093 */
[----:B------:R-:W4:Y:S01]  /*2ee30*/  LDL.LU R0, [R1+0x1458] ;  /* 0x0014580001007983 */ /* 0x000f220000300800 */
[----:B------:R-:W-:Y:S02]  /*2ee40*/  IMAD.MOV.U32 R147, RZ, RZ, R4 ;  /* 0x000000ffff937224 */ /* 0x000fe400078e0004 */
[----:B------:R-:W-:Y:S01]  /*2ee50*/  IMAD.MOV.U32 R143, RZ, RZ, R3 ;  /* 0x000000ffff8f7224 */ /* 0x000fe200078e0003 */
[----:B0-----:R-:W4:Y:S04]  /*2ee60*/  LDL.LU R2, [R1+0x1424] ;  /* 0x0014240001027983 */ /* 0x001f280000300800 */
        /* <DEDUP_REMOVED lines=16> */
[----:B------:R-:W4:Y:S01]  /*2ef70*/  LDL.LU R219, [R1+0x13a0] ;  /* 0x0013a00001db7983 */ /* 0x000f220000300800 */
[----:B------:R-:W-:-:S03]  /*2ef80*/  PRMT R211, RZ, 0x7610, R211 ;  /* 0x00007610ffd37816 */ /* 0x000fc600000000d3 */
[----:B------:R-:W4:Y:S04]  /*2ef90*/  LDL.LU R218, [R1+0x1398] ;  /* 0x0013980001da7983 */ /* 0x000f280000300800 */
[----:B------:R-:W4:Y:S04]  /*2efa0*/  LDL.LU R217, [R1+0x1364] ;  /* 0x0013640001d97983 */ /* 0x000f280000300800 */
[----:B------:R-:W4:Y:S04]  /*2efb0*/  LDL.LU R216, [R1+0x135c] ;  /* 0x00135c0001d87983 */ /* 0x000f280000300800 */
[----:B------:R-:W4:Y:S04]  /*2efc0*/  LDL.LU R215, [R1+0x1380] ;  /* 0x0013800001d77983 */ /* 0x000f280000300800 */
[----:B------:R-:W4:Y:S04]  /*2efd0*/  LDL.LU R214, [R1+0x1378] ;  /* 0x0013780001d67983 */ /* 0x000f280000300800 */
[----:B------:R-:W4:Y:S04]  /*2efe0*/  LDL.LU R213, [R1+0x1360] ;  /* 0x0013600001d57983 */ /* 0x000f280000300800 */
[----:B------:R-:W4:Y:S01]  /*2eff0*/  LDL.LU R212, [R1+0x102c] ;  /* 0x00102c0001d47983 */ /* 0x000f220000300800 */
[----:B------:R-:W-:-:S02]  /*2f000*/  PRMT R210, RZ, 0x7610, R210 ;  /* 0x00007610ffd27816 */ /* 0x000fc400000000d2 */
[----:B------:R-:W-:Y:S02]  /*2f010*/  PRMT R209, RZ, 0x7610, R209 ;  /* 0x00007610ffd17816 */ /* 0x000fe400000000d1 */
[----:B------:R-:W-:Y:S02]  /*2f020*/  PRMT R208, RZ, 0x7610, R208 ;  /* 0x00007610ffd07816 */ /* 0x000fe400000000d0 */
[----:B------:R-:W-:Y:S02]  /*2f030*/  PRMT R207, RZ, 0x7610, R207 ;  /* 0x00007610ffcf7816 */ /* 0x000fe400000000cf */
[----:B------:R-:W-:Y:S02]  /*2f040*/  PRMT R206, RZ, 0x7610, R206 ;  /* 0x00007610ffce7816 */ /* 0x000fe400000000ce */
[----:B------:R-:W-:Y:S02]  /*2f050*/  PRMT R205, RZ, 0x7610, R205 ;  /* 0x00007610ffcd7816 */ /* 0x000fe400000000cd */
[----:B------:R-:W-:-:S02]  /*2f060*/  PRMT R204, RZ, 0x7610, R204 ;  /* 0x00007610ffcc7816 */ /* 0x000fc400000000cc */
[----:B------:R-:W-:Y:S02]  /*2f070*/  PRMT R203, RZ, 0x7610, R203 ;  /* 0x00007610ffcb7816 */ /* 0x000fe400000000cb */
[----:B------:R-:W-:Y:S02]  /*2f080*/  PRMT R202, RZ, 0x7610, R202 ;  /* 0x00007610ffca7816 */ /* 0x000fe400000000ca */
[----:B------:R-:W-:Y:S02]  /*2f090*/  PRMT R201, RZ, 0x7610, R201 ;  /* 0x00007610ffc97816 */ /* 0x000fe400000000c9 */
[----:B------:R-:W-:Y:S02]  /*2f0a0*/  PRMT R200, RZ, 0x7610, R200 ;  /* 0x00007610ffc87816 */ /* 0x000fe400000000c8 */
[----:B------:R-:W-:Y:S01]  /*2f0b0*/  PRMT R199, RZ, 0x7610, R199 ;  /* 0x00007610ffc77816 */ /* 0x000fe200000000c7 */
[----:B------:R-:W4:Y:S04]  /*2f0c0*/  LDL R55, [R1+0x1918] ;  /* 0x0019180001377983 */ /* 0x000f280000100800 */
[----:B------:R2:W4:Y:S02]  /*2f0d0*/  @!P0 LDG.E.U8 R211, desc[UR40][R8.64] ;  /* 0x0000002808d38981 */ /* 0x000524000c1e1100 */
[----:B--2---:R-:W-:-:S02]  /*2f0e0*/  @!P0 IMAD.MOV.U32 R9, RZ, RZ, R45 ;  /* 0x000000ffff098224 */ /* 0x004fc400078e002d */
[----:B------:R-:W2:Y:S01]  /*2f0f0*/  LDL R45, [R1+0x1a78] ;  /* 0x001a7800012d7983 */ /* 0x000ea20000100800 */
[----:B---3--:R-:W-:-:S03]  /*2f100*/  @!P0 IMAD.MOV.U32 R8, RZ, RZ, R33 ;  /* 0x000000ffff088224 */ /* 0x008fc600078e0021 */
[----:B------:R-:W3:Y:S04]  /*2f110*/  LDL R33, [R1+0x1a7c] ;  /* 0x001a7c0001217983 */ /* 0x000ee80000100800 */
[----:B------:R0:W3:Y:S02]  /*2f120*/  @!P0 LDG.E.U8 R210, desc[UR40][R8.64] ;  /* 0x0000002808d28981 */ /* 0x0000e4000c1e1100 */
[----:B0-----:R-:W-:Y:S02]  /*2f130*/  @!P0 IMAD.MOV.U32 R8, RZ, RZ, R53 ;  /* 0x000000ffff088224 */ /* 0x001fe400078e0035 */
[----:B------:R-:W-:Y:S01]  /*2f140*/  @!P0 IMAD.MOV.U32 R9, RZ, RZ, R54 ;  /* 0x000000ffff098224 */ /* 0x000fe200078e0036 */
[----:B------:R-:W3:Y:S04]  /*2f150*/  LDL R53, [R1+0x1a5c] ;  /* 0x001a5c0001357983 */ /* 0x000ee80000100800 */
[----:B------:R-:W3:Y:S04]  /*2f160*/  LDL R54, [R1+0x1a58] ;  /* 0x001a580001367983 */ /* 0x000ee80000100800 */
[----:B------:R4:W3:Y:S02]  /*2f170*/  @!P0 LDG.E.U8 R209, desc[UR40][R8.64] ;  /* 0x0000002808d18981 */ /* 0x0008e4000c1e1100 */
[----:B----4-:R-:W-:-:S02]  /*2f180*/  @!P0 IMAD.MOV.U32 R8, RZ, RZ, R50 ;  /* 0x000000ffff088224 */ /* 0x010fc400078e0032 */
[----:B------:R-:W-:Y:S01]  /*2f190*/  @!P0 IMAD.MOV.U32 R9, RZ, RZ, R51 ;  /* 0x000000ffff098224 */ /* 0x000fe200078e0033 */
[----:B------:R-:W4:Y:S04]  /*2f1a0*/  LDL R50, [R1+0x1a3c] ;  /* 0x001a3c0001327983 */ /* 0x000f280000100800 */
[----:B------:R-:W4:Y:S04]  /*2f1b0*/  LDL R51, [R1+0x1a38] ;  /* 0x001a380001337983 */ /* 0x000f280000100800 */
[----:B------:R0:W4:Y:S02]  /*2f1c0*/  @!P0 LDG.E.U8 R208, desc[UR40][R8.64] ;  /* 0x0000002808d08981 */ /* 0x000124000c1e1100 */
[----:B0-----:R-:W-:-:S02]  /*2f1d0*/  @!P0 IMAD.MOV.U32 R8, RZ, RZ, R48 ;  /* 0x000000ffff088224 */ /* 0x001fc400078e0030 */
        /* <DEDUP_REMOVED lines=36> */
[----:B------:R-:W-:Y:S02]  /*2f420*/  PRMT R198, RZ, 0x7610, R198 ;  /* 0x00007610ffc67816 */ /* 0x000fe400000000c6 */
[----:B------:R-:W-:Y:S02]  /*2f430*/  PRMT R197, RZ, 0x7610, R197 ;  /* 0x00007610ffc57816 */ /* 0x000fe400000000c5 */
[----:B------:R-:W-:Y:S01]  /*2f440*/  PRMT R196, RZ, 0x7610, R196 ;  /* 0x00007610ffc47816 */ /* 0x000fe200000000c4 */
[----:B---3--:R-:W-:Y:S02]  /*2f450*/  @!P0 IMAD.MOV.U32 R8, RZ, RZ, R33 ;  /* 0x000000ffff088224 */ /* 0x008fe400078e0021 */
[----:B------:R-:W3:Y:S04]  /*2f460*/  LDL R33, [R1+0x193c] ;  /* 0x00193c0001217983 */ /* 0x000ee80000100800 */
[----:B------:R0:W3:Y:S02]  /*2f470*/  @!P0 LDG.E.U8 R200, desc[UR40][R8.64] ;  /* 0x0000002808c88981 */ /* 0x0000e4000c1e1100 */
[----:B0-----:R-:W-:-:S02]  /*2f480*/  @!P0 IMAD.MOV.U32 R8, RZ, RZ, R53 ;  /* 0x000000ffff088224 */ /* 0x001fc400078e0035 */
        /* <DEDUP_REMOVED lines=17> */
[----:B------:R0:W-:Y:S04]  /*2f5a0*/  STS.U8 [R46+UR4+0x10200], R195 ;  /* 0x010200c32e007988 */ /* 0x0001e80008000004 */
[----:B------:R2:W4:Y:S04]  /*2f5b0*/  @!P0 LDG.E.U8 R196, desc[UR40][R8.64] ;  /* 0x0000002808c48981 */ /* 0x000528000c1e1100 */
[----:B------:R-:W4:Y:S01]  /*2f5c0*/  LDL R52, [R1+0x1898] ;  /* 0x0018980001347983 */ /* 0x000f220000100800 */
[----:B--2---:R-:W-:-:S03]  /*2f5d0*/  @!P0 IMAD.MOV.U32 R9, RZ, RZ, R45 ;  /* 0x000000ffff098224 */ /* 0x004fc600078e002d */
[----:B------:R-:W2:Y:S01]  /*2f5e0*/  LDL R45, [R1+0x189c] ;  /* 0x00189c00012d7983 */ /* 0x000ea20000100800 */
[----:B0-----:R-:W-:-:S03]  /*2f5f0*/  PRMT R195, RZ, 0x7610, R195 ;  /* 0x00007610ffc37816 */ /* 0x001fc600000000c3 */
[----:B------:R0:W-:Y:S02]  /*2f600*/  STS.U8 [R46+UR4+0x10600], R194 ;  /* 0x010600c22e007988 */ /* 0x0001e40008000004 */
[----:B0-----:R-:W-:Y:S02]  /*2f610*/  PRMT R194, RZ, 0x7610, R194 ;  /* 0x00007610ffc27816 */ /* 0x001fe400000000c2 */
[----:B------:R0:W-:Y:S04]  /*2f620*/  STS.U8 [R46+UR4+0x10a00], R193 ;  /* 0x010a00c12e007988 */ /* 0x0001e80008000004 */
[----:B------:R1:W-:Y:S01]  /*2f630*/  STS.U8 [R46+UR4+0x10e00], R192 ;  /* 0x010e00c02e007988 */ /* 0x0003e20008000004 */
[----:B0-----:R-:W-:Y:S01]  /*2f640*/  PRMT R193, RZ, 0x7610, R193 ;  /* 0x00007610ffc17816 */ /* 0x001fe200000000c1 */
[----:B---3--:R-:W-:-:S02]  /*2f650*/  @!P0 IMAD.MOV.U32 R8, RZ, RZ, R33 ;  /* 0x000000ffff088224 */ /* 0x008fc400078e0021 */
[----:B------:R-:W3:Y:S04]  /*2f660*/  LDL.LU R33, [R1+0x187c] ;  /* 0x00187c0001217983 */ /* 0x000ee80000300800 */
[----:B------:R0:W3:Y:S01]  /*2f670*/  @!P0 LDG.E.U8 R195, desc[UR40][R8.64] ;  /* 0x0000002808c38981 */ /* 0x0000e2000c1e1100 */
[----:B-1----:R-:W-:-:S03]  /*2f680*/  PRMT R192, RZ, 0x7610, R192 ;  /* 0x00007610ffc07816 */ /* 0x002fc600000000c0 */
[----:B------:R1:W-:Y:S04]  /*2f690*/  STS.U8 [R46+UR4+0x11200], R191 ;  /* 0x011200bf2e007988 */ /* 0x0003e80008000004 */
[----:B------:R-:W3:Y:S04]  /*2f6a0*/  LDL R57, [R1+0x17d8] ;  /* 0x0017d80001397983 */ /* 0x000ee80000100800 */
[----:B------:R-:W3:Y:S04]  /*2f6b0*/  LDL R56, [R1+0x17dc] ;  /* 0x0017dc0001387983 */ /* 0x000ee80000100800 */
[----:B------:R-:W3:Y:S04]  /*2f6c0*/  LDL R59, [R1+0x16d8] ;  /* 0x0016d800013b7983 */ /* 0x000ee80000100800 */
[----:B------:R-:W3:Y:S01]  /*2f6d0*/  LDL R58, [R1+0x16b8] ;  /* 0x0016b800013a7983 */ /* 0x000ee20000100800 */
[----:B0-----:R-:W-:-:S02]  /*2f6e0*/  @!P0 IMAD.MOV.U32 R9, RZ, RZ, R55 ;  /* 0x000000ffff098224 */ /* 0x001fc400078e0037 */
[----:B------:R-:W-:Y:S01]  /*2f6f0*/  @!P0 IMAD.MOV.U32 R8, RZ, RZ, R54 ;  /* 0x000000ffff088224 */ /* 0x000fe200078e0036 */
[----:B-1----:R-:W-:Y:S01]  /*2f700*/  PRMT R191, RZ, 0x7610, R191 ;  /* 0x00007610ffbf7816 */ /* 0x002fe200000000bf */
[----:B------:R-:W3:Y:S04]  /*2f710*/  LDL R54, [R1+0x1878] ;  /* 0x0018780001367983 */ /* 0x000ee80000100800 */
[----:B------:R4:W3:Y:S04]  /*2f720*/  @!P0 LDG.E.U8 R194, desc[UR40][R8.64] ;  /* 0x0000002808c28981 */ /* 0x0008e8000c1e1100 */
[----:B------:R0:W-:Y:S04]  /*2f730*/  STS.U8 [R46+UR4+0x11600], R190 ;  /* 0x011600be2e007988 */ /* 0x0001e80008000004 */
[----:B------:R-:W3:Y:S01]  /*2f740*/  LDL R55, [R1+0x1798] ;  /* 0x0017980001377983 */ /* 0x000ee20000100800 */
[----:B----4-:R-:W-:-:S02]  /*2f750*/  @!P0 IMAD.MOV.U32 R8, RZ, RZ, R50 ;  /* 0x000000ffff088224 */ /* 0x010fc400078e0032 */
[----:B------:R-:W-:Y:S01]  /*2f760*/  @!P0 IMAD.MOV.U32 R9, RZ, RZ, R51 ;  /* 0x000000ffff098224 */ /* 0x000fe200078e0033 */
[----:B------:R-:W4:Y:S04]  /*2f770*/  LDL R50, [R1+0x185c] ;  /* 0x00185c0001327983 */ /* 0x000f280000100800 */
[----:B------:R-:W4:Y:S04]  /*2f780*/  LDL R51, [R1+0x1858] ;  /* 0x0018580001337983 */ /* 0x000f280000100800 */
[----:B------:R1:W4:Y:S02]  /*2f790*/  @!P0 LDG.E.U8 R193, desc[UR40][R8.64] ;  /* 0x0000002808c18981 */ /* 0x000324000c1e1100 */
[----:B-1----:R-:W-:-:S02]  /*2f7a0*/  @!P0 IMAD.MOV.U32 R8, RZ, RZ, R48 ;  /* 0x000000ffff088224 */ /* 0x002fc400078e0030 */
        /* <DEDUP_REMOVED lines=9> */
[----:B--2---:R-:W-:-:S02]  /*2f840*/  @!P0 IMAD.MOV.U32 R8, RZ, RZ, R45 ;  /* 0x000000ffff088224 */ /* 0x004fc400078e002d */
[----:B------:R-:W2:Y:S01]  /*2f850*/  LDL R45, [R1+0x17fc] ;  /* 0x0017fc00012d7983 */ /* 0x000ea20000100800 */
[----:B0-----:R-:W-:Y:S01]  /*2f860*/  PRMT R190, RZ, 0x7610, R190 ;  /* 0x00007610ffbe7816 */ /* 0x001fe200000000be */
[----:B------:R-:W-:Y:S02]  /*2f870*/  @!P0 IMAD.MOV.U32 R9, RZ, RZ, R52 ;  /* 0x000000ffff098224 */ /* 0x000fe400078e0034 */
[----:B------:R-:W2:Y:S04]  /*2f880*/  LDL R52, [R1+0x17f8] ;  /* 0x0017f80001347983 */ /* 0x000ea80000100800 */
[----:B------:R0:W-:Y:S04]  /*2f890*/  STS.U8 [R46+UR4+0x11a00], R189 ;  /* 0x011a00bd2e007988 */ /* 0x0001e80008000004 */
[----:B------:R3:W2:Y:S01]  /*2f8a0*/  @!P0 LDG.E.U8 R190, desc[UR40][R8.64] ;  /* 0x0000002808be8981 */ /* 0x0006a2000c1e1100 */
[----:B0-----:R-:W-:-:S03]  /*2f8b0*/  PRMT R189, RZ, 0x7610, R189 ;  /* 0x00007610ffbd7816 */ /* 0x001fc600000000bd */
[----:B------:R0:W-:Y:S04]  /*2f8c0*/  STS.U8 [R46+UR4+0x11e00], R188 ;  /* 0x011e00bc2e007988 */ /* 0x0001e80008000004 */
[----:B------:R1:W-:Y:S01]  /*2f8d0*/  STS.U8 [R46+UR4+0x12200], R187 ;  /* 0x012200bb2e007988 */ /* 0x0003e20008000004 */
[----:B0-----:R-:W-:Y:S01]  /*2f8e0*/  PRMT R188, RZ, 0x7610, R188 ;  /* 0x00007610ffbc7816 */ /* 0x001fe200000000bc */
[----:B---3--:R-:W-:Y:S02]  /*2f8f0*/  @!P0 IMAD.MOV.U32 R8, RZ, RZ, R33 ;  /* 0x000000ffff088224 */ /* 0x008fe400078e0021 */
[----:B------:R-:W-:Y:S02]  /*2f900*/  @!P0 IMAD.MOV.U32 R9, RZ, RZ, R54 ;  /* 0x000000ffff098224 */ /* 0x000fe400078e0036 */
[----:B------:R-:W3:Y:S04]  /*2f910*/  LDL R54, [R1+0x179c] ;  /* 0x00179c0001367983 */ /* 0x000ee80000100800 */
[----:B------:R4:W3:Y:S02]  /*2f920*/  @!P0 LDG.E.U8 R189, desc[UR40][R8.64] ;  /* 0x0000002808bd8981 */ /* 0x0008e4000c1e1100 */
[----:B----4-:R-:W-:-:S02]  /*2f930*/  @!P0 IMAD.MOV.U32 R8, RZ, RZ, R50 ;  /* 0x000000ffff088224 */ /* 0x010fc400078e0032 */
[----:B------:R-:W-:Y:S01]  /*2f940*/  @!P0 IMAD.MOV.U32 R9, RZ, RZ, R51 ;  /* 0x000000ffff098224 */ /* 0x000fe200078e0033 */
[----:B------:R-:W4:Y:S04]  /*2f950*/  LDL R50, [R1+0x17bc] ;  /* 0x0017bc0001327983 */ /* 0x000f280000100800 */
[----:B------:R-:W3:Y:S01]  /*2f960*/  LDL R51, [R1+0x17b8] ;  /* 0x0017b80001337983 */ /* 0x000ee20000100800 */
[----:B-1----:R-:W-:-:S03]  /*2f970*/  PRMT R187, RZ, 0x7610, R187 ;  /* 0x00007610ffbb7816 */ /* 0x002fc600000000bb */
[----:B------:R0:W3:Y:S04]  /*2f980*/  @!P0 LDG.E.U8 R188, desc[UR40][R8.64] ;  /* 0x0000002808bc8981 */ /* 0x0000e8000c1e1100 */
[----:B------:R1:W-:Y:S01]  /*2f990*/  STS.U8 [R46+UR4+0x12600], R186 ;  /* 0x012600ba2e007988 */ /* 0x0003e20008000004 */
[----:B0-----:R-:W-:Y:S02]  /*2f9a0*/  @!P0 IMAD.MOV.U32 R8, RZ, RZ, R48 ;  /* 0x000000ffff088224 */ /* 0x001fe400078e0030 */
[----:B------:R-:W-:Y:S01]  /*2f9b0*/  @!P0 IMAD.MOV.U32 R9, RZ, RZ, R49 ;  /* 0x000000ffff098224 */ /* 0x000fe200078e0031 */
[----:B------:R-:W3:Y:S04]  /*2f9c0*/  LDL R48, [R1+0x177c] ;  /* 0x00177c0001307983 */ /* 0x000ee80000100800 */
[----:B------:R-:W3:Y:S01]  /*2f9d0*/  LDL R49, [R1+0x1778] ;  /* 0x0017780001317983 */ /* 0x000ee20000100800 */
[----:B-1----:R-:W-:-:S03]  /*2f9e0*/  PRMT R186, RZ, 0x7610, R186 ;  /* 0x00007610ffba7816 */ /* 0x002fc600000000ba */
[----:B------:R0:W3:Y:S02]  /*2f9f0*/  @!P0 LDG.E.U8 R187, desc[UR40][R8.64] ;  /* 0x0000002808bb8981 */ /* 0x0000e4000c1e1100 */
[----:B0-----:R-:W-:Y:S02]  /*2fa00*/  @!P0 IMAD.MOV.U32 R8, RZ, RZ, R47 ;  /* 0x000000ffff088224 */ /* 0x001fe400078e002f */
[----:B------:R-:W-:Y:S01]  /*2fa10*/  @!P0 IMAD.MOV.U32 R9, RZ, RZ, R53 ;  /* 0x000000ffff098224 */ /* 0x000fe200078e0035 */
[----:B------:R-:W3:Y:S04]  /*2fa20*/  LDL R47, [R1+0x175c] ;  /* 0x00175c00012f7983 */ /* 0x000ee80000100800 */
[----:B------:R-:W3:Y:S04]  /*2fa30*/  LDL R53, [R1+0x1758] ;  /* 0x0017580001357983 */ /* 0x000ee80000100800 */
[----:B------:R2:W3:Y:S02]  /*2fa40*/  @!P0 LDG.E.U8 R186, desc[UR40][R8.64] ;  /* 0x0000002808ba8981 */ /* 0x0004e4000c1e1100 */
[----:B--2---:R-:W-:-:S02]  /*2fa50*/  @!P0 IMAD.MOV.U32 R8, RZ, RZ, R45 ;  /* 0x000000ffff088224 */ /* 0x004fc400078e002d */
[----:B------:R-:W2:Y:S04]  /*2fa60*/  LDL R45, [R1+0x173c] ;  /* 0x00173c00012d7983 */ /* 0x000ea80000100800 */
[----:B------:R0:W-:Y:S01]  /*2fa70*/  STS.U8 [R46+UR4+0x12a00], R185 ;  /* 0x012a00b92e007988 */ /* 0x0001e20008000004 */
[----:B------:R-:W-:-:S03]  /*2fa80*/  @!P0 IMAD.MOV.U32 R9, RZ, RZ, R52 ;  /* 0x000000ffff098224 */ /* 0x000fc600078e0034 */
[----:B------:R1:W-:Y:S01]  /*2fa90*/  STS.U8 [R46+UR4+0x12e00], R184 ;  /* 0x012e00b82e007988 */ /* 0x0003e20008000004 */
[----:B0-----:R-:W-:-:S03]  /*2faa0*/  PRMT R185, RZ, 0x7610, R185 ;  /* 0x00007610ffb97816 */ /* 0x001fc600000000b9 */
[----:B------:R-:W2:Y:S01]  /*2fab0*/  LDL R52, [R1+0x1738] ;  /* 0x0017380001347983 */ /* 0x000ea20000100800 */
[----:B-1----:R-:W-:-:S03]  /*2fac0*/  PRMT R184, RZ, 0x7610, R184 ;  /* 0x00007610ffb87816 */ /* 0x002fc600000000b8 */
[----:B------:R0:W2:Y:S04]  /*2fad0*/  @!P0 LDG.E.U8 R185, desc[UR40][R8.64] ;  /* 0x0000002808b98981 */ /* 0x0000a8000c1e1100 */
[----:B------:R1:W-:Y:S01]  /*2fae0*/  STS.U8 [R46+UR4+0x13200], R183 ;  /* 0x013200b72e007988 */ /* 0x0003e20008000004 */
[----:B0-----:R-:W-:Y:S02]  /*2faf0*/  @!P0 IMAD.MOV.U32 R8, RZ, RZ, R56 ;  /* 0x000000ffff088224 */ /* 0x001fe400078e0038 */
[----:B------:R-:W-:Y:S01]  /*2fb00*/  @!P0 IMAD.MOV.U32 R9, RZ, RZ, R57 ;  /* 0x000000ffff098224 */ /* 0x000fe200078e0039 */
[----:B-1----:R-:W-:Y:S01]  /*2fb10*/  PRMT R183, RZ, 0x7610, R183 ;  /* 0x00007610ffb77816 */ /* 0x002fe200000000b7 */
[----:B------:R0:W-:Y:S04]  /*2fb20*/  STS.U8 [R46+UR4+0x13600], R182 ;  /* 0x013600b62e007988 */ /* 0x0001e80008000004 */
[----:B------:R4:W2:Y:S04]  /*2fb30*/  @!P0 LDG.E.U8 R184, desc[UR40][R8.64] ;  /* 0x0000002808b88981 */ /* 0x0008a8000c1e1100 */
[----:B------:R1:W-:Y:S04]  /*2fb40*/  STS.U8 [R46+UR4+0x13a00], R181 ;  /* 0x013a00b52e007988 */ /* 0x0003e80008000004 */
[----:B------:R-:W2:Y:S04]  /*2fb50*/  LDL R57, [R1+0x1698] ;  /* 0x0016980001397983 */ /* 0x000ea80000100800 */
[----:B------:R-:W2:Y:S01]  /*2fb60*/  LDL R56, [R1+0x169c] ;  /* 0x00169c0001387983 */ /* 0x000ea20000100800 */
[----:B0-----:R-:W-:-:S02]  /*2fb70*/  PRMT R182, RZ, 0x7610, R182 ;  /* 0x00007610ffb67816 */ /* 0x001fc400000000b6 */
[----:B-1----:R-:W-:Y:S01]  /*2fb80*/  PRMT R181, RZ, 0x7610, R181 ;  /* 0x00007610ffb57816 */ /* 0x002fe200000000b5 */
[----:B------:R0:W-:Y:S02]  /*2fb90*/  STS.U8 [R46+UR4+0x13e00], R180 ;  /* 0x013e00b42e007988 */ /* 0x0001e40008000004 */
[----:B0-----:R-:W-:Y:S01]  /*2fba0*/  PRMT R180, RZ, 0x7610, R180 ;  /* 0x00007610ffb47816 */ /* 0x001fe200000000b4 */
[----:B----4-:R-:W-:Y:S02]  /*2fbb0*/  @!P0 IMAD.MOV.U32 R8, RZ, RZ, R50 ;  /* 0x000000ffff088224 */ /* 0x010fe400078e0032 */
[----:B---3--:R-:W-:Y:S01]  /*2fbc0*/  @!P0 IMAD.MOV.U32 R9, RZ, RZ, R51 ;  /* 0x000000ffff098224 */ /* 0x008fe200078e0033 */
[----:B------:R-:W3:Y:S04]  /*2fbd0*/  LDL R50, [R1+0x171c] ;  /* 0x00171c0001327983 */ /* 0x000ee80000100800 */
        /* <DEDUP_REMOVED lines=21> */
[----:B------:R0:W-:Y:S01]  /*2fd30*/  STS.U8 [R46+UR4+0x14600], R178 ;  /* 0x014600b22e007988 */ /* 0x0001e20008000004 */
[----:B------:R-:W-:-:S03]  /*2fd40*/  @!P0 IMAD.MOV.U32 R9, RZ, RZ, R52 ;  /* 0x000000ffff098224 */ /* 0x000fc600078e0034 */
[----:B------:R-:W2:Y:S01]  /*2fd50*/  LDL R52, [R1+0x165c] ;  /* 0x00165c0001347983 */ /* 0x000ea20000100800 */
[----:B0-----:R-:W-:-:S03]  /*2fd60*/  PRMT R178, RZ, 0x7610, R178 ;  /* 0x00007610ffb27816 */ /* 0x001fc600000000b2 */
[----:B------:R3:W2:Y:S04]  /*2fd70*/  @!P0 LDG.E.U8 R179, desc[UR40][R8.64] ;  /* 0x0000002808b38981 */ /* 0x0006a8000c1e1100 */
[----:B------:R0:W-:Y:S04]  /*2fd80*/  STS.U8 [R46+UR4+0x14a00], R177 ;  /* 0x014a00b12e007988 */ /* 0x0001e80008000004 */
[----:B------:R1:W-:Y:S01]  /*2fd90*/  STS.U8 [R46+UR4+0x14e00], R176 ;  /* 0x014e00b02e007988 */ /* 0x0003e20008000004 */
[----:B0-----:R-:W-:Y:S02]  /*2fda0*/  PRMT R177, RZ, 0x7610, R177 ;  /* 0x00007610ffb17816 */ /* 0x001fe400000000b1 */
[----:B-1----:R-:W-:Y:S01]  /*2fdb0*/  PRMT R176, RZ, 0x7610, R176 ;  /* 0x00007610ffb07816 */ /* 0x002fe200000000b0 */
[----:B---3--:R-:W-:-:S02]  /*2fdc0*/  @!P0 IMAD.MOV.U32 R8, RZ, RZ, R50 ;  /* 0x000000ffff088224 */ /* 0x008fc400078e0032 */
[----:B----4-:R-:W-:Y:S01]  /*2fdd0*/  @!P0 IMAD.MOV.U32 R9, RZ, RZ, R51 ;  /* 0x000000ffff098224 */ /* 0x010fe200078e0033 */
        /* <DEDUP_REMOVED lines=11> */
[----:B------:R2:W4:Y:S02]  /*2fe90*/  @!P0 LDG.E.U8 R176, desc[UR40][R8.64] ;  /* 0x0000002808b08981 */ /* 0x000524000c1e1100 */
[----:B--2---:R-:W-:Y:S02]  /*2fea0*/  @!P0 IMAD.MOV.U32 R8, RZ, RZ, R45 ;  /* 0x000000ffff088224 */ /* 0x004fe400078e002d */
[----:B------:R-:W2:Y:S04]  /*2feb0*/  LDL R45, [R1+0x1420] ;  /* 0x00142000012d7983 */ /* 0x000ea80000100800 */
[----:B------:R0:W-:Y:S01]  /*2fec0*/  STS.U8 [R46+UR4+0x15200], R175 ;  /* 0x015200af2e007988 */ /* 0x0001e20008000004 */
[----:B------:R-:W-:-:S03]  /*2fed0*/  @!P0 IMAD.MOV.U32 R9, RZ, RZ, R58 ;  /* 0x000000ffff098224 */ /* 0x000fc600078e003a */
[----:B------:R1:W-:Y:S04]  /*2fee0*/  STS.U8 [R46+UR4+0x15600], R174 ;  /* 0x015600ae2e007988 */ /* 0x0003e80008000004 */
[----:B------:R-:W2:Y:S01]  /*2fef0*/  LDL.LU R238, [R1+0x1404] ;  /* 0x0014040001ee7983 */ /* 0x000ea20000300800 */
[----:B0-----:R-:W-:Y:S02]  /*2ff00*/  PRMT R175, RZ, 0x7610, R175 ;  /* 0x00007610ffaf7816 */ /* 0x001fe400000000af */
[----:B-1----:R-:W-:-:S04]  /*2ff10*/  PRMT R174, RZ, 0x7610, R174 ;  /* 0x00007610ffae7816 */ /* 0x002fc800000000ae */
[----:B------:R0:W2:Y:S04]  /*2ff20*/  @!P0 LDG.E.U8 R175, desc[UR40][R8.64] ;  /* 0x0000002808af8981 */ /* 0x0000a8000c1e1100 */
[----:B------:R1:W-:Y:S01]  /*2ff30*/  STS.U8 [R46+UR4+0x15a00], R173 ;  /* 0x015a00ad2e007988 */ /* 0x0003e20008000004 */
[----:B0-----:R-:W-:Y:S02]  /*2ff40*/  @!P0 IMAD.MOV.U32 R8, RZ, RZ, R56 ;  /* 0x000000ffff088224 */ /* 0x001fe400078e0038 */
[----:B------:R-:W-:Y:S01]  /*2ff50*/  @!P0 IMAD.MOV.U32 R9, RZ, RZ, R57 ;  /* 0x000000ffff098224 */ /* 0x000fe200078e0039 */
        /* <DEDUP_REMOVED lines=13> */
[----:B---3--:R-:W-:Y:S02]  /*30030*/  @!P0 IMAD.MOV.U32 R8, RZ, RZ, R50 ;  /* 0x000000ffff088224 */ /* 0x008fe400078e0032 */
[----:B----4-:R-:W-:Y:S01]  /*30040*/  @!P0 IMAD.MOV.U32 R9, RZ, RZ, R51 ;  /* 0x000000ffff098224 */ /* 0x010fe200078e0033 */
[----:B0-----:R-:W-:-:S04]  /*30050*/  PRMT R170, RZ, 0x7610, R170 ;  /* 0x00007610ffaa7816 */ /* 0x001fc800000000aa */
[----:B------:R0:W3:Y:S04]  /*30060*/  @!P0 LDG.E.U8 R171, desc[UR40][R8.64] ;  /* 0x0000002808ab8981 */ /* 0x0000e8000c1e1100 */
[----:B------:R1:W-:Y:S04]  /*30070*/  STS.U8 [R46+UR4+0x16a00], R169 ;  /* 0x016a00a92e007988 */ /* 0x0003e80008000004 */
[----:B------:R4:W-:Y:S01]  /*30080*/  STL [R1+0x2068], R3 ;  /* 0x0020680301007387 */ /* 0x0009e20000100800 */
[----:B-1----:R-:W-:Y:S01]  /*30090*/  PRMT R169, RZ, 0x7610, R169 ;  /* 0x00007610ffa97816 */ /* 0x002fe200000000a9 */
[----:B0-----:R-:W-:-:S02]  /*300a0*/  @!P0 IMAD.MOV.U32 R8, RZ, RZ, R48 ;  /* 0x000000ffff088224 */ /* 0x001fc400078e0030 */
[----:B------:R-:W-:-:S05]  /*300b0*/  @!P0 IMAD.MOV.U32 R9, RZ, RZ, R49 ;  /* 0x000000ffff098224 */ /* 0x000fca00078e0031 */
[----:B------:R0:W3:Y:S02]  /*300c0*/  @!P0 LDG.E.U8 R170, desc[UR40][R8.64] ;  /* 0x0000002808aa8981 */ /* 0x0000e4000c1e1100 */
[----:B0-----:R-:W-:Y:S02]  /*300d0*/  @!P0 IMAD.MOV.U32 R8, RZ, RZ, R47 ;  /* 0x000000ffff088224 */ /* 0x001fe400078e002f */
[----:B------:R-:W-:Y:S02]  /*300e0*/  @!P0 IMAD.MOV.U32 R9, RZ, RZ, R3 ;  /* 0x000000ffff098224 */ /* 0x000fe400078e0003 */
[----:B----4-:R-:W4:Y:S04]  /*300f0*/  LDL.LU R3, [R1+0x143c] ;  /* 0x00143c0001037983 */ /* 0x010f280000300800 */
[----:B------:R2:W4:Y:S04]  /*30100*/  @!P0 LDG.E.U8 R169, desc[UR40][R8.64] ;  /* 0x0000002808a98981 */ /* 0x000528000c1e1100 */
[----:B------:R-:W3:Y:S04]  /*30110*/  LDL R61, [R1+0x1618] ;  /* 0x00161800013d7983 */ /* 0x000ee80000100800 */
[----:B------:R0:W-:Y:S04]  /*30120*/  STS.U8 [R46+UR4+0x16e00], R168 ;  /* 0x016e00a82e007988 */ /* 0x0001e80008000004 */
[----:B------:R-:W4:Y:S04]  /*30130*/  LDL R60, [R1+0x15f8] ;  /* 0x0015f800013c7983 */ /* 0x000f280000100800 */
        /* <DEDUP_REMOVED lines=12> */
[----:B------:R-:W4:Y:S01]  /*30200*/  LDL R47, [R1+0x153c] ;  /* 0x00153c00012f7983 */ /* 0x000f220000100800 */
[----:B--2---:R-:W-:-:S03]  /*30210*/  @!P0 IMAD.MOV.U32 R9, RZ, RZ, R45 ;  /* 0x000000ffff098224 */ /* 0x004fc600078e002d */
[----:B------:R-:W2:Y:S01]  /*30220*/  LDL R45, [R1+0x161c] ;  /* 0x00161c00012d7983 */ /* 0x000ea20000100800 */
[----:B0-----:R-:W-:Y:S01]  /*30230*/  PRMT R168, RZ, 0x7610, R168 ;  /* 0x00007610ffa87816 */ /* 0x001fe200000000a8 */
[----:B------:R-:W-:Y:S02]  /*30240*/  @!P0 IMAD.MOV.U32 R8, RZ, RZ, R2 ;  /* 0x000000ffff088224 */ /* 0x000fe400078e0002 */
[----:B------:R0:W-:Y:S04]  /*30250*/  STS.U8 [R46+UR4+0x17200], R167 ;  /* 0x017200a72e007988 */ /* 0x0001e80008000004 */
[----:B------:R1:W4:Y:S04]  /*30260*/  @!P0 LDG.E.U8 R168, desc[UR40][R8.64] ;  /* 0x0000002808a88981 */ /* 0x000328000c1e1100 */
[----:B------:R1:W-:Y:S01]  /*30270*/  STS.U8 [R46+UR4+0x17600], R166 ;  /* 0x017600a62e007988 */ /* 0x0003e20008000004 */
[----:B0-----:R-:W-:Y:S01]  /*30280*/  PRMT R167, RZ, 0x7610, R167 ;  /* 0x00007610ffa77816 */ /* 0x001fe200000000a7 */
[----:B-1----:R-:W-:-:S02]  /*30290*/  @!P0 IMAD.MOV.U32 R8, RZ, RZ, R238 ;  /* 0x000000ffff088224 */ /* 0x002fc400078e00ee */
[----:B------:R-:W-:Y:S01]  /*302a0*/  @!P0 IMAD.MOV.U32 R9, RZ, RZ, R231 ;  /* 0x000000ffff098224 */ /* 0x000fe200078e00e7 */
[----:B------:R-:W-:-:S04]  /*302b0*/  PRMT R166, RZ, 0x7610, R166 ;  /* 0x00007610ffa67816 */ /* 0x000fc800000000a6 */
[----:B------:R0:W4:Y:S04]  /*302c0*/  @!P0 LDG.E.U8 R167, desc[UR40][R8.64] ;  /* 0x0000002808a78981 */ /* 0x000128000c1e1100 */
[----:B------:R1:W-:Y:S04]  /*302d0*/  STS.U8 [R46+UR4+0x17a00], R165 ;  /* 0x017a00a52e007988 */ /* 0x0003e80008000004 */
[----:B------:R1:W-:Y:S01]  /*302e0*/  STL [R1+0x206c], R2 ;  /* 0x00206c0201007387 */ /* 0x0003e20000100800 */
[----:B0-----:R-:W-:Y:S02]  /*302f0*/  @!P0 IMAD.MOV.U32 R8, RZ, RZ, R233 ;  /* 0x000000ffff088224 */ /* 0x001fe400078e00e9 */
[----:B------:R-:W-:Y:S01]  /*30300*/  @!P0 IMAD.MOV.U32 R9, RZ, RZ, R227 ;  /* 0x000000ffff098224 */ /* 0x000fe200078e00e3 */
[----:B-1----:R-:W-:Y:S01]  /*30310*/  PRMT R165, RZ, 0x7610, R165 ;  /* 0x00007610ffa57816 */ /* 0x002fe200000000a5 */
[----:B------:R-:W4:Y:S04]  /*30320*/  LDL.LU R2, [R1+0x1478] ;  /* 0x0014780001027983 */ /* 0x000f280000300800 */
[----:B------:R0:W4:Y:S04]  /*30330*/  @!P0 LDG.E.U8 R166, desc[UR40][R8.64] ;  /* 0x0000002808a68981 */ /* 0x000128000c1e1100 */
[----:B------:R1:W-:Y:S04]  /*30340*/  STL [R1+0x2070], R231 ;  /* 0x002070e701007387 */ /* 0x0003e80000100800 */
[----:B------:R1:W-:Y:S01]  /*30350*/  STS.U8 [R46+UR4+0x17e00], R164 ;  /* 0x017e00a42e007988 */ /* 0x0003e20008000004 */
[----:B0-----:R-:W-:-:S02]  /*30360*/  @!P0 IMAD.MOV.U32 R8, RZ, RZ, R229 ;  /* 0x000000ffff088224 */ /* 0x001fc400078e00e5 */
[----:B------:R-:W-:Y:S01]  /*30370*/  @!P0 IMAD.MOV.U32 R9, RZ, RZ, R223 ;  /* 0x000000ffff098224 */ /* 0x000fe200078e00df */
[----:B-1----:R-:W4:Y:S04]  /*30380*/  LDL.LU R231, [R1+0x145c] ;  /* 0x00145c0001e77983 */ /* 0x002f280000300800 */
[----:B------:R0:W-:Y:S01]  /*30390*/  STL [R1+0x2078], R233 ;  /* 0x002078e901007387 */ /* 0x0001e20000100800 */
[----:B------:R-:W-:-:S03]  /*303a0*/  PRMT R164, RZ, 0x7610, R164 ;  /* 0x00007610ffa47816 */ /* 0x000fc600000000a4 */
[----:B------:R1:W4:Y:S04]  /*303b0*/  @!P0 LDG.E.U8 R165, desc[UR40][R8.64] ;  /* 0x0000002808a58981 */ /* 0x000328000c1e1100 */
[----:B------:R1:W-:Y:S04]  /*303c0*/  STS.U8 [R46+UR4+0x18200], R163 ;  /* 0x018200a32e007988 */ /* 0x0003e80008000004 */
[----:B0-----:R-:W4:Y:S04]  /*303d0*/  LDL.LU R233, [R1+0x147c] ;  /* 0x00147c0001e97983 */ /* 0x001f280000300800 */
[----:B------:R0:W-:Y:S01]  /*303e0*/  STL [R1+0x2074], R227 ;  /* 0x002074e301007387 */ /* 0x0001e20000100800 */
[----:B-1----:R-:W-:-:S02]  /*303f0*/  @!P0 IMAD.MOV.U32 R8, RZ, RZ, R225 ;  /* 0x000000ffff088224 */ /* 0x002fc400078e00e1 */
[----:B------:R-:W-:Y:S01]  /*30400*/  @!P0 IMAD.MOV.U32 R9, RZ, RZ, R219 ;  /* 0x000000ffff098224 */ /* 0x000fe200078e00db */
[----:B------:R-:W-:-:S04]  /*30410*/  PRMT R163, RZ, 0x7610, R163 ;  /* 0x00007610ffa37816 */ /* 0x000fc800000000a3 */
[----:B------:R1:W4:Y:S04]  /*30420*/  @!P0 LDG.E.U8 R164, desc[UR40][R8.64] ;  /* 0x0000002808a48981 */ /* 0x000328000c1e1100 */
[----:B0-----:R-:W4:Y:S04]  /*30430*/  LDL.LU R227, [R1+0x1498] ;  /* 0x0014980001e37983 */ /* 0x001f280000300800 */
[----:B------:R0:W-:Y:S04]  /*30440*/  STL [R1+0x2080], R229 ;  /* 0x002080e501007387 */ /* 0x0001e80000100800 */
[----:B------:R0:W-:Y:S01]  /*30450*/  STS.U8 [R46+UR4+0x18600], R162 ;  /* 0x018600a22e007988 */ /* 0x0001e20008000004 */
[----:B-1----:R-:W-:-:S03]  /*30460*/  @!P0 IMAD.MOV.U32 R8, RZ, RZ, R221 ;  /* 0x000000ffff088224 */ /* 0x002fc600078e00dd */
[----:B0-----:R-:W4:Y:S04]  /*30470*/  LDL.LU R229, [R1+0x149c] ;  /* 0x00149c0001e57983 */ /* 0x001f280000300800 */
[----:B------:R0:W-:Y:S01]  /*30480*/  STL [R1+0x207c], R223 ;  /* 0x00207cdf01007387 */ /* 0x0001e20000100800 */
[----:B------:R-:W-:Y:S01]  /*30490*/  @!P0 IMAD.MOV.U32 R9, RZ, RZ, R215 ;  /* 0x000000ffff098224 */ /* 0x000fe200078e00d7 */
[----:B------:R-:W-:-:S04]  /*304a0*/  PRMT R162, RZ, 0x7610, R162 ;  /* 0x00007610ffa27816 */ /* 0x000fc800000000a2 */
[----:B------:R1:W4:Y:S04]  /*304b0*/  @!P0 LDG.E.U8 R163, desc[UR40][R8.64] ;  /* 0x0000002808a38981 */ /* 0x000328000c1e1100 */
[----:B0-----:R-:W4:Y:S04]  /*304c0*/  LDL.LU R223, [R1+0x14b8] ;  /* 0x0014b80001df7983 */ /* 0x001f280000300800 */
[----:B------:R0:W-:Y:S01]  /*304d0*/  STL [R1+0x2088], R225 ;  /* 0x002088e101007387 */ /* 0x0001e20000100800 */
[----:B-1----:R-:W-:Y:S02]  /*304e0*/  @!P0 IMAD.MOV.U32 R8, RZ, RZ, R217 ;  /* 0x000000ffff088224 */ /* 0x002fe400078e00d9 */
[----:B------:R-:W-:Y:S01]  /*304f0*/  @!P0 IMAD.MOV.U32 R9, RZ, RZ, R213 ;  /* 0x000000ffff098224 */ /* 0x000fe200078e00d5 */
[----:B0-----:R-:W4:Y:S04]  /*30500*/  LDL.LU R225, [R1+0x14bc] ;  /* 0x0014bc0001e17983 */ /* 0x001f280000300800 */
[----:B------:R0:W-:Y:S04]  /*30510*/  STL [R1+0x2084], R219 ;  /* 0x002084db01007387 */ /* 0x0001e80000100800 */
[----:B------:R2:W4:Y:S04]  /*30520*/  @!P0 LDG.E.U8 R162, desc[UR40][R8.64] ;  /* 0x0000002808a28981 */ /* 0x000528000c1e1100 */
[----:B0-----:R-:W4:Y:S04]  /*30530*/  LDL.LU R219, [R1+0x14d8] ;  /* 0x0014d80001db7983 */ /* 0x001f280000300800 */
[----:B------:R0:W-:Y:S04]  /*30540*/  STL [R1+0x2090], R221 ;  /* 0x002090dd01007387 */ /* 0x0001e80000100800 */
[----:B0-----:R-:W4:Y:S04]  /*30550*/  LDL.LU R221, [R1+0x14dc] ;  /* 0x0014dc0001dd7983 */ /* 0x001f280000300800 */
[----:B------:R0:W-:Y:S04]  /*30560*/  STL [R1+0x208c], R215 ;  /* 0x00208cd701007387 */ /* 0x0001e80000100800 */
[----:B0-----:R-:W4:Y:S04]  /*30570*/  LDL.LU R215, [R1+0x14f8] ;  /* 0x0014f80001d77983 */ /* 0x001f280000300800 */
[----:B------:R0:W-:Y:S04]  /*30580*/  STL [R1+0x2098], R217 ;  /* 0x002098d901007387 */ /* 0x0001e80000100800 */
[----:B0-----:R-:W4:Y:S04]  /*30590*/  LDL.LU R217, [R1+0x14fc] ;  /* 0x0014fc0001d97983 */ /* 0x001f280000300800 */
[----:B------:R0:W-:Y:S04]  /*305a0*/  STL [R1+0x2094], R213 ;  /* 0x002094d501007387 */ /* 0x0001e80000100800 */
[----:B0-----:R-:W4:Y:S01]  /*305b0*/  LDL.LU R213, [R1+0x1518] ;  /* 0x0015180001d57983 */ /* 0x001f220000300800 */
[----:B--2---:R-:W-:-:S03]  /*305c0*/  @!P0 IMAD.MOV.U32 R8, RZ, RZ, R45 ;  /* 0x000000ffff088224 */ /* 0x004fc600078e002d */
[----:B------:R-:W2:Y:S04]  /*305d0*/  LDL R45, [R1+0x151c] ;  /* 0x00151c00012d7983 */ /* 0x000ea80000100800 */
[----:B------:R0:W-:Y:S01]  /*305e0*/  STS.U8 [R46+UR4+0x18a00], R161 ;  /* 0x018a00a12e007988 */ /* 0x0001e20008000004 */
[----:B---3--:R-:W-:-:S03]  /*305f0*/  @!P0 IMAD.MOV.U32 R9, RZ, RZ, R61 ;  /* 0x000000ffff098224 */ /* 0x008fc600078e003d */
[----:B------:R1:W-:Y:S01]  /*30600*/  STS.U8 [R46+UR4+0x18e00], R160 ;  /* 0x018e00a02e007988 */ /* 0x0003e20008000004 */
[----:B0-----:R-:W-:Y:S02]  /*30610*/  PRMT R161, RZ, 0x7610, R161 ;  /* 0x00007610ffa17816 */ /* 0x001fe400000000a1 */
[----:B-1----:R-:W-:-:S04]  /*30620*/  PRMT R160, RZ, 0x7610, R160 ;  /* 0x00007610ffa07816 */ /* 0x002fc800000000a0 */
[----:B------:R4:W3:Y:S04]  /*30630*/  @!P0 LDG.E.U8 R161, desc[UR40][R8.64] ;  /* 0x0000002808a18981 */ /* 0x0008e8000c1e1100 */
[----:B------:R0:W-:Y:S01]  /*30640*/  STS.U8 [R46+UR4+0x19200], R159 ;  /* 0x0192009f2e007988 */ /* 0x0001e20008000004 */
[----:B----4-:R-:W-:Y:S02]  /*30650*/  @!P0 IMAD.MOV.U32 R8, RZ, RZ, R59 ;  /* 0x000000ffff088224 */ /* 0x010fe400078e003b */
[----:B------:R-:W-:Y:S01]  /*30660*/  @!P0 IMAD.MOV.U32 R9, RZ, RZ, R60 ;  /* 0x000000ffff098224 */ /* 0x000fe200078e003c */
[----:B0-----:R-:W-:-:S04]  /*30670*/  PRMT R159, RZ, 0x7610, R159 ;  /* 0x00007610ff9f7816 */ /* 0x001fc8000000009f */
[----:B------:R0:W4:Y:S04]  /*30680*/  @!P0 LDG.E.U8 R160, desc[UR40][R8.64] ;  /* 0x0000002808a08981 */ /* 0x000128000c1e1100 */
[----:B------:R1:W-:Y:S01]  /*30690*/  STS.U8 [R46+UR4+0x19600], R158 ;  /* 0x0196009e2e007988 */ /* 0x0003e20008000004 */
[----:B0-----:R-:W-:Y:S02]  /*306a0*/  @!P0 IMAD.MOV.U32 R8, RZ, RZ, R57 ;  /* 0x000000ffff088224 */ /* 0x001fe400078e0039 */
[----:B------:R-:W-:Y:S01]  /*306b0*/  @!P0 IMAD.MOV.U32 R9, RZ, RZ, R58 ;  /* 0x000000ffff098224 */ /* 0x000fe200078e003a */
[----:B-1----:R-:W-:-:S04]  /*306c0*/  PRMT R158, RZ, 0x7610, R158 ;  /* 0x00007610ff9e7816 */ /* 0x002fc8000000009e */
        /* <DEDUP_REMOVED lines=20> */
[----:B------:R0:W4:Y:S02]  /*30810*/  @!P0 LDG.E.U8 R155, desc[UR40][R8.64] ;  /* 0x00000028089b8981 */ /* 0x000124000c1e1100 */
[----:B0-----:R-:W-:Y:S02]  /*30820*/  @!P0 IMAD.MOV.U32 R8, RZ, RZ, R47 ;  /* 0x000000ffff088224 */ /* 0x001fe400078e002f */
[----:B------:R-:W-:-:S05]  /*30830*/  @!P0 IMAD.MOV.U32 R9, RZ, RZ, R48 ;  /* 0x000000ffff098224 */ /* 0x000fca00078e0030 */
[----:B------:R0:W4:Y:S04]  /*30840*/  @!P0 LDG.E.U8 R154, desc[UR40][R8.64] ;  /* 0x00000028089a8981 */ /* 0x000128000c1e1100 */
[----:B------:R1:W-:Y:S04]  /*30850*/  STS.U8 [R46+UR4+0x1aa00], R153 ;  /* 0x01aa00992e007988 */ /* 0x0003e80008000004 */
[----:B------:R0:W-:Y:S01]  /*30860*/  STS.U8 [R46+UR4+0x1ae00], R152 ;  /* 0x01ae00982e007988 */ /* 0x0001e20008000004 */
[----:B-1----:R-:W-:Y:S02]  /*30870*/  PRMT R153, RZ, 0x7610, R153 ;  /* 0x00007610ff997816 */ /* 0x002fe40000000099 */
[----:B0-----:R-:W-:Y:S01]  /*30880*/  PRMT R152, RZ, 0x7610, R152 ;  /* 0x00007610ff987816 */ /* 0x001fe20000000098 */
[----:B------:R-:W-:-:S02]  /*30890*/  @!P0 IMAD.MOV.U32 R9, RZ, RZ, R213 ;  /* 0x000000ffff098224 */ /* 0x000fc400078e00d5 */
[----:B--2---:R-:W-:Y:S02]  /*308a0*/  @!P0 IMAD.MOV.U32 R8, RZ, RZ, R45 ;  /* 0x000000ffff088224 */ /* 0x004fe400078e002d */
[----:B------:R-:W2:Y:S04]  /*308b0*/  LDL R45, [R1+0x2020] ;  /* 0x00202000012d7983 */ /* 0x000ea80000100800 */
[----:B------:R0:W4:Y:S04]  /*308c0*/  @!P0 LDG.E.U8 R153, desc[UR40][R8.64] ;  /* 0x0000002808998981 */ /* 0x000128000c1e1100 */
[----:B------:R-:W-:Y:S04]  /*308d0*/  STS.U8 [R46+UR4+0x1b200], R23 ;  /* 0x01b200172e007988 */ /* 0x000fe80008000004 */
[----:B------:R-:W4:Y:S01]  /*308e0*/  LDL.LU R235, [R1+0x1438] ;  /* 0x0014380001eb7983 */ /* 0x000f220000300800 */
[----:B0-----:R-:W-:-:S02]  /*308f0*/  @!P0 IMAD.MOV.U32 R8, RZ, RZ, R217 ;  /* 0x000000ffff088224 */ /* 0x001fc400078e00d9 */
[----:B------:R-:W-:-:S05]  /*30900*/  @!P0 IMAD.MOV.U32 R9, RZ, RZ, R215 ;  /* 0x000000ffff098224 */ /* 0x000fca00078e00d7 */
[----:B------:R-:W4:Y:S04]  /*30910*/  @!P0 LDG.E.U8 R152, desc[UR40][R8.64] ;  /* 0x0000002808988981 */ /* 0x000f28000c1e1100 */
        /* <DEDUP_REMOVED lines=10> */
[----:B------:R0:W-:Y:S04]  /*309c0*/  STL [R1+0x209c], R213 ;  /* 0x00209cd501007387 */ /* 0x0001e80000100800 */
[----:B------:R-:W-:Y:S04]  /*309d0*/  STS.U8 [R46+UR4+0x1de00], R170 ;  /* 0x01de00aa2e007988 */ /* 0x000fe80008000004 */
[----:B------:R-:W-:Y:S04]  /*309e0*/  STS.U8 [R46+UR4+0x1e200], R169 ;  /* 0x01e200a92e007988 */ /* 0x000fe80008000004 */
[----:B------:R-:W-:Y:S04]  /*309f0*/  STS.U8 [R46+UR4+0x1e600], R168 ;  /* 0x01e600a82e007988 */ /* 0x000fe80008000004 */
[----:B------:R-:W-:Y:S04]  /*30a00*/  STS.U8 [R46+UR4+0x1ea00], R167 ;  /* 0x01ea00a72e007988 */ /* 0x000fe80008000004 */
[----:B------:R-:W-:Y:S04]  /*30a10*/  STS.U8 [R46+UR4+0x1ee00], R166 ;  /* 0x01ee00a62e007988 */ /* 0x000fe80008000004 */
[----:B0-----:R-:W4:Y:S04]  /*30a20*/  LDL.LU R213, [R1+0x1418] ;  /* 0x0014180001d57983 */ /* 0x001f280000300800 */
[----:B------:R0:W-:Y:S04]  /*30a30*/  STL [R1+0x2308], R215 ;  /* 0x002308d701007387 */ /* 0x0001e80000100800 */
[----:B------:R-:W-:Y:S04]  /*30a40*/  STS.U8 [R46+UR4+0x1f200], R165 ;  /* 0x01f200a52e007988 */ /* 0x000fe80008000004 */
[----:B------:R-:W-:Y:S04]  /*30a50*/  STS.U8 [R46+UR4+0x1f600], R164 ;  /* 0x01f600a42e007988 */ /* 0x000fe80008000004 */
[----:B------:R-:W-:Y:S04]  /*30a60*/  STS.U8 [R46+UR4+0x1fa00], R163 ;  /* 0x01fa00a32e007988 */ /* 0x000fe80008000004 */
[----:B------:R-:W-:Y:S04]  /*30a70*/  STS.U8 [R46+UR4+0x1fe00], R162 ;  /* 0x01fe00a22e007988 */ /* 0x000fe80008000004 */
[----:B0-----:R-:W4:Y:S04]  /*30a80*/  LDL.LU R215, [R1+0x13fc] ;  /* 0x0013fc0001d77983 */ /* 0x001f280000300800 */
[----:B------:R-:W-:Y:S04]  /*30a90*/  STL.64 [R1+0x2678], R150 ;  /* 0x0026789601007387 */ /* 0x000fe80000100a00 */
[----:B------:R-:W-:Y:S04]  /*30aa0*/  STL.64 [R1+0x2670], R148 ;  /* 0x0026709401007387 */ /* 0x000fe80000100a00 */
[----:B------:R-:W-:Y:S04]  /*30ab0*/  STL.64 [R1+0x2668], R146 ;  /* 0x0026689201007387 */ /* 0x000fe80000100a00 */
[----:B------:R-:W-:Y:S04]  /*30ac0*/  STL.64 [R1+0x2660], R144 ;  /* 0x0026609001007387 */ /* 0x000fe80000100a00 */
[----:B------:R0:W-:Y:S04]  /*30ad0*/  STL [R1+0x265c], R143 ;  /* 0x00265c8f01007387 */ /* 0x0001e80000100800 */
[----:B------:R-:W4:Y:S04]  /*30ae0*/  LDL.LU.64 R48, [R1+0xa00] ;  /* 0x000a000001307983 */ /* 0x000f280000300a00 */
        /* <DEDUP_REMOVED lines=46> */
[----:B0-----:R-:W4:Y:S04]  /*30dd0*/  LDL.LU.64 R142, [R1+0xb78] ;  /* 0x000b7800018e7983 */ /* 0x001f280000300a00 */
[----:B------:R-:W4:Y:S04]  /*30de0*/  LDL.LU.64 R144, [R1+0xb80] ;  /* 0x000b800001907983 */ /* 0x000f280000300a00 */
[----:B------:R-:W4:Y:S04]  /*30df0*/  LDL.LU.64 R146, [R1+0xb88] ;  /* 0x000b880001927983 */ /* 0x000f280000300a00 */
[----:B------:R-:W4:Y:S04]  /*30e00*/  LDL.LU.64 R148, [R1+0xb90] ;  /* 0x000b900001947983 */ /* 0x000f280000300a00 */
[----:B------:R-:W4:Y:S04]  /*30e10*/  LDL.LU.64 R150, [R1+0xb98] ;  /* 0x000b980001967983 */ /* 0x000f280000300a00 */
[----:B--2---:R-:W-:Y:S04]  /*30e20*/  STS.U8 [R45+UR4+0x10300], R211 ;  /* 0x010300d32d007988 */ /* 0x004fe80008000004 */
        /* <DEDUP_REMOVED lines=40> */
[----:B---3--:R-:W-:Y:S04]  /*310b0*/  STS.U8 [R45+UR4+0x1a700], R161 ;  /* 0x01a700a12d007988 */ /* 0x008fe80008000004 */
[----:B----4-:R-:W-:Y:S04]  /*310c0*/  STS.U8 [R45+UR4+0x1ab00], R160 ;  /* 0x01ab00a02d007988 */ /* 0x010fe80008000004 */
        /* <DEDUP_REMOVED lines=8> */
[----:B0-----:R-:W2:Y:S04]  /*31150*/  LDL.LU.64 R152, [R1+0xba0] ;  /* 0x000ba00001987983 */ /* 0x001ea80000300a00 */
[----:B------:R-:W3:Y:S04]  /*31160*/  LDL.LU.64 R154, [R1+0xba8] ;  /* 0x000ba800019a7983 */ /* 0x000ee80000300a00 */
[----:B------:R-:W4:Y:S04]  /*31170*/  LDL.LU.64 R156, [R1+0xbb0] ;  /* 0x000bb000019c7983 */ /* 0x000f280000300a00 */
[----:B------:R-:W2:Y:S04]  /*31180*/  LDL.LU.64 R158, [R1+0xbb8] ;  /* 0x000bb800019e7983 */ /* 0x000ea80000300a00 */
[----:B------:R-:W3:Y:S04]  /*31190*/  LDL.LU.64 R160, [R1+0xbc0] ;  /* 0x000bc00001a07983 */ /* 0x000ee80000300a00 */
[----:B------:R-:W4:Y:S04]  /*311a0*/  LDL.LU.64 R162, [R1+0xbc8] ;  /* 0x000bc80001a27983 */ /* 0x000f280000300a00 */
[----:B------:R-:W2:Y:S04]  /*311b0*/  LDL.LU.64 R164, [R1+0xbd0] ;  /* 0x000bd00001a47983 */ /* 0x000ea80000300a00 */
[----:B------:R-:W3:Y:S04]  /*311c0*/  LDL.LU.64 R166, [R1+0xbd8] ;  /* 0x000bd80001a67983 */ /* 0x000ee80000300a00 */
[----:B------:R-:W4:Y:S04]  /*311d0*/  LDL.LU.64 R168, [R1+0xbe0] ;  /* 0x000be00001a87983 */ /* 0x000f280000300a00 */
[----:B------:R-:W2:Y:S04]  /*311e0*/  LDL.LU.64 R170, [R1+0xbe8] ;  /* 0x000be80001aa7983 */ /* 0x000ea80000300a00 */
[----:B------:R-:W3:Y:S04]  /*311f0*/  LDL.LU.64 R172, [R1+0xbf0] ;  /* 0x000bf00001ac7983 */ /* 0x000ee80000300a00 */
[----:B------:R-:W4:Y:S01]  /*31200*/  LDL.LU.64 R174, [R1+0xbf8] ;  /* 0x000bf80001ae7983 */ /* 0x000f220000300a00 */
[----:B------:R-:W-:Y:S01]  /*31210*/  PRMT R23, RZ, 0x7610, R23 ;  /* 0x00007610ff177816 */ /* 0x000fe20000000017 */
[----:B------:R-:W-:-:S02]  /*31220*/  @!P0 IMAD.MOV.U32 R8, RZ, RZ, R221 ;  /* 0x000000ffff088224 */ /* 0x000fc400078e00dd */
        /* <DEDUP_REMOVED lines=46> */
[----:B------:R0:W2:Y:S02]  /*31510*/  @!P0 LDG.E.U8 R10, desc[UR40][R8.64] ;  /* 0x00000028080a8981 */ /* 0x0000a4000c1e1100 */
[----:B0-----:R-:W-:Y:S02]  /*31520*/  @!P0 IMAD.MOV.U32 R8, RZ, RZ, R216 ;  /* 0x000000ffff088224 */ /* 0x001fe400078e00d8 */
[----:B------:R-:W-:-:S05]  /*31530*/  @!P0 IMAD.MOV.U32 R9, RZ, RZ, R212 ;  /* 0x000000ffff098224 */ /* 0x000fca00078e00d4 */
[----:B------:R-:W2:Y:S04]  /*31540*/  @!P0 LDG.E.U8 R5, desc[UR40][R8.64] ;  /* 0x0000002808058981 */ /* 0x000ea8000c1e1100 */
[----:B----4-:R-:W-:Y:S04]  /*31550*/  STL.64 [R1+0x2878], R174 ;  /* 0x002878ae01007387 */ /* 0x010fe80000100a00 */
[----:B---3--:R-:W-:Y:S04]  /*31560*/  STL.64 [R1+0x2870], R172 ;  /* 0x002870ac01007387 */ /* 0x008fe80000100a00 */
[----:B--2---:R-:W-:Y:S04]  /*31570*/  STL.64 [R1+0x2868], R170 ;  /* 0x002868aa01007387 */ /* 0x004fe80000100a00 */
        /* <DEDUP_REMOVED lines=43> */
[----:B0-----:R-:W2:Y:S04]  /*31830*/  LDL.LU.64 R84, [R1+0xc00] ;  /* 0x000c000001547983 */ /* 0x001ea80000300a00 */
[----:B------:R-:W2:Y:S04]  /*31840*/  LDL.LU.64 R86, [R1+0xc08] ;  /* 0x000c080001567983 */ /* 0x000ea80000300a00 */
        /* <DEDUP_REMOVED lines=75> */
[----:B------:R0:W-:Y:S06]  /*31d00*/  MEMBAR.ALL.CTA ;  /* 0x0000000000007992 */ /* 0x0001ec0000008000 */
[----:B0-----:R-:W0:Y:S01]  /*31d10*/  FENCE.VIEW.ASYNC.S ;  /* 0x00000000000073c6 */ /* 0x001e220000000000 */
[----:B------:R-:W-:-:S04]  /*31d20*/  USHF.L.U32 UR8, UR43, 0x7, URZ ;  /* 0x000000072b087899 */ /* 0x000fc8000800063f */
[----:B------:R-:W-:Y:S01]  /*31d30*/  ULOP3.LUT UR8, UR8, 0x200, URZ, 0xc0, !UPT ;  /* 0x0000020008087892 */ /* 0x000fe2000f8ec03f */
[----:B0-----:R-:W-:Y:S03]  /*31d40*/  BAR.SYNC.DEFER_BLOCKING 0x0 ;  /* 0x0000000000007b1d */ /* 0x001fe60000010000 */
[----:B------:R-:W-:-:S04]  /*31d50*/  ULEA.HI UR8, UR4, UR8, URZ, 0x1c ;  /* 0x0000000804087291 */ /* 0x000fc8000f8fe03f */
[----:B------:R-:W-:Y:S01]  /*31d60*/  ULOP3.LUT UR12, UR8, 0x3fff, URZ, 0xc0, !UPT ;  /* 0x00003fff080c7892 */ /* 0x000fe2000f8ec03f */
[----:B------:R-:W-:-:S03]  /*31d70*/  UMOV UR13, 0x40000040 ;  /* 0x40000040000d7882 */ /* 0x000fc60000000000 */
[----:B------:R-:W-:Y:S01]  /*31d80*/  UIADD3 UR16, UP0, UR12, 0x2, URZ ;  /* 0x000000020c107890 */ /* 0x000fe2000ff1e03f */
[----:B------:R-:W-:-:S03]  /*31d90*/  UMOV UR8, URZ ;  /* 0x0000003f00087c82 */ /* 0x000fc60008000000 */
[----:B------:R-:W-:Y:S01]  /*31da0*/  UIADD3.X UR9, UR8, 0x40000040, URZ, UP0, !UPT ;  /* 0x4000004008097890 */ /* 0x000fe200087fe43f */
[----:B--2---:R-:W-:-:S06]  /*31db0*/  WARPGROUP.ARRIVE ;  /* 0x00000000000079c5 */ /* 0x004fcc0000000000 */
[----:B------:R-:W-:Y:S01]  /*31dc0*/  QGMMA.64x256x32.F32.E4M3.E4M3 R84, gdesc[UR12], R84, gsb0 ;  /* 0x03e000000c5479f3 */ /* 0x000fe20008000854 */
[----:B------:R-:W-:Y:S02]  /*31dd0*/  UMOV UR8, UR16 ;  /* 0x0000001000087c82 */ /* 0x000fe40008000000 */
[----:B------:R-:W-:Y:S01]  /*31de0*/  UIADD3.64 UR28, UR8, 0x2, URZ ;  /* 0x00000002081c7897 */ /* 0x000fe2000fffe03f */
[----:B------:R-:W-:Y:S02]  /*31df0*/  WARPGROUP.DEPBAR.LE gsb0, 0x0 ;  /* 0x00008000000079c5 */ /* 0x000fe40000010000 */
[----:B------:R-:W-:-:S15]  /*31e00*/  WARPGROUP.ARRIVE ;  /* 0x00000000000079c5 */ /* 0x000fde0000000000 */
[----:B------:R-:W-:-:S07]  /*31e10*/  NOP ;  /* 0x0000000000007918 */ /* 0x000fce0000000000 */
[----:B------:R-:W-:Y:S01]  /*31e20*/  QGMMA.64x256x32.F32.E4M3.E4M3 R84, gdesc[UR8], R84, gsb0 ;  /* 0x03e00000085479f3 */ /* 0x000fe20008000854 */
[----:B------:R-:W-:Y:S02]  /*31e30*/  UIADD3.64 UR32, UR8, 0x4, URZ ;  /* 0x0000000408207897 */ /* 0x000fe4000fffe03f */
[----:B------:R-:W-:Y:S02]  /*31e40*/  WARPGROUP.DEPBAR.LE gsb0, 0x0 ;  /* 0x00008000000079c5 */ /* 0x000fe40000010000 */
[----:B------:R-:W-:-:S15]  /*31e50*/  WARPGROUP.ARRIVE ;  /* 0x00000000000079c5 */ /* 0x000fde0000000000 */
[----:B------:R-:W-:-:S08]  /*31e60*/  NOP ;  /* 0x0000000000007918 */ /* 0x000fd00000000000 */
[----:B------:R-:W-:Y:S01]  /*31e70*/  QGMMA.64x256x32.F32.E4M3.E4M3 R84, gdesc[UR28], R84, gsb0 ;  /* 0x03e000001c5479f3 */ /* 0x000fe20008000854 */
        /* <DEDUP_REMOVED lines=18> */
[----:B------:R-:W-:Y:S04]  /*31fa0*/  STL [R1+0x2658], R44 ;  /* 0x0026582c01007387 */ /* 0x000fe80000100800 */
        /* <DEDUP_REMOVED lines=9> */
[----:B------:R-:W-:Y:S01]  /*32040*/  STL.64 [R1+0x2608], R24 ;  /* 0x0026081801007387 */ /* 0x000fe20000100a00 */
[----:B------:R-:W-:-:S02]  /*32050*/  WARPGROUP.DEPBAR.LE gsb0, 0x0 ;  /* 0x00008000000079c5 */ /* 0x000fc40000010000 */
[----:B------:R-:W-:-:S06]  /*32060*/  WARPGROUP.ARRIVE ;  /* 0x00000000000079c5 */ /* 0x000fcc0000000000 */
[----:B------:R-:W-:Y:S03]  /*32070*/  QGMMA.64x256x32.F32.E4M3.E4M3 R84, gdesc[UR32], R84, gsb0 ;  /* 0x03e00000205479f3 */ /* 0x000fe60008000854 */
[----:B------:R-:W-:Y:S02]  /*32080*/  WARPGROUP.DEPBAR.LE gsb0, 0x0 ;  /* 0x00008000000079c5 */ /* 0x000fe40000010000 */
        /* <DEDUP_REMOVED lines=127> */
[----:B------:R-:W2:Y:S01]  /*32880*/  LDL.LU.64 R48, [R1+0x2680] ;  /* 0x0026800001307983 */ /* 0x000ea20000300a00 */
[----:B------:R-:W-:Y:S01]  /*32890*/  UMOV UR36, UR12 ;  /* 0x0000000c00247c82 */ /* 0x000fe20008000000 */
[----:B------:R-:W-:Y:S01]  /*328a0*/  UMOV UR37, UR13 ;  /* 0x0000000d00257c82 */ /* 0x000fe20008000000 */
[----:B------:R-:W-:Y:S01]  /*328b0*/  UMOV UR44, UR8 ;  /* 0x00000008002c7c82 */ /* 0x000fe20008000000 */
[----:B------:R-:W-:Y:S01]  /*328c0*/  UMOV UR45, UR9 ;  /* 0x00000009002d7c82 */ /* 0x000fe20008000000 */
[----:B------:R-:W-:Y:S01]  /*328d0*/  UMOV UR48, UR28 ;  /* 0x0000001c00307c82 */ /* 0x000fe20008000000 */
[----:B------:R-:W-:Y:S01]  /*328e0*/  UMOV UR49, UR29 ;  /* 0x0000001d00317c82 */ /* 0x000fe20008000000 */
[----:B------:R-:W-:Y:S01]  /*328f0*/  UMOV UR52, UR32 ;  /* 0x0000002000347c82 */ /* 0x000fe20008000000 */
[----:B------:R-:W-:Y:S01]  /*32900*/  UMOV UR53, UR33 ;  /* 0x0000002100357c82 */ /* 0x000fe20008000000 */
[----:B------:R-:W-:Y:S01]  /*32910*/  UIADD3.64 UR16, UR8, 0x400, URZ ;  /* 0x0000040008107897 */ /* 0x000fe2000fffe03f */
        /* <DEDUP_REMOVED lines=8> */
[----:B-1----:R-:W0:Y:S01]  /*329a0*/  LDC R209, c[0x0][0x230] ;  /* 0x00008c00ffd17b82 */ /* 0x002e220000000800 */
[----:B--2---:R-:W-:-:S06]  /*329b0*/  WARPGROUP.ARRIVE ;  /* 0x00000000000079c5 */ /* 0x004fcc0000000000 */
[----:B------:R-:W-:Y:S03]  /*329c0*/  QGMMA.64x256x32.F32.E4M3.E4M3 R48, gdesc[UR36], R48, gsb0 ;  /* 0x03e00000243079f3 */ /* 0x000fe60008000830 */
[----:B------:R-:W-:Y:S02]  /*329d0*/  WARPGROUP.DEPBAR.LE gsb0, 0x0 ;  /* 0x00008000000079c5 */ /* 0x000fe40000010000 */
[----:B------:R-:W-:-:S15]  /*329e0*/  WARPGROUP.ARRIVE ;  /* 0x00000000000079c5 */ /* 0x000fde0000000000 */
[----:B------:R-:W-:-:S08]  /*329f0*/  NOP ;  /* 0x0000000000007918 */ /* 0x000fd00000000000 */
        /* <DEDUP_REMOVED lines=74> */
[----:B-1----:R-:W2:Y:S04]  /*32ea0*/  LDL.LU.64 R150, [R1+0x2678] ;  /* 0x0026780001967983 */ /* 0x002ea80000300a00 */
[----:B------:R-:W3:Y:S04]  /*32eb0*/  LDL.LU.64 R148, [R1+0x2670] ;  /* 0x0026700001947983 */ /* 0x000ee80000300a00 */
[----:B------:R-:W4:Y:S04]  /*32ec0*/  LDL.LU.64 R146, [R1+0x2668] ;  /* 0x0026680001927983 */ /* 0x000f280000300a00 */
[----:B------:R-:W4:Y:S04]  /*32ed0*/  LDL.LU.64 R144, [R1+0x2660] ;  /* 0x0026600001907983 */ /* 0x000f280000300a00 */
[----:B------:R-:W4:Y:S04]  /*32ee0*/  LDL.LU R143, [R1+0x265c] ;  /* 0x00265c00018f7983 */ /* 0x000f280000300800 */
[----:B------:R-:W4:Y:S04]  /*32ef0*/  LDL.LU R44, [R1+0x2658] ;  /* 0x00265800012c7983 */ /* 0x000f280000300800 */
        /* <DEDUP_REMOVED lines=10> */
[----:B--2---:R-:W-:Y:S04]  /*32fa0*/  STL.64 [R1+0x2600], R150 ;  /* 0x0026009601007387 */ /* 0x004fe80000100a00 */
[----:B---3--:R-:W-:Y:S04]  /*32fb0*/  STL.64 [R1+0x25f8], R148 ;  /* 0x0025f89401007387 */ /* 0x008fe80000100a00 */
[----:B----4-:R-:W-:Y:S04]  /*32fc0*/  STL.64 [R1+0x25f0], R146 ;  /* 0x0025f09201007387 */ /* 0x010fe80000100a00 */
[----:B------:R-:W-:Y:S04]  /*32fd0*/  STL.64 [R1+0x25e8], R144 ;  /* 0x0025e89001007387 */ /* 0x000fe80000100a00 */
[----:B------:R1:W-:Y:S04]  /*32fe0*/  STL [R1+0x25e4], R143 ;  /* 0x0025e48f01007387 */ /* 0x0003e80000100800 */
        /* <DEDUP_REMOVED lines=47> */
[----:B-1----:R-:W2:Y:S04]  /*332e0*/  LDL.LU.64 R142, [R1+0x978] ;  /* 0x00097800018e7983 */ /* 0x002ea80000300a00 */
        /* <DEDUP_REMOVED lines=16> */
[----:B------:R-:W-:Y:S01]  /*333f0*/  UIADD3.64 UR12, UR8, 0x3fe, URZ ;  /* 0x000003fe080c7897 */ /* 0x000fe2000fffe03f */
[----:B--2---:R-:W-:-:S08]  /*33400*/  WARPGROUP.ARRIVE ;  /* 0x00000000000079c5 */ /* 0x004fd00000000000 */
        /* <DEDUP_REMOVED lines=8> */
[----:B------:R-:W-:Y:S01]  /*33490*/  QGMMA.64x256x32.F32.E4M3.E4M3 R48, gdesc[UR24], R48, gsb0 ;  /* 0x03e00000183079f3 */ /* 0x000fe20008000830 */
        /* <DEDUP_REMOVED lines=168> */
[----:B--2---:R-:W-:-:S06]  /*33f20*/  WARPGROUP.ARRIVE ;  /* 0x00000000000079c5 */ /* 0x004fcc0000000000 */
[----:B------:R-:W-:Y:S01]  /*33f30*/  QGMMA.64x256x32.F32.E4M3.E4M3 R48, gdesc[UR36], R48, gsb0 ;  /* 0x03e00000243079f3 */ /* 0x000fe20008000830 */
[----:B------:R-:W-:Y:S01]  /*33f40*/  UMOV UR26, UR50 ;  /* 0x00000032001a7c82 */ /* 0x000fe20008000000 */
[----:B------:R-:W-:Y:S01]  /*33f50*/  UMOV UR27, UR51 ;  /* 0x00000033001b7c82 */ /* 0x000fe20008000000 */
[----:B------:R-:W-:Y:S02]  /*33f60*/  WARPGROUP.DEPBAR.LE gsb0, 0x0 ;  /* 0x00008000000079c5 */ /* 0x000fe40000010000 */
[----:B------:R-:W-:-:S15]  /*33f70*/  WARPGROUP.ARRIVE ;  /* 0x00000000000079c5 */ /* 0x000fde0000000000 */
[----:B------:R-:W-:-:S08]  /*33f80*/  NOP ;  /* 0x0000000000007918 */ /* 0x000fd00000000000 */
[----:B------:R-:W-:Y:S01]  /*33f90*/  QGMMA.64x256x32.F32.E4M3.E4M3 R48, gdesc[UR16], R48, gsb0 ;  /* 0x03e00000103079f3 */ /* 0x000fe20008000830 */
[----:B------:R-:W-:Y:S01]  /*33fa0*/  UMOV UR22, UR54 ;  /* 0x0000003600167c82 */ /* 0x000fe20008000000 */
[----:B------:R-:W-:Y:S01]  /*33fb0*/  UMOV UR23, UR55 ;  /* 0x0000003700177c82 */ /* 0x000fe20008000000 */
        /* <DEDUP_REMOVED lines=83> */
[----:B-1----:R-:W3:Y:S04]  /*344f0*/  LDL.LU.64 R150, [R1+0x2588] ;  /* 0x0025880001967983 */ /* 0x002ee80000300a00 */
[----:B------:R-:W4:Y:S04]  /*34500*/  LDL.LU.64 R148, [R1+0x2580] ;  /* 0x0025800001947983 */ /* 0x000f280000300a00 */
[----:B------:R-:W3:Y:S04]  /*34510*/  LDL.LU.64 R146, [R1+0x2578] ;  /* 0x0025780001927983 */ /* 0x000ee80000300a00 */
[----:B------:R-:W4:Y:S04]  /*34520*/  LDL.LU.64 R144, [R1+0x2570] ;  /* 0x0025700001907983 */ /* 0x000f280000300a00 */
[----:B------:R-:W3:Y:S04]  /*34530*/  LDL.LU R143, [R1+0x256c] ;  /* 0x00256c00018f7983 */ /* 0x000ee80000300800 */
[----:B------:R-:W2:Y:S04]  /*34540*/  LDL.LU R44, [R1+0x2568] ;  /* 0x00256800012c7983 */ /* 0x000ea80000300800 */
[----:B------:R-:W4:Y:S04]  /*34550*/  LDL.LU.64 R42, [R1+0x2560] ;  /* 0x00256000012a7983 */ /* 0x000f280000300a00 */
[----:B------:R-:W3:Y:S04]  /*34560*/  LDL.LU.64 R40, [R1+0x2558] ;  /* 0x0025580001287983 */ /* 0x000ee80000300a00 */
[----:B------:R-:W3:Y:S04]  /*34570*/  LDL.LU.64 R38, [R1+0x2550] ;  /* 0x0025500001267983 */ /* 0x000ee80000300a00 */
[----:B------:R-:W3:Y:S04]  /*34580*/  LDL.LU.64 R36, [R1+0x2548] ;  /* 0x0025480001247983 */ /* 0x000ee80000300a00 */
[----:B------:R-:W3:Y:S04]  /*34590*/  LDL.LU.64 R34, [R1+0x2540] ;  /* 0x0025400001227983 */ /* 0x000ee80000300a00 */
[----:B------:R-:W3:Y:S04]  /*345a0*/  LDL.LU.64 R32, [R1+0x2538] ;  /* 0x0025380001207983 */ /* 0x000ee80000300a00 */
[----:B------:R-:W3:Y:S04]  /*345b0*/  LDL.LU.64 R30, [R1+0x2530] ;  /* 0x00253000011e7983 */ /* 0x000ee80000300a00 */
[----:B------:R-:W3:Y:S04]  /*345c0*/  LDL.LU.64 R28, [R1+0x2528] ;  /* 0x00252800011c7983 */ /* 0x000ee80000300a00 */
[----:B------:R-:W3:Y:S04]  /*345d0*/  LDL.LU.64 R26, [R1+0x2520] ;  /* 0x00252000011a7983 */ /* 0x000ee80000300a00 */
[----:B------:R-:W3:Y:S01]  /*345e0*/  LDL.LU.64 R24, [R1+0x2518] ;  /* 0x0025180001187983 */ /* 0x000ee20000300a00 */
[----:B--2---:R-:W-:-:S02]  /*345f0*/  IMAD.MOV.U32 R240, RZ, RZ, R44 ;  /* 0x000000fffff07224 */ /* 0x004fc400078e002c */
[----:B----4-:R-:W-:Y:S02]  /*34600*/  IMAD.MOV.U32 R239, RZ, RZ, R43 ;  /* 0x000000ffffef7224 */ /* 0x010fe400078e002b */
[----:B---3--:R-:W-:Y:S02]  /*34610*/  IMAD.MOV.U32 R249, RZ, RZ, R41 ;  /* 0x000000fffff97224 */ /* 0x008fe400078e0029 */
[----:B------:R-:W-:Y:S02]  /*34620*/  IMAD.MOV.U32 R236, RZ, RZ, R39 ;  /* 0x000000ffffec7224 */ /* 0x000fe400078e0027 */
[----:B------:R-:W-:Y:S02]  /*34630*/  IMAD.MOV.U32 R234, RZ, RZ, R37 ;  /* 0x000000ffffea7224 */ /* 0x000fe400078e0025 */
[----:B------:R-:W-:Y:S02]  /*34640*/  IMAD.MOV.U32 R8, RZ, RZ, R35 ;  /* 0x000000ffff087224 */ /* 0x000fe400078e0023 */
[----:B------:R-:W-:-:S02]  /*34650*/  IMAD.MOV.U32 R170, RZ, RZ, R33 ;  /* 0x000000ffffaa7224 */ /* 0x000fc400078e0021 */
[----:B------:R-:W-:Y:S02]  /*34660*/  IMAD.MOV.U32 R169, RZ, RZ, R31 ;  /* 0x000000ffffa97224 */ /* 0x000fe400078e001f */
[----:B------:R-:W-:Y:S02]  /*34670*/  IMAD.MOV.U32 R237, RZ, RZ, R29 ;  /* 0x000000ffffed7224 */ /* 0x000fe400078e001d */
[----:B------:R-:W-:Y:S02]  /*34680*/  IMAD.MOV.U32 R251, RZ, RZ, R27 ;  /* 0x000000fffffb7224 */ /* 0x000fe400078e001b */
[----:B------:R-:W-:Y:S02]  /*34690*/  IMAD.MOV.U32 R241, RZ, RZ, R25 ;  /* 0x000000fffff17224 */ /* 0x000fe400078e0019 */
[----:B------:R-:W-:Y:S02]  /*346a0*/  IMAD.MOV.U32 R242, RZ, RZ, R24 ;  /* 0x000000fffff27224 */ /* 0x000fe400078e0018 */
[----:B------:R-:W-:Y:S01]  /*346b0*/  IMAD.MOV.U32 R252, RZ, RZ, R26 ;  /* 0x000000fffffc7224 */ /* 0x000fe200078e001a */
[----:B------:R-:W2:Y:S01]  /*346c0*/  LDL.LU.64 R24, [R1] ;  /* 0x0000000001187983 */ /* 0x000ea20000300a00 */
[----:B------:R-:W-:-:S03]  /*346d0*/  IMAD.MOV.U32 R250, RZ, RZ, R28 ;  /* 0x000000fffffa7224 */ /* 0x000fc600078e001c */
[----:B------:R-:W3:Y:S01]  /*346e0*/  LDL.LU.64 R26, [R1+0x8] ;  /* 0x00000800011a7983 */ /* 0x000ee20000300a00 */
[----:B------:R-:W-:-:S03]  /*346f0*/  IMAD.MOV.U32 R243, RZ, RZ, R30 ;  /* 0x000000fffff37224 */ /* 0x000fc600078e001e */
[----:B------:R-:W4:Y:S01]  /*34700*/  LDL.LU.64 R28, [R1+0x10] ;  /* 0x00001000011c7983 */ /* 0x000f220000300a00 */
[----:B------:R-:W-:-:S03]  /*34710*/  IMAD.MOV.U32 R244, RZ, RZ, R32 ;  /* 0x000000fffff47224 */ /* 0x000fc600078e0020 */
[----:B------:R-:W2:Y:S01]  /*34720*/  LDL.LU.64 R30, [R1+0x18] ;  /* 0x00001800011e7983 */ /* 0x000ea20000300a00 */
        /* <DEDUP_REMOVED lines=58> */
[----:B------:R-:W2:Y:S01]  /*34ad0*/  LDL.LU.64 R138, [R1+0x1c8] ;  /* 0x0001c800018a7983 */ /* 0x000ea20000300a00 */
[----:B------:R-:W-:-:S03]  /*34ae0*/  IMAD.MOV.U32 R167, RZ, RZ, R143 ;  /* 0x000000ffffa77224 */ /* 0x000fc600078e008f */
[----:B------:R-:W3:Y:S01]  /*34af0*/  LDL.LU.64 R140, [R1+0x1d0] ;  /* 0x0001d000018c7983 */ /* 0x000ee20000300a00 */
[----:B------:R-:W-:Y:S02]  /*34b00*/  IMAD.MOV.U32 R166, RZ, RZ, R144 ;  /* 0x000000ffffa67224 */ /* 0x000fe400078e0090 */
[----:B------:R-:W-:Y:S01]  /*34b10*/  IMAD.MOV.U32 R165, RZ, RZ, R145 ;  /* 0x000000ffffa57224 */ /* 0x000fe200078e0091 */
[----:B------:R-:W4:Y:S01]  /*34b20*/  LDL.LU.64 R142, [R1+0x1d8] ;  /* 0x0001d800018e7983 */ /* 0x000f220000300a00 */
[----:B------:R-:W-:Y:S02]  /*34b30*/  IMAD.MOV.U32 R164, RZ, RZ, R146 ;  /* 0x000000ffffa47224 */ /* 0x000fe400078e0092 */
[----:B------:R-:W-:Y:S01]  /*34b40*/  IMAD.MOV.U32 R163, RZ, RZ, R147 ;  /* 0x000000ffffa37224 */ /* 0x000fe200078e0093 */
[----:B------:R-:W2:Y:S01]  /*34b50*/  LDL.LU.64 R144, [R1+0x1e0] ;  /* 0x0001e00001907983 */ /* 0x000ea20000300a00 */
[----:B------:R-:W-:Y:S02]  /*34b60*/  IMAD.MOV.U32 R210, RZ, RZ, R148 ;  /* 0x000000ffffd27224 */ /* 0x000fe400078e0094 */
[----:B------:R-:W-:Y:S01]  /*34b70*/  IMAD.MOV.U32 R211, RZ, RZ, R149 ;  /* 0x000000ffffd37224 */ /* 0x000fe200078e0095 */
[----:B------:R-:W3:Y:S01]  /*34b80*/  LDL.LU.64 R146, [R1+0x1e8] ;  /* 0x0001e80001927983 */ /* 0x000ee20000300a00 */
[----:B------:R-:W-:-:S02]  /*34b90*/  IMAD.MOV.U32 R162, RZ, RZ, R150 ;  /* 0x000000ffffa27224 */ /* 0x000fc400078e0096 */
[----:B------:R-:W-:Y:S01]  /*34ba0*/  IMAD.MOV.U32 R168, RZ, RZ, R151 ;  /* 0x000000ffffa87224 */ /* 0x000fe200078e0097 */
[----:B------:R-:W4:Y:S04]  /*34bb0*/  LDL.LU.64 R148, [R1+0x1f0] ;  /* 0x0001f00001947983 */ /* 0x000f280000300a00 */
[----:B------:R-:W2:Y:S04]  /*34bc0*/  LDL.LU.64 R150, [R1+0x1f8] ;  /* 0x0001f80001967983 */ /* 0x000ea80000300a00 */
[----:B--2---:R-:W-:Y:S04]  /*34bd0*/  STL.64 [R1+0x2510], R150 ;  /* 0x0025109601007387 */ /* 0x004fe80000100a00 */
[----:B----4-:R-:W-:Y:S04]  /*34be0*/  STL.64 [R1+0x2508], R148 ;  /* 0x0025089401007387 */ /* 0x010fe80000100a00 */
[----:B---3--:R-:W-:Y:S04]  /*34bf0*/  STL.64 [R1+0x2500], R146 ;  /* 0x0025009201007387 */ /* 0x008fe80000100a00 */
        /* <DEDUP_REMOVED lines=121> */
[----:B------:R-:W-:-:S02]  /*35390*/  UIADD3.64 UR12, UR8, 0x7fe, URZ ;  /* 0x000007fe080c7897 */ /* 0x000fc4000fffe03f */
[----:B------:R-:W-:Y:S01]  /*353a0*/  UIADD3.64 UR16, UR8, 0x800, URZ ;  /* 0x0000080008107897 */ /* 0x000fe2000fffe03f */
[----:B------:R-:W-:Y:S01]  /*353b0*/  UMOV UR18, UR10 ;  /* 0x0000000a00127c82 */ /* 0x000fe20008000000 */
[----:B------:R-:W-:Y:S01]  /*353c0*/  UMOV UR19, UR11 ;  /* 0x0000000b00137c82 */ /* 0x000fe20008000000 */
[----:B--2---:R-:W-:-:S06]  /*353d0*/  WARPGROUP.ARRIVE ;  /* 0x00000000000079c5 */ /* 0x004fcc0000000000 */
[----:B------:R-:W-:Y:S01]  /*353e0*/  QGMMA.64x256x32.F32.E4M3.E4M3 R32, gdesc[UR12], R32, gsb0 ;  /* 0x03e000000c2079f3 */ /* 0x000fe20008000820 */
[----:B------:R-:W-:Y:S01]  /*353f0*/  UIADD3.64 UR24, UR8, 0x802, URZ ;  /* 0x0000080208187897 */ /* 0x000fe2000fffe03f */
[----:B------:R-:W-:Y:S01]  /*35400*/  UMOV UR26, UR30 ;  /* 0x0000001e001a7c82 */ /* 0x000fe20008000000 */
[----:B------:R-:W-:Y:S01]  /*35410*/  UMOV UR27, UR31 ;  /* 0x0000001f001b7c82 */ /* 0x000fe20008000000 */
[----:B------:R-:W-:Y:S02]  /*35420*/  WARPGROUP.DEPBAR.LE gsb0, 0x0 ;  /* 0x00008000000079c5 */ /* 0x000fe40000010000 */
[----:B------:R-:W-:-:S15]  /*35430*/  WARPGROUP.ARRIVE ;  /* 0x00000000000079c5 */ /* 0x000fde0000000000 */
[----:B------:R-:W-:-:S07]  /*35440*/  NOP ;  /* 0x0000000000007918 */ /* 0x000fce0000000000 */
        /* <DEDUP_REMOVED lines=8> */
[----:B------:R-:W-:Y:S04]  /*354d0*/  STL.64 [R1+0x2330], R30 ;  /* 0x0023301e01007387 */ /* 0x000fe80000100a00 */
[----:B------:R-:W-:Y:S04]  /*354e0*/  STL.64 [R1+0x2328], R28 ;  /* 0x0023281c01007387 */ /* 0x000fe80000100a00 */
[----:B------:R-:W-:Y:S04]  /*354f0*/  STL.64 [R1+0x2320], R26 ;  /* 0x0023201a01007387 */ /* 0x000fe80000100a00 */
[----:B------:R1:W-:Y:S01]  /*35500*/  STL.64 [R1+0x2318], R24 ;  /* 0x0023181801007387 */ /* 0x0003e20000100a00 */
[----:B------:R-:W-:-:S02]  /*35510*/  WARPGROUP.DEPBAR.LE gsb0, 0x0 ;  /* 0x00008000000079c5 */ /* 0x000fc40000010000 */
[----:B------:R-:W-:-:S12]  /*35520*/  WARPGROUP.ARRIVE ;  /* 0x00000000000079c5 */ /* 0x000fd80000000000 */
[----:B------:R-:W-:Y:S03]  /*35530*/  QGMMA.64x256x32.F32.E4M3.E4M3 R32, gdesc[UR20], R32, gsb0 ;  /* 0x03e00000142079f3 */ /* 0x000fe60008000820 */
[----:B------:R-:W-:Y:S02]  /*35540*/  WARPGROUP.DEPBAR.LE gsb0, 0x0 ;  /* 0x00008000000079c5 */ /* 0x000fe40000010000 */
[----:B------:R2:W-:Y:S04]  /*35550*/  STL.64 [R1+0x400], R32 ;  /* 0x0004002001007387 */ /* 0x0005e80000100a00 */
        /* <DEDUP_REMOVED lines=59> */
[----:B------:R-:W-:Y:S04]  /*35910*/  STL.64 [R1+0x5e0], R152 ;  /* 0x0005e09801007387 */ /* 0x000fe80000100a00 */
[----:B------:R-:W-:Y:S04]  /*35920*/  STL.64 [R1+0x5e8], R154 ;  /* 0x0005e89a01007387 */ /* 0x000fe80000100a00 */
[----:B------:R-:W-:Y:S04]  /*35930*/  STL.64 [R1+0x5f0], R156 ;  /* 0x0005f09c01007387 */ /* 0x000fe80000100a00 */
[----:B------:R-:W-:Y:S04]  /*35940*/  STL.64 [R1+0x5f8], R158 ;  /* 0x0005f89e01007387 */ /* 0x000fe80000100a00 */
[----:B-1----:R-:W4:Y:S04]  /*35950*/  LDL.LU.64 R24, [R1+0x200] ;  /* 0x0002000001187983 */ /* 0x002f280000300a00 */
[----:B------:R-:W4:Y:S04]  /*35960*/  LDL.LU.64 R26, [R1+0x208] ;  /* 0x00020800011a7983 */ /* 0x000f280000300a00 */
[----:B------:R-:W4:Y:S04]  /*35970*/  LDL.LU.64 R28, [R1+0x210] ;  /* 0x00021000011c7983 */ /* 0x000f280000300a00 */
[----:B------:R-:W4:Y:S04]  /*35980*/  LDL.LU.64 R30, [R1+0x218] ;  /* 0x00021800011e7983 */ /* 0x000f280000300a00 */
[----:B--2---:R-:W2:Y:S04]  /*35990*/  LDL.LU.64 R32, [R1+0x220] ;  /* 0x0002200001207983 */ /* 0x004ea80000300a00 */
[----:B---3--:R-:W2:Y:S04]  /*359a0*/  LDL.LU.64 R34, [R1+0x228] ;  /* 0x0002280001227983 */ /* 0x008ea80000300a00 */
[----:B----4-:R-:W2:Y:S04]  /*359b0*/  LDL.LU.64 R36, [R1+0x230] ;  /* 0x0002300001247983 */ /* 0x010ea80000300a00 */
        /* <DEDUP_REMOVED lines=79> */
[----:B------:R-:W-:-:S05]  /*35eb0*/  VIADD R209, R209, 0x7f ;  /* 0x0000007fd1d17836 */ /* 0x000fca0000000000 */
[----:B------:R-:W-:Y:S01]  /*35ec0*/  SHF.R.S32.HI R5, RZ, 0x1f, R209 ;  /* 0x0000001fff057819 */ /* 0x000fe200000114d1 */
[----:B------:R-:W-:-:S03]  /*35ed0*/  VIADD R210, R210, 0x1 ;  /* 0x00000001d2d27836 */ /* 0x000fc60000000000 */
[----:B------:R-:W-:-:S04]  /*35ee0*/  LEA.HI R5, R5, R209, RZ, 0x7 ;  /* 0x000000d105057211 */ /* 0x000fc800078f38ff */
[----:B------:R-:W-:-:S04]  /*35ef0*/  SHF.R.S32.HI R5, RZ, 0x7, R5 ;  /* 0x00000007ff057819 */ /* 0x000fc80000011405 */
[----:B------:R-:W-:Y:S01]  /*35f00*/  ISETP.NE.U32.AND P0, PT, R210, R5, PT ;  /* 0x00000005d200720c */ /* 0x000fe20003f05070 */
        /* <DEDUP_REMOVED lines=129> */
[----:B------:R0:W-:Y:S02]  /*36720*/  STL [R1+0xf7c], R210 ;  /* 0x000f7cd201007387 */ /* 0x0001e40000100800 */
[----:B0-----:R-:W-:-:S02]  /*36730*/  IMAD.MOV.U32 R210, RZ, RZ, R211 ;  /* 0x000000ffffd27224 */ /* 0x001fc400078e00d3 */
[----:B------:R-:W-:Y:S02]  /*36740*/  IMAD.MOV.U32 R211, RZ, RZ, R162 ;  /* 0x000000ffffd37224 */ /* 0x000fe400078e00a2 */
[----:B------:R-:W-:Y:S02]  /*36750*/  IMAD.MOV.U32 R162, RZ, RZ, R163 ;  /* 0x000000ffffa27224 */ /* 0x000fe400078e00a3 */
[----:B------:R-:W-:Y:S02]  /*36760*/  IMAD.MOV.U32 R163, RZ, RZ, R164 ;  /* 0x000000ffffa37224 */ /* 0x000fe400078e00a4 */
[----:B------:R-:W-:Y:S02]  /*36770*/  IMAD.MOV.U32 R164, RZ, RZ, R165 ;  /* 0x000000ffffa47224 */ /* 0x000fe400078e00a5 */
[----:B------:R-:W-:Y:S02]  /*36780*/  IMAD.MOV.U32 R165, RZ, RZ, R166 ;  /* 0x000000ffffa57224 */ /* 0x000fe400078e00a6 */
[----:B------:R-:W-:-:S02]  /*36790*/  IMAD.MOV.U32 R166, RZ, RZ, R167 ;  /* 0x000000ffffa67224 */ /* 0x000fc400078e00a7 */
[----:B------:R-:W-:Y:S02]  /*367a0*/  IMAD.MOV.U32 R167, RZ, RZ, R168 ;  /* 0x000000ffffa77224 */ /* 0x000fe400078e00a8 */
[----:B------:R-:W-:Y:S02]  /*367b0*/  IMAD.MOV.U32 R168, RZ, RZ, R169 ;  /* 0x000000ffffa87224 */ /* 0x000fe400078e00a9 */
[----:B------:R-:W-:Y:S02]  /*367c0*/  IMAD.MOV.U32 R169, RZ, RZ, R170 ;  /* 0x000000ffffa97224 */ /* 0x000fe400078e00aa */
[----:B------:R-:W-:Y:S01]  /*367d0*/  IMAD.MOV.U32 R170, RZ, RZ, R8 ;  /* 0x000000ffffaa7224 */ /* 0x000fe200078e0008 */
[----:B------:R-:W-:Y:S01]  /*367e0*/  IADD3 R210, P2, R210, UR6, RZ ;  /* 0x00000006d2d27c10 */ /* 0x000fe2000ff5e0ff */
[----:B------:R-:W-:Y:S02]  /*367f0*/  IMAD.MOV.U32 R8, RZ, RZ, R235 ;  /* 0x000000ffff087224 */ /* 0x000fe400078e00eb */
[----:B------:R-:W-:-:S02]  /*36800*/  IMAD.MOV.U32 R235, RZ, RZ, R236 ;  /* 0x000000ffffeb7224 */ /* 0x000fc400078e00ec */
[----:B------:R-:W-:Y:S02]  /*36810*/  IMAD.MOV.U32 R236, RZ, RZ, R6 ;  /* 0x000000ffffec7224 */ /* 0x000fe400078e0006 */
[----:B------:R-:W3:Y:S04]  /*36820*/  LDL.LU R6, [R1+0x2314] ;  /* 0x0023140001067983 */ /* 0x000ee80000300800 */
[----:B------:R0:W-:Y:S04]  /*36830*/  STL [R1+0x1358], R210 ;  /* 0x001358d201007387 */ /* 0x0001e80000100800 */
[----:B0-----:R-:W4:Y:S02]  /*36840*/  LDL.LU R210, [R1+0x1350] ;  /* 0x0013500001d27983 */ /* 0x001f240000300800 */
[----:B----4-:R-:W-:-:S05]  /*36850*/  IADD3 R210, P3, R210, UR6, RZ ;  /* 0x00000006d2d27c10 */ /* 0x010fca000ff7e0ff */
[----:B------:R0:W-:Y:S04]  /*36860*/  STL [R1+0x1350], R210 ;  /* 0x001350d201007387 */ /* 0x0001e80000100800 */
[----:B0-----:R-:W4:Y:S01]  /*36870*/  LDL.LU R210, [R1+0x1348] ;  /* 0x0013480001d27983 */ /* 0x001f220000300800 */
[----:B---3--:R-:W-:Y:S02]  /*36880*/  IADD3 R6, P5, R6, UR6, RZ ;  /* 0x0000000606067c10 */ /* 0x008fe4000ffbe0ff */
[----:B----4-:R-:W-:-:S05]  /*36890*/  IADD3 R210, P4, R210, UR6, RZ ;  /* 0x00000006d2d27c10 */ /* 0x010fca000ff9e0ff */
[----:B------:R0:W-:Y:S04]  /*368a0*/  STL [R1+0x1348], R210 ;  /* 0x001348d201007387 */ /* 0x0001e80000100800 */
[----:B------:R1:W-:Y:S01]  /*368b0*/  STL [R1+0x1340], R6 ;  /* 0x0013400601007387 */ /* 0x0003e20000100800 */
[----:B0-----:R-:W-:-:S03]  /*368c0*/  IMAD.MOV.U32 R210, RZ, RZ, R211 ;  /* 0x000000ffffd27224 */ /* 0x001fc600078e00d3 */
[----:B-1----:R-:W3:Y:S01]  /*368d0*/  LDL.LU R6, [R1+0x2310] ;  /* 0x0023100001067983 */ /* 0x002ee20000300800 */
        /* <DEDUP_REMOVED lines=14> */
[----:B------:R-:W4:Y:S01]  /*369c0*/  LDL.LU R12, [R1+0x230c] ;  /* 0x00230c00010c7983 */ /* 0x000f220000300800 */
[----:B------:R-:W-:Y:S02]  /*369d0*/  IADD3 R7, P6, R7, UR6, RZ ;  /* 0x0000000607077c10 */ /* 0x000fe4000ffde0ff */
[----:B------:R-:W-:Y:S02]  /*369e0*/  IADD3 R13, P1, R13, UR6, RZ ;  /* 0x000000060d0d7c10 */ /* 0x000fe4000ff3e0ff */
[----:B---3--:R-:W-:Y:S02]  /*369f0*/  IADD3.X R6, R6, UR7, RZ, P6, !PT ;  /* 0x0000000706067c10 */ /* 0x008fe4000b7fe4ff */
[----:B------:R-:W-:-:S05]  /*36a00*/  IADD3 R210, P6, R210, UR6, RZ ;  /* 0x00000006d2d27c10 */ /* 0x000fca000ffde0ff */
[----:B------:R0:W-:Y:S02]  /*36a10*/  STL [R1+0x1338], R210 ;  /* 0x001338d201007387 */ /* 0x0001e40000100800 */
[----:B0-----:R-:W-:Y:S02]  /*36a20*/  IMAD.MOV.U32 R210, RZ, RZ, R211 ;  /* 0x000000ffffd27224 */ /* 0x001fe400078e00d3 */
        /* <DEDUP_REMOVED lines=8> */
[----:B------:R-:W-:Y:S01]  /*36ab0*/  IMAD.MOV.U32 R169, RZ, RZ, R170 ;  /* 0x000000ffffa97224 */ /* 0x000fe200078e00aa */
[----:B----4-:R-:W-:Y:S01]  /*36ac0*/  IADD3.X R12, R12, UR7, RZ, P1, !PT ;  /* 0x000000070c0c7c10 */ /* 0x010fe20008ffe4ff */
[----:B------:R-:W-:Y:S01]  /*36ad0*/  IMAD.MOV.U32 R170, RZ, RZ, R8 ;  /* 0x000000ffffaa7224 */ /* 0x000fe200078e0008 */
[----:B------:R-:W-:Y:S01]  /*36ae0*/  IADD3 R210, P1, R210, UR6, RZ ;  /* 0x00000006d2d27c10 */ /* 0x000fe2000ff3e0ff */
[----:B------:R-:W-:-:S02]  /*36af0*/  IMAD.MOV.U32 R8, RZ, RZ, R236 ;  /* 0x000000ffff087224 */ /* 0x000fc400078e00ec */
[----:B------:R-:W-:Y:S02]  /*36b00*/  IMAD.MOV.U32 R236, RZ, RZ, R237 ;  /* 0x000000ffffec7224 */ /* 0x000fe400078e00ed */
[----:B------:R-:W-:Y:S02]  /*36b10*/  IMAD.MOV.U32 R237, RZ, RZ, R251 ;  /* 0x000000ffffed7224 */ /* 0x000fe400078e00fb */
[----:B------:R-:W3:Y:S04]  /*36b20*/  LDL.LU R251, [R1+0x1370] ;  /* 0x0013700001fb7983 */ /* 0x000ee80000300800 */
[----:B------:R0:W-:Y:S04]  /*36b30*/  STL [R1+0x1330], R210 ;  /* 0x001330d201007387 */ /* 0x0001e80000100800 */
[----:B0-----:R-:W4:Y:S02]  /*36b40*/  LDL.LU R210, [R1+0x1354] ;  /* 0x0013540001d27983 */ /* 0x001f240000300800 */
[----:B----4-:R-:W-:-:S05]  /*36b50*/  IADD3.X R210, R210, UR7, RZ, P2, !PT ;  /* 0x00000007d2d27c10 */ /* 0x010fca00097fe4ff */
[----:B------:R0:W-:Y:S04]  /*36b60*/  STL [R1+0x1354], R210 ;  /* 0x001354d201007387 */ /* 0x0001e80000100800 */
[----:B0-----:R-:W4:Y:S02]  /*36b70*/  LDL.LU R210, [R1+0x1328] ;  /* 0x0013280001d27983 */ /* 0x001f240000300800 */
[----:B----4-:R-:W-:-:S05]  /*36b80*/  IADD3 R210, P2, R210, UR6, RZ ;  /* 0x00000006d2d27c10 */ /* 0x010fca000ff5e0ff */
        /* <DEDUP_REMOVED lines=391> */
[----:B0-----:R-:W4:Y:S01]  /*38400*/  LDL.LU R210, [R1+0x1144] ;  /* 0x0011440001d27983 */ /* 0x001f220000300800 */
[----:B------:R-:W-:Y:S02]  /*38410*/  IADD3.X R211, R211, UR7, RZ, P3, !PT ;  /* 0x00000007d3d37c10 */ /* 0x000fe40009ffe4ff */
[----:B----4-:R-:W-:-:S05]  /*38420*/  IADD3.X R210, R210, UR7, RZ, P2, !PT ;  /* 0x00000007d2d27c10 */ /* 0x010fca00097fe4ff */
[----:B------:R0:W-:Y:S04]  /*38430*/  STL [R1+0x1144], R210 ;  /* 0x001144d201007387 */ /* 0x0001e80000100800 */
[----:B0-----:R-:W4:Y:S04]  /*38440*/  LDL.LU R210, [R1+0x1118] ;  /* 0x0011180001d27983 */ /* 0x001f280000300800 */
        /* <DEDUP_REMOVED lines=8> */
[----:B------:R-:W-:Y:S01]  /*384d0*/  IMAD.MOV.U32 R168, RZ, RZ, R169 ;  /* 0x000000ffffa87224 */ /* 0x000fe200078e00a9 */
[----:B------:R-:W-:Y:S01]  /*384e0*/  IADD3 R211, P3, R211, UR6, RZ ;  /* 0x00000006d3d37c10 */ /* 0x000fe2000ff7e0ff */
[----:B------:R-:W-:Y:S02]  /*384f0*/  IMAD.MOV.U32 R169, RZ, RZ, R170 ;  /* 0x000000ffffa97224 */ /* 0x000fe400078e00aa */
[----:B------:R-:W-:Y:S02]  /*38500*/  IMAD.MOV.U32 R170, RZ, RZ, R8 ;  /* 0x000000ffffaa7224 */ /* 0x000fe400078e0008 */
[----:B------:R-:W-:Y:S01]  /*38510*/  IMAD.MOV.U32 R8, RZ, RZ, R238 ;  /* 0x000000ffff087224 */ /* 0x000fe200078e00ee */
[----:B----4-:R-:W-:-:S05]  /*38520*/  IADD3 R210, P2, R210, UR6, RZ ;  /* 0x00000006d2d27c10 */ /* 0x010fca000ff5e0ff */
[----:B------:R-:W-:Y:S04]  /*38530*/  STL [R1+0x1118], R210 ;  /* 0x001118d201007387 */ /* 0x000fe80000100800 */
[----:B------:R-:W4:Y:S04]  /*38540*/  LDL.LU R238, [R1+0x13e8] ;  /* 0x0013e80001ee7983 */ /* 0x000f280000300800 */
[----:B------:R0:W-:Y:S04]  /*38550*/  STL [R1+0x1110], R211 ;  /* 0x001110d301007387 */ /* 0x0001e80000100800 */
[----:B0-----:R-:W2:Y:S02]  /*38560*/  LDL.LU R211, [R1+0x1134] ;  /* 0x0011340001d37983 */ /* 0x001ea40000300800 */
[----:B--2---:R-:W-:-:S05]  /*38570*/  IADD3.X R211, R211, UR7, RZ, P4, !PT ;  /* 0x00000007d3d37c10 */ /* 0x004fca000a7fe4ff */
[----:B------:R0:W-:Y:S04]  /*38580*/  STL [R1+0x1134], R211 ;  /* 0x001134d301007387 */ /* 0x0001e80000100800 */
[----:B0-----:R-:W2:Y:S02]  /*38590*/  LDL.LU R211, [R1+0x1108] ;  /* 0x0011080001d37983 */ /* 0x001ea40000300800 */
[----:B--2---:R-:W-:-:S05]  /*385a0*/  IADD3 R211, P4, R211, UR6, RZ ;  /* 0x00000006d3d37c10 */ /* 0x004fca000ff9e0ff */
        /* <DEDUP_REMOVED lines=29> */
[----:B------:R-:W2:Y:S04]  /*38780*/  LDL.LU R215, [R1+0x2308] ;  /* 0x0023080001d77983 */ /* 0x000ea80000300800 */
[----:B------:R0:W-:Y:S04]  /*38790*/  STL [R1+0x10f0], R211 ;  /* 0x0010f0d301007387 */ /* 0x0001e80000100800 */
[----:B0-----:R-:W3:Y:S02]  /*387a0*/  LDL.LU R211, [R1+0x1114] ;  /* 0x0011140001d37983 */ /* 0x001ee40000300800 */
[----:B---3--:R-:W-:-:S05]  /*387b0*/  IADD3.X R211, R211, UR7, RZ, P2, !PT ;  /* 0x00000007d3d37c10 */ /* 0x008fca00097fe4ff */
[----:B------:R0:W-:Y:S04]  /*387c0*/  STL [R1+0x1114], R211 ;  /* 0x001114d301007387 */ /* 0x0001e80000100800 */
[----:B0-----:R-:W3:Y:S02]  /*387d0*/  LDL.LU R211, [R1+0x10e8] ;  /* 0x0010e80001d37983 */ /* 0x001ee40000300800 */
[----:B---3--:R-:W-:-:S05]  /*387e0*/  IADD3 R211, P2, R211, UR6, RZ ;  /* 0x00000006d3d37c10 */ /* 0x008fca000ff5e0ff */
        /* <DEDUP_REMOVED lines=485> */
[----:B------:R-:W-:Y:S01]  /*3a640*/  IMAD.MOV.U32 R168, RZ, RZ, R169 ;  /* 0x000000ffffa87224 */ /* 0x000fe200078e00a9 */
[----:B------:R-:W-:Y:S01]  /*3a650*/  IADD3 R211, P4, R211, UR6, RZ ;  /* 0x00000006d3d37c10 */ /* 0x000fe2000ff9e0ff */
[----:B------:R-:W-:Y:S02]  /*3a660*/  IMAD.MOV.U32 R169, RZ, RZ, R170 ;  /* 0x000000ffffa97224 */ /* 0x000fe400078e00aa */
[----:B------:R-:W-:Y:S02]  /*3a670*/  IMAD.MOV.U32 R170, RZ, RZ, R8 ;  /* 0x000000ffffaa7224 */ /* 0x000fe400078e0008 */
[----:B------:R-:W-:-:S02]  /*3a680*/  IMAD.MOV.U32 R8, RZ, RZ, R9 ;  /* 0x000000ffff087224 */ /* 0x000fc400078e0009 */
        /* <DEDUP_REMOVED lines=11> */
[----:B0-----:R-:W4:Y:S01]  /*3a740*/  LDL.LU R211, [R1+0x1e28] ;  /* 0x001e280001d37983 */ /* 0x001f220000300800 */
[----:B------:R-:W-:Y:S01]  /*3a750*/  UIADD3.64 UR12, UR8, 0xbfe, URZ ;  /* 0x00000bfe080c7897 */ /* 0x000fe2000fffe03f */
[----:B------:R-:W-:-:S08]  /*3a760*/  WARPGROUP.ARRIVE ;  /* 0x00000000000079c5 */ /* 0x000fd00000000000 */
[----:B------:R-:W-:Y:S01]  /*3a770*/  QGMMA.64x256x32.F32.E4M3.E4M3 R24, gdesc[UR12], R24, gsb0 ;  /* 0x03e000000c1879f3 */ /* 0x000fe20008000818 */
[----:B----4-:R-:W-:-:S05]  /*3a780*/  IADD3 R211, P6, R211, UR6, RZ ;  /* 0x00000006d3d37c10 */ /* 0x010fca000ffde0ff */
[----:B------:R0:W-:Y:S04]  /*3a790*/  STL [R1+0x1e28], R211 ;  /* 0x001e28d301007387 */ /* 0x0001e80000100800 */
[----:B0-----:R-:W4:Y:S01]  /*3a7a0*/  LDL.LU R211, [R1+0x1e4c] ;  /* 0x001e4c0001d37983 */ /* 0x001f220000300800 */
[----:B------:R-:W-:Y:S01]  /*3a7b0*/  UIADD3.64 UR16, UR8, 0xc00, URZ ;  /* 0x00000c0008107897 */ /* 0x000fe2000fffe03f */
[----:B------:R-:W-:Y:S02]  /*3a7c0*/  WARPGROUP.DEPBAR.LE gsb0, 0x0 ;  /* 0x00008000000079c5 */ /* 0x000fe40000010000 */
[----:B------:R-:W-:Y:S01]  /*3a7d0*/  WARPGROUP.ARRIVE ;  /* 0x00000000000079c5 */ /* 0x000fe20000000000 */
[----:B------:R-:W-:Y:S01]  /*3a7e0*/  UMOV UR18, UR10 ;  /* 0x0000000a00127c82 */ /* 0x000fe20008000000 */
[----:B------:R-:W-:-:S12]  /*3a7f0*/  UMOV UR19, UR11 ;  /* 0x0000000b00137c82 */ /* 0x000fd80008000000 */
[----:B------:R-:W-:Y:S01]  /*3a800*/  QGMMA.64x256x32.F32.E4M3.E4M3 R24, gdesc[UR16], R24, gsb0 ;  /* 0x03e00000101879f3 */ /* 0x000fe20008000818 */
[----:B------:R-:W-:Y:S01]  /*3a810*/  UIADD3.64 UR28, UR8, 0xc02, URZ ;  /* 0x00000c02081c7897 */ /* 0x000fe2000fffe03f */
[----:B----4-:R-:W-:-:S05]  /*3a820*/  IADD3.X R211, R211, UR7, RZ, P1, !PT ;  /* 0x00000007d3d37c10 */ /* 0x010fca0008ffe4ff */
[----:B------:R0:W-:Y:S04]  /*3a830*/  STL [R1+0x1e4c], R211 ;  /* 0x001e4cd301007387 */ /* 0x0001e80000100800 */
[----:B0-----:R-:W4:Y:S01]  /*3a840*/  LDL.LU R211, [R1+0x1e20] ;  /* 0x001e200001d37983 */ /* 0x001f220000300800 */
[----:B------:R-:W-:Y:S02]  /*3a850*/  WARPGROUP.DEPBAR.LE gsb0, 0x0 ;  /* 0x00008000000079c5 */ /* 0x000fe40000010000 */
[----:B------:R-:W-:-:S14]  /*3a860*/  WARPGROUP.ARRIVE ;  /* 0x00000000000079c5 */ /* 0x000fdc0000000000 */
[----:B------:R-:W-:Y:S01]  /*3a870*/  QGMMA.64x256x32.F32.E4M3.E4M3 R24, gdesc[UR28], R24, gsb0 ;  /* 0x03e000001c1879f3 */ /* 0x000fe20008000818 */
[----:B------:R-:W-:Y:S01]  /*3a880*/  UIADD3.64 UR32, UR8, 0xc04, URZ ;  /* 0x00000c0408207897 */ /* 0x000fe2000fffe03f */
[----:B----4-:R-:W-:-:S05]  /*3a890*/  IADD3 R211, P1, R211, UR6, RZ ;  /* 0x00000006d3d37c10 */ /* 0x010fca000ff3e0ff */
[----:B------:R0:W-:Y:S04]  /*3a8a0*/  STL [R1+0x1e20], R211 ;  /* 0x001e20d301007387 */ /* 0x0001e80000100800 */
[----:B0-----:R-:W4:Y:S01]  /*3a8b0*/  LDL.LU R211, [R1+0x1e44] ;  /* 0x001e440001d37983 */ /* 0x001f220000300800 */
[----:B------:R-:W-:Y:S02]  /*3a8c0*/  WARPGROUP.DEPBAR.LE gsb0, 0x0 ;  /* 0x00008000000079c5 */ /* 0x000fe40000010000 */
[----:B------:R-:W-:-:S14]  /*3a8d0*/  WARPGROUP.ARRIVE ;  /* 0x00000000000079c5 */ /* 0x000fdc0000000000 */
[----:B------:R-:W-:Y:S03]  /*3a8e0*/  QGMMA.64x256x32.F32.E4M3.E4M3 R24, gdesc[UR32], R24, gsb0 ;  /* 0x03e00000201879f3 */ /* 0x000fe60008000818 */
[----:B------:R-:W-:Y:S02]  /*3a8f0*/  WARPGROUP.DEPBAR.LE gsb0, 0x0 ;  /* 0x00008000000079c5 */ /* 0x000fe40000010000 */
[----:B----4-:R-:W-:-:S05]  /*3a900*/  IADD3.X R211, R211, UR7, RZ, P2, !PT ;  /* 0x00000007d3d37c10 */ /* 0x010fca00097fe4ff */
[----:B------:R-:W-:Y:S04]  /*3a910*/  STL [R1+0x1e44], R211 ;  /* 0x001e44d301007387 */ /* 0x000fe80000100800 */
[----:B------:R-:W-:Y:S04]  /*3a920*/  STL.64 [R1], R24 ;  /* 0x0000001801007387 */ /* 0x000fe80000100a00 */
        /* <DEDUP_REMOVED lines=63> */
[----:B0-----:R-:W4:Y:S04]  /*3ad20*/  LDL.LU.64 R150, [R1+0x2300] ;  /* 0x0023000001967983 */ /* 0x001f280000300a00 */
[----:B------:R-:W2:Y:S04]  /*3ad30*/  LDL.LU.64 R148, [R1+0x22f8] ;  /* 0x0022f80001947983 */ /* 0x000ea80000300a00 */
[----:B------:R-:W4:Y:S04]  /*3ad40*/  LDL.LU.64 R146, [R1+0x22f0] ;  /* 0x0022f00001927983 */ /* 0x000f280000300a00 */
        /* <DEDUP_REMOVED lines=71> */
[----:B---3--:R-:W-:Y:S01]  /*3b1c0*/  IMAD.MOV.U32 R8, RZ, RZ, R9 ;  /* 0x000000ffff087224 */ /* 0x008fe200078e0009 */
[----:B----4-:R-:W-:Y:S02]  /*3b1d0*/  IADD3 R126, P2, R126, UR6, RZ ;  /* 0x000000067e7e7c10 */ /* 0x010fe4000ff5e0ff */
[----:B------:R-:W-:Y:S02]  /*3b1e0*/  IADD3.X R127, R127, UR7, RZ, P3, !PT ;  /* 0x000000077f7f7c10 */ /* 0x000fe40009ffe4ff */
[----:B--2---:R-:W-:-:S02]  /*3b1f0*/  IADD3 R128, P3, R128, UR6, RZ ;  /* 0x0000000680807c10 */ /* 0x004fc4000ff7e0ff */
[----:B------:R-:W-:Y:S01]  /*3b200*/  IADD3.X R129, R129, UR7, RZ, P4, !PT ;  /* 0x0000000781817c10 */ /* 0x000fe2000a7fe4ff */
[----:B------:R0:W-:Y:S01]  /*3b210*/  STL [R1+0x1e18], R126 ;  /* 0x001e187e01007387 */ /* 0x0001e20000100800 */
[----:B------:R-:W-:Y:S02]  /*3b220*/  IADD3 R130, P4, R130, UR6, RZ ;  /* 0x0000000682827c10 */ /* 0x000fe4000ff9e0ff */
[----:B------:R-:W-:Y:S02]  /*3b230*/  IADD3.X R131, R131, UR7, RZ, P5, !PT ;  /* 0x0000000783837c10 */ /* 0x000fe4000affe4ff */
[----:B------:R-:W-:Y:S01]  /*3b240*/  IADD3 R132, P5, R132, UR6, RZ ;  /* 0x0000000684847c10 */ /* 0x000fe2000ffbe0ff */
[----:B0-----:R-:W2:Y:S04]  /*3b250*/  LDL.LU R126, [R1+0x2104] ;  /* 0x00210400017e7983 */ /* 0x001ea80000300800 */
[----:B------:R0:W-:Y:S01]  /*3b260*/  STL [R1+0x1e3c], R127 ;  /* 0x001e3c7f01007387 */ /* 0x0001e20000100800 */
[----:B------:R-:W-:-:S02]  /*3b270*/  IADD3.X R133, R133, UR7, RZ, P6, !PT ;  /* 0x0000000785857c10 */ /* 0x000fc4000b7fe4ff */
[----:B------:R-:W-:Y:S01]  /*3b280*/  IADD3 R134, P6, R134, UR6, RZ ;  /* 0x0000000686867c10 */ /* 0x000fe2000ffde0ff */
[----:B0-----:R-:W2:Y:S04]  /*3b290*/  LDL.LU R127, [R1+0x2100] ;  /* 0x00210000017f7983 */ /* 0x001ea80000300800 */
[----:B------:R0:W-:Y:S01]  /*3b2a0*/  STL [R1+0x1e10], R128 ;  /* 0x001e108001007387 */ /* 0x0001e20000100800 */
[----:B------:R-:W-:-:S03]  /*3b2b0*/  IADD3.X R135, R135, UR7, RZ, P1, !PT ;  /* 0x0000000787877c10 */ /* 0x000fc60008ffe4ff */
[----:B0-----:R-:W2:Y:S04]  /*3b2c0*/  LDL.LU R128, [R1+0x20fc] ;  /* 0x0020fc0001807983 */ /* 0x001ea80000300800 */
[----:B------:R0:W-:Y:S01]  /*3b2d0*/  STL [R1+0x1e34], R129 ;  /* 0x001e348101007387 */ /* 0x0001e20000100800 */
[----:B------:R-:W-:-:S03]  /*3b2e0*/  IADD3 R136, P1, R136, UR6, RZ ;  /* 0x0000000688887c10 */ /* 0x000fc6000ff3e0ff */
        /* <DEDUP_REMOVED lines=581> */
[----:B---3--:R-:W-:-:S02]  /*3d740*/  IMAD.MOV.U32 R8, RZ, RZ, R9 ;  /* 0x000000ffff087224 */ /* 0x008fc400078e0009 */
        /* <DEDUP_REMOVED lines=1204> */
[----:B---3--:R-:W-:Y:S02]  /*42290*/  IADD3.X R211, R211, UR42, RZ, P3, !PT ;  /* 0x0000002ad3d37c10 */ /* 0x008fe40009ffe4ff */
[----:B------:R-:W-:-:S03]  /*422a0*/  IADD3 R217, P3, R217, UR5, RZ ;  /* 0x00000005d9d97c10 */ /* 0x000fc6000ff7e0ff */
[----:B------:R-:W-:Y:S04]  /*422b0*/  STL [R1+0x1528], R211 ;  /* 0x001528d301007387 */ /* 0x000fe80000100800 */
[----:B------:R0:W-:Y:S04]  /*422c0*/  STL [R1+0x14fc], R217 ;  /* 0x0014fcd901007387 */ /* 0x0001e80000100800 */
[----:B0-----:R-:W3:Y:S04]  /*422d0*/  LDL.LU R217, [R1+0x2098] ;  /* 0x0020980001d97983 */ /* 0x001ee80000300800 */
[----:B------:R-:W4:Y:S02]  /*422e0*/  LDL.LU R211, [R1+0x1520] ;  /* 0x0015200001d37983 */ /* 0x000f240000300800 */
[----:B----4-:R-:W-:-:S05]  /*422f0*/  IADD3.X R211, R211, UR42, RZ, P4, !PT ;  /* 0x0000002ad3d37c10 */ /* 0x010fca000a7fe4ff */
[----:B------:R0:W-:Y:S04]  /*42300*/  STL [R1+0x1520], R211 ;  /* 0x001520d301007387 */ /* 0x0001e80000100800 */
[----:B0-----:R-:W4:Y:S01]  /*42310*/  LDL.LU R211, [R1+0x14f4] ;  /* 0x0014f40001d37983 */ /* 0x001f220000300800 */
[----:B------:R-:W-:Y:S02]  /*42320*/  IADD3.X R213, R213, UR42, RZ, P5, !PT ;  /* 0x0000002ad5d57c10 */ /* 0x000fe4000affe4ff */
[----:B----4-:R-:W-:-:S05]  /*42330*/  IADD3 R211, P4, R211, UR5, RZ ;  /* 0x00000005d3d37c10 */ /* 0x010fca000ff9e0ff */
[----:B------:R-:W-:Y:S04]  /*42340*/  STL [R1+0x14f4], R211 ;  /* 0x0014f4d301007387 */ /* 0x000fe80000100800 */
[----:B------:R0:W-:Y:S04]  /*42350*/  STL [R1+0x1518], R213 ;  /* 0x001518d501007387 */ /* 0x0001e80000100800 */
[----:B0-----:R-:W4:Y:S04]  /*42360*/  LDL.LU R213, [R1+0x2094] ;  /* 0x0020940001d57983 */ /* 0x001f280000300800 */
[----:B------:R-:W2:Y:S02]  /*42370*/  LDL.LU R211, [R1+0x14ec] ;  /* 0x0014ec0001d37983 */ /* 0x000ea40000300800 */
        /* <DEDUP_REMOVED lines=9> */
[----:B--2---:R-:W-:Y:S02]  /*42410*/  IADD3.X R211, R211, UR42, RZ, P1, !PT ;  /* 0x0000002ad3d37c10 */ /* 0x004fe40008ffe4ff */
[----:B------:R-:W-:-:S03]  /*42420*/  IADD3 R221, P1, R221, UR5, RZ ;  /* 0x00000005dddd7c10 */ /* 0x000fc6000ff3e0ff */
[----:B------:R-:W-:Y:S04]  /*42430*/  STL [R1+0x1508], R211 ;  /* 0x001508d301007387 */ /* 0x000fe80000100800 */
[----:B------:R0:W-:Y:S04]  /*42440*/  STL [R1+0x14dc], R221 ;  /* 0x0014dcdd01007387 */ /* 0x0001e80000100800 */
[----:B0-----:R-:W2:Y:S04]  /*42450*/  LDL.LU R221, [R1+0x2090] ;  /* 0x0020900001dd7983 */ /* 0x001ea80000300800 */
[----:B------:R-:W3:Y:S02]  /*42460*/  LDL.LU R211, [R1+0x1500] ;  /* 0x0015000001d37983 */ /* 0x000ee40000300800 */
[----:B---3--:R-:W-:-:S05]  /*42470*/  IADD3.X R211, R211, UR42, RZ, P2, !PT ;  /* 0x0000002ad3d37c10 */ /* 0x008fca00097fe4ff */
[----:B------:R0:W-:Y:S04]  /*42480*/  STL [R1+0x1500], R211 ;  /* 0x001500d301007387 */ /* 0x0001e80000100800 */
[----:B0-----:R-:W3:Y:S01]  /*42490*/  LDL.LU R211, [R1+0x14d4] ;  /* 0x0014d40001d37983 */ /* 0x001ee20000300800 */
[----:B------:R-:W-:Y:S02]  /*424a0*/  IADD3.X R215, R215, UR42, RZ, P3, !PT ;  /* 0x0000002ad7d77c10 */ /* 0x000fe40009ffe4ff */
[----:B---3--:R-:W-:-:S05]  /*424b0*/  IADD3 R211, P2, R211, UR5, RZ ;  /* 0x00000005d3d37c10 */ /* 0x008fca000ff5e0ff */
[----:B------:R-:W-:Y:S04]  /*424c0*/  STL [R1+0x14d4], R211 ;  /* 0x0014d4d301007387 */ /* 0x000fe80000100800 */
[----:B------:R0:W-:Y:S04]  /*424d0*/  STL [R1+0x14f8], R215 ;  /* 0x0014f8d701007387 */ /* 0x0001e80000100800 */
[----:B0-----:R-:W3:Y:S04]  /*424e0*/  LDL.LU R215, [R1+0x208c] ;  /* 0x00208c0001d77983 */ /* 0x001ee80000300800 */
[----:B------:R-:W4:Y:S02]  /*424f0*/  LDL.LU R211, [R1+0x14cc] ;  /* 0x0014cc0001d37983 */ /* 0x000f240000300800 */
        /* <DEDUP_REMOVED lines=9> */
[----:B----4-:R-:W-:Y:S02]  /*42590*/  IADD3.X R211, R211, UR42, RZ, P5, !PT ;  /* 0x0000002ad3d37c10 */ /* 0x010fe4000affe4ff */
[----:B------:R-:W-:-:S03]  /*425a0*/  IADD3 R225, P5, R225, UR5, RZ ;  /* 0x00000005e1e17c10 */ /* 0x000fc6000ffbe0ff */
[----:B------:R-:W-:Y:S04]  /*425b0*/  STL [R1+0x14e8], R211 ;  /* 0x0014e8d301007387 */ /* 0x000fe80000100800 */
[----:B------:R0:W-:Y:S04]  /*425c0*/  STL [R1+0x14bc], R225 ;  /* 0x0014bce101007387 */ /* 0x0001e80000100800 */
[----:B0-----:R-:W4:Y:S04]  /*425d0*/  LDL.LU R225, [R1+0x2088] ;  /* 0x0020880001e17983 */ /* 0x001f280000300800 */
[----:B------:R-:W2:Y:S02]  /*425e0*/  LDL.LU R211, [R1+0x14e0] ;  /* 0x0014e00001d37983 */ /* 0x000ea40000300800 */
[----:B--2---:R-:W-:-:S05]  /*425f0*/  IADD3.X R211, R211, UR42, RZ, P6, !PT ;  /* 0x0000002ad3d37c10 */ /* 0x004fca000b7fe4ff */
[----:B------:R0:W-:Y:S04]  /*42600*/  STL [R1+0x14e0], R211 ;  /* 0x0014e0d301007387 */ /* 0x0001e80000100800 */
[----:B0-----:R-:W2:Y:S01]  /*42610*/  LDL.LU R211, [R1+0x14b4] ;  /* 0x0014b40001d37983 */ /* 0x001ea20000300800 */
[----:B------:R-:W-:Y:S02]  /*42620*/  IADD3.X R219, R219, UR42, RZ, P1, !PT ;  /* 0x0000002adbdb7c10 */ /* 0x000fe40008ffe4ff */
[----:B--2---:R-:W-:-:S05]  /*42630*/  IADD3 R211, P6, R211, UR5, RZ ;  /* 0x00000005d3d37c10 */ /* 0x004fca000ffde0ff */
[----:B------:R-:W-:Y:S04]  /*42640*/  STL [R1+0x14b4], R211 ;  /* 0x0014b4d301007387 */ /* 0x000fe80000100800 */
[----:B------:R0:W-:Y:S04]  /*42650*/  STL [R1+0x14d8], R219 ;  /* 0x0014d8db01007387 */ /* 0x0001e80000100800 */
[----:B0-----:R-:W2:Y:S04]  /*42660*/  LDL.LU R219, [R1+0x2084] ;  /* 0x0020840001db7983 */ /* 0x001ea80000300800 */
[----:B------:R-:W3:Y:S02]  /*42670*/  LDL.LU R211, [R1+0x14ac] ;  /* 0x0014ac0001d37983 */ /* 0x000ee40000300800 */
        /* <DEDUP_REMOVED lines=94> */
[----:B0-----:R1:W5:Y:S04]  /*42c60*/  LDL.LU R0, [R1+0x2064] ;  /* 0x0020640001007983 */ /* 0x0013680000300800 */
[----:B------:R-:W4:Y:S01]  /*42c70*/  LDL.LU R211, [R1+0x142c] ;  /* 0x00142c0001d37983 */ /* 0x000f220000300800 */
[----:B------:R-:W-:Y:S01]  /*42c80*/  WARPGROUP.ARRIVE ;  /* 0x00000000000079c5 */ /* 0x000fe20000000000 */
[----:B------:R-:W-:Y:S01]  /*42c90*/  UMOV UR36, UR12 ;  /* 0x0000000c00247c82 */ /* 0x000fe20008000000 */
[----:B------:R-:W-:-:S04]  /*42ca0*/  UMOV UR37, UR13 ;  /* 0x0000000d00257c82 */ /* 0x000fc80008000000 */
[----:B------:R-:W-:Y:S01]  /*42cb0*/  QGMMA.64x256x32.F32.E4M3.E4M3 R24, gdesc[UR36], R24, gsb0 ;  /* 0x03e00000241879f3 */ /* 0x000fe20008000818 */
[----:B----4-:R-:W-:-:S05]  /*42cc0*/  IADD3 R211, P5, R211, UR5, RZ ;  /* 0x00000005d3d37c10 */ /* 0x010fca000ffbe0ff */
[----:B------:R0:W-:Y:S04]  /*42cd0*/  STL [R1+0x142c], R211 ;  /* 0x00142cd301007387 */ /* 0x0001e80000100800 */
[----:B0-----:R-:W4:Y:S01]  /*42ce0*/  LDL.LU R211, [R1+0x1450] ;  /* 0x0014500001d37983 */ /* 0x001f220000300800 */
[----:B------:R-:W-:Y:S02]  /*42cf0*/  WARPGROUP.DEPBAR.LE gsb0, 0x0 ;  /* 0x00008000000079c5 */ /* 0x000fe40000010000 */
[----:B------:R-:W-:Y:S01]  /*42d00*/  WARPGROUP.ARRIVE ;  /* 0x00000000000079c5 */ /* 0x000fe20000000000 */
[----:B------:R-:W-:Y:S01]  /*42d10*/  UMOV UR18, UR46 ;  /* 0x0000002e00127c82 */ /* 0x000fe20008000000 */
[----:B------:R-:W-:-:S13]  /*42d20*/  UMOV UR19, UR47 ;  /* 0x0000002f00137c82 */ /* 0x000fda0008000000 */
[----:B------:R-:W-:Y:S01]  /*42d30*/  QGMMA.64x256x32.F32.E4M3.E4M3 R24, gdesc[UR16], R24, gsb0 ;  /* 0x03e00000101879f3 */ /* 0x000fe20008000818 */
[----:B----4-:R-:W-:Y:S02]  /*42d40*/  IADD3.X R211, R211, UR42, RZ, P6, !PT ;  /* 0x0000002ad3d37c10 */ /* 0x010fe4000b7fe4ff */
[----:B--2---:R-:W-:-:S03]  /*42d50*/  IADD3 R2, P6, R2, UR5, RZ ;  /* 0x0000000502027c10 */ /* 0x004fc6000ffde0ff */
[----:B------:R-:W-:Y:S04]  /*42d60*/  STL [R1+0x1450], R211 ;  /* 0x001450d301007387 */ /* 0x000fe80000100800 */
[----:B------:R0:W-:Y:S04]  /*42d70*/  STL [R1+0x1424], R2 ;  /* 0x0014240201007387 */ /* 0x0001e80000100800 */
[----:B0-----:R-:W2:Y:S01]  /*42d80*/  LDL.LU R2, [R1+0x2060] ;  /* 0x0020600001027983 */ /* 0x001ea20000300800 */
[----:B------:R-:W-:Y:S02]  /*42d90*/  WARPGROUP.DEPBAR.LE gsb0, 0x0 ;  /* 0x00008000000079c5 */ /* 0x000fe40000010000 */
[----:B------:R-:W-:Y:S01]  /*42da0*/  WARPGROUP.ARRIVE ;  /* 0x00000000000079c5 */ /* 0x000fe20000000000 */
[----:B------:R-:W-:Y:S01]  /*42db0*/  UMOV UR22, UR50 ;  /* 0x0000003200167c82 */ /* 0x000fe20008000000 */
[----:B------:R-:W-:Y:S01]  /*42dc0*/  UMOV UR23, UR51 ;  /* 0x0000003300177c82 */ /* 0x000fe20008000000 */
[----:B------:R-:W-:Y:S01]  /*42dd0*/  UMOV UR20, UR28 ;  /* 0x0000001c00147c82 */ /* 0x000fe20008000000 */
[----:B------:R-:W-:-:S07]  /*42de0*/  UMOV UR21, UR29 ;  /* 0x0000001d00157c82 */ /* 0x000fce0008000000 */
[----:B------:R-:W-:Y:S01]  /*42df0*/  QGMMA.64x256x32.F32.E4M3.E4M3 R24, gdesc[UR20], R24, gsb0 ;  /* 0x03e00000141879f3 */ /* 0x000fe20008000818 */
[----:B------:R-:W-:Y:S01]  /*42e00*/  UMOV UR26, UR54 ;  /* 0x00000036001a7c82 */ /* 0x000fe20008000000 */
[----:B------:R-:W-:Y:S01]  /*42e10*/  UMOV UR27, UR55 ;  /* 0x00000037001b7c82 */ /* 0x000fe20008000000 */
[----:B------:R-:W-:Y:S01]  /*42e20*/  UMOV UR24, UR32 ;  /* 0x0000002000187c82 */ /* 0x000fe20008000000 */
[----:B------:R-:W-:Y:S01]  /*42e30*/  UMOV UR25, UR33 ;  /* 0x0000002100197c82 */ /* 0x000fe20008000000 */
[----:B--2---:R-:W-:-:S05]  /*42e40*/  IADD3.X R2, R2, UR42, RZ, P1, !PT ;  /* 0x0000002a02027c10 */ /* 0x004fca0008ffe4ff */
[----:B------:R0:W-:Y:S04]  /*42e50*/  STL [R1+0x1448], R2 ;  /* 0x0014480201007387 */ /* 0x0001e80000100800 */
[----:B0-----:R-:W2:Y:S01]  /*42e60*/  LDL.LU R2, [R1+0x205c] ;  /* 0x00205c0001027983 */ /* 0x001ea20000300800 */
[----:B------:R-:W-:Y:S02]  /*42e70*/  WARPGROUP.DEPBAR.LE gsb0, 0x0 ;  /* 0x00008000000079c5 */ /* 0x000fe40000010000 */
[----:B------:R-:W-:-:S11]  /*42e80*/  WARPGROUP.ARRIVE ;  /* 0x00000000000079c5 */ /* 0x000fd60000000000 */
[----:B------:R-:W-:Y:S01]  /*42e90*/  QGMMA.64x256x32.F32.E4M3.E4M3 R24, gdesc[UR24], R24, gsb0 ;  /* 0x03e00000181879f3 */ /* 0x000fe20008000818 */
[----:B------:R-:W-:Y:S02]  /*42ea0*/  IADD3 R4, P1, R4, UR5, RZ ;  /* 0x0000000504047c10 */ /* 0x000fe4000ff3e0ff */
[----:B---3--:R-:W-:Y:S02]  /*42eb0*/  IADD3.X R3, R3, UR42, RZ, P2, !PT ;  /* 0x0000002a03037c10 */ /* 0x008fe400097fe4ff */
[----:B------:R-:W-:Y:S02]  /*42ec0*/  IADD3.X R162, R162, UR42, RZ, P3, !PT ;  /* 0x0000002aa2a27c10 */ /* 0x000fe40009ffe4ff */
[----:B------:R-:W-:Y:S01]  /*42ed0*/  IADD3 R163, P3, R163, UR5, RZ ;  /* 0x00000005a3a37c10 */ /* 0x000fe2000ff7e0ff */
[----:B------:R0:W-:Y:S01]  /*42ee0*/  STL [R1+0x141c], R4 ;  /* 0x00141c0401007387 */ /* 0x0001e20000100800 */
[----:B------:R-:W-:Y:S02]  /*42ef0*/  IADD3.X R164, R164, UR42, RZ, P4, !PT ;  /* 0x0000002aa4a47c10 */ /* 0x000fe4000a7fe4ff */
[----:B------:R-:W-:-:S02]  /*42f00*/  IADD3 R165, P4, R165, UR5, RZ ;  /* 0x00000005a5a57c10 */ /* 0x000fc4000ff9e0ff */
[----:B------:R-:W-:Y:S02]  /*42f10*/  IADD3.X R166, R166, UR42, RZ, P5, !PT ;  /* 0x0000002aa6a67c10 */ /* 0x000fe4000affe4ff */
[----:B------:R-:W-:Y:S01]  /*42f20*/  IADD3 R167, P5, R167, UR5, RZ ;  /* 0x00000005a7a77c10 */ /* 0x000fe2000ffbe0ff */
[----:B0-----:R1:W5:Y:S04]  /*42f30*/  LDL.LU R4, [R1+0x2058] ;  /* 0x0020580001047983 */ /* 0x0013680000300800 */
[----:B------:R0:W-:Y:S01]  /*42f40*/  STL [R1+0x1440], R3 ;  /* 0x0014400301007387 */ /* 0x0001e20000100800 */
[----:B------:R-:W-:Y:S02]  /*42f50*/  IADD3.X R168, R168, UR42, RZ, P6, !PT ;  /* 0x0000002aa8a87c10 */ /* 0x000fe4000b7fe4ff */
[----:B------:R-:W-:-:S02]  /*42f60*/  IADD3 R169, P6, R169, UR5, RZ ;  /* 0x00000005a9a97c10 */ /* 0x000fc4000ffde0ff */
[----:B------:R-:W-:Y:S01]  /*42f70*/  IADD3.X R170, R170, UR42, RZ, P1, !PT ;  /* 0x0000002aaaaa7c10 */ /* 0x000fe20008ffe4ff */
[----:B0-----:R1:W5:Y:S01]  /*42f80*/  LDL.LU R3, [R1+0x2054] ;  /* 0x0020540001037983 */ /* 0x0013620000300800 */
[----:B------:R-:W-:Y:S02]  /*42f90*/  IADD3 R8, P1, R8, UR5, RZ ;  /* 0x0000000508087c10 */ /* 0x000fe4000ff3e0ff */
[----:B------:R-:W-:Y:S02]  /*42fa0*/  IADD3.X R234, R234, UR42, RZ, P3, !PT ;  /* 0x0000002aeaea7c10 */ /* 0x000fe40009ffe4ff */
[----:B------:R-:W-:Y:S02]  /*42fb0*/  IADD3 R232, P3, R232, UR5, RZ ;  /* 0x00000005e8e87c10 */ /* 0x000fe4000ff7e0ff */
[----:B------:R-:W-:Y:S02]  /*42fc0*/  IADD3.X R231, R231, UR42, RZ, P4, !PT ;  /* 0x0000002ae7e77c10 */ /* 0x000fe4000a7fe4ff */
[----:B------:R-:W-:-:S02]  /*42fd0*/  IADD3 R235, P4, R235, UR5, RZ ;  /* 0x00000005ebeb7c10 */ /* 0x000fc4000ff9e0ff */
[----:B------:R-:W-:Y:S02]  /*42fe0*/  IADD3.X R230, R230, UR42, RZ, P5, !PT ;  /* 0x0000002ae6e67c10 */ /* 0x000fe4000affe4ff */
        /* <DEDUP_REMOVED lines=26> */
[----:B------:R-:W-:Y:S02]  /*43190*/  IADD3.X R251, R251, UR42, RZ, P4, !PT ;  /* 0x0000002afbfb7c10 */ /* 0x000fe4000a7fe4ff */
[----:B------:R-:W-:Y:S02]  /*431a0*/  IADD3.X R252, R252, UR42, RZ, P5, !PT ;  /* 0x0000002afcfc7c10 */ /* 0x000fe4000affe4ff */
[----:B------:R-:W-:-:S02]  /*431b0*/  IADD3.X R212, R212, UR42, RZ, P1, !PT ;  /* 0x0000002ad4d47c10 */ /* 0x000fc40008ffe4ff */
[----:B------:R-:W-:Y:S02]  /*431c0*/  IADD3.X R213, R213, UR42, RZ, P6, !PT ;  /* 0x0000002ad5d57c10 */ /* 0x000fe4000b7fe4ff */
[----:B--2---:R-:W-:-:S05]  /*431d0*/  IADD3 R2, P2, R2, UR5, RZ ;  /* 0x0000000502027c10 */ /* 0x004fca000ff5e0ff */
[----:B------:R0:W-:Y:S01]  /*431e0*/  STL [R1+0x1414], R2 ;  /* 0x0014140201007387 */ /* 0x0001e20000100800 */
[----:B------:R-:W-:Y:S02]  /*431f0*/  IADD3.X R9, R9, UR42, RZ, P2, !PT ;  /* 0x0000002a09097c10 */ /* 0x000fe400097fe4ff */
[----:B------:R-:W-:Y:S01]  /*43200*/  IADD3 R233, P2, R233, UR5, RZ ;  /* 0x00000005e9e97c10 */ /* 0x000fe2000ff5e0ff */
[----:B0-----:R1:W5:Y:S04]  /*43210*/  LDL.LU R2, [R1+0x2050] ;  /* 0x0020500001027983 */ /* 0x0013680000300800 */
[----:B------:R1:W-:Y:S04]  /*43220*/  STL [R1+0x1438], R162 ;  /* 0x001438a201007387 */ /* 0x0003e80000100800 */
        /* <DEDUP_REMOVED lines=16> */
[----:B------:R1:W-:Y:S01]  /*43330*/  STL [R1+0x13cc], R236 ;  /* 0x0013ccec01007387 */ /* 0x0003e20000100800 */
[----:B------:R-:W-:-:S03]  /*43340*/  IADD3.X R227, R227, UR42, RZ, P2, !PT ;  /* 0x0000002ae3e37c10 */ /* 0x000fc600097fe4ff */
[----:B------:R1:W-:Y:S01]  /*43350*/  STL [R1+0x13f0], R237 ;  /* 0x0013f0ed01007387 */ /* 0x0003e20000100800 */
[----:B------:R-:W-:-:S03]  /*43360*/  IADD3 R239, P2, R239, UR5, RZ ;  /* 0x00000005efef7c10 */ /* 0x000fc6000ff5e0ff */
        /* <DEDUP_REMOVED lines=36> */
[----:B------:R-:W-:-:S02]  /*435b0*/  WARPGROUP.DEPBAR.LE gsb0, 0x0 ;  /* 0x00008000000079c5 */ /* 0x000fc40000010000 */
[----:B------:R-:W-:Y:S05]  /*435c0*/  @P0 BRA `(.L_x_2) ;  /* 0xfffffdbc003c0947 */ /* 0x000fea000383ffff */
.L_x_1:
[----:B-1----:R-:W2:Y:S01]  /*435d0*/  LDL.LU R165, [R1+0xc44] ;  /* 0x000c440001a57983 */ /* 0x002ea20000300800 */
[----:B------:R-:W1:Y:S01]  /*435e0*/  LDC R6, c[0x0][0x244] ;  /* 0x00009100ff067b82 */ /* 0x000e620000000800 */
[----:B0----5:R-:W-:Y:S01]  /*435f0*/  MOV R0, UR41 ;  /* 0x0000002900007c02 */ /* 0x021fe20008000f00 */
[----:B------:R-:W-:Y:S01]  /*43600*/  ULDC.64 UR6, c[0x0][0x228] ;  /* 0x00008a0000067ab9 */ /* 0x000fe20000000a00 */
[----:B------:R-:W3:Y:S01]  /*43610*/  LDL.LU R164, [R1+0xc48] ;  /* 0x000c480001a47983 */ /* 0x000ee20000300800 */
[----:B------:R-:W-:Y:S01]  /*43620*/  ULDC UR5, c[0x0][0x244] ;  /* 0x0000910000057ab9 */ /* 0x000fe20000000800 */
[----:B------:R-:W-:Y:S01]  /*43630*/  ULDC.64 UR10, c[0x0][0x228] ;  /* 0x00008a00000a7ab9 */ /* 0x000fe20000000a00 */
[----:B------:R-:W-:Y:S01]  /*43640*/  ULDC.64 UR8, c[0x0][0x228] ;  /* 0x00008a0000087ab9 */ /* 0x000fe20000000a00 */
[----:B------:R-:W4:Y:S01]  /*43650*/  LDL.LU R163, [R1+0xc4c] ;  /* 0x000c4c0001a37983 */ /* 0x000f220000300800 */
[----:B------:R-:W-:Y:S01]  /*43660*/  ULDC.64 UR12, c[0x0][0x220] ;  /* 0x00008800000c7ab9 */ /* 0x000fe20000000a00 */
[----:B------:R-:W-:Y:S01]  /*43670*/  ULDC.64 UR14, c[0x0][0x228] ;  /* 0x00008a00000e7ab9 */ /* 0x000fe20000000a00 */
[----:B------:R-:W-:Y:S01]  /*43680*/  LOP3.LUT R250, R250, 0xfffffdff, RZ, 0xc0, !PT ;  /* 0xfffffdfffafa7812 */ /* 0x000fe200078ec0ff */
[----:B------:R-:W4:Y:S01]  /*43690*/  LDL.LU R162, [R1+0xc50] ;  /* 0x000c500001a27983 */ /* 0x000f220000300800 */
[----:B------:R-:W-:Y:S01]  /*436a0*/  ULDC.64 UR16, c[0x0][0x228] ;  /* 0x00008a0000107ab9 */ /* 0x000fe20000000a00 */
[----:B------:R-:W-:Y:S01]  /*436b0*/  ULDC.64 UR18, c[0x0][0x228] ;  /* 0x00008a0000127ab9 */ /* 0x000fe20000000a00 */
[----:B------:R-:W-:Y:S01]  /*436c0*/  ULDC.64 UR36, c[0x0][0x228] ;  /* 0x00008a0000247ab9 */ /* 0x000fe20000000a00 */
[----:B------:R-:W4:Y:S01]  /*436d0*/  LDL.LU R161, [R1+0xc54] ;  /* 0x000c540001a17983 */ /* 0x000f220000300800 */
[----:B------:R-:W-:Y:S01]  /*436e0*/  ULDC.64 UR28, c[0x0][0x228] ;  /* 0x00008a00001c7ab9 */ /* 0x000fe20000000a00 */
[C---:B------:R-:W-:Y:S01]  /*436f0*/  VIADD R184, R2.reuse, 0x13c ;  /* 0x0000013c02b87836 */ /* 0x040fe20000000000 */
[----:B------:R-:W-:Y:S01]  /*43700*/  ULDC.64 UR22, c[0x0][0x228] ;  /* 0x00008a0000167ab9 */ /* 0x000fe20000000a00 */
[----:B------:R-:W4:Y:S01]  /*43710*/  LDL.LU R160, [R1+0xc58] ;  /* 0x000c580001a07983 */ /* 0x000f220000300800 */
[C---:B------:R-:W-:Y:S01]  /*43720*/  VIADD R183, R2.reuse, 0x13a ;  /* 0x0000013a02b77836 */ /* 0x040fe20000000000 */
[----:B------:R-:W-:Y:S01]  /*43730*/  ULDC.64 UR34, c[0x0][0x228] ;  /* 0x00008a0000227ab9 */ /* 0x000fe20000000a00 */
[C---:B------:R-:W-:Y:S01]  /*43740*/  VIADD R182, R2.reuse, 0x138 ;  /* 0x0000013802b67836 */ /* 0x040fe20000000000 */
        /* <DEDUP_REMOVED lines=15> */
[----:B------:R-:W-:Y:S01]  /*43840*/  VIADD R174, R2, 0x128 ;  /* 0x0000012802ae7836 */ /* 0x000fe20000000000 */
[----:B------:R-:W4:Y:S01]  /*43850*/  LDL.LU R155, [R1+0xc6c] ;  /* 0x000c6c00019b7983 */ /* 0x000f220000300800 */
[----:B------:R-:W-:-:S03]  /*43860*/  ULDC.64 UR30, c[0x0][0x228] ;  /* 0x00008a00001e7ab9 */ /* 0x000fc60000000a00 */
        /* <DEDUP_REMOVED lines=18> */
[----:B------:R-:W-:Y:S01]  /*43990*/  IMAD R7, R3, UR5, RZ ;  /* 0x0000000503077c24 */ /* 0x000fe2000f8e02ff */
[----:B------:R-:W-:Y:S01]  /*439a0*/  ULDC UR5, c[0x0][0x248] ;  /* 0x0000920000057ab9 */ /* 0x000fe20000000800 */
[----:B------:R-:W-:Y:S01]  /*439b0*/  UMOV UR60, UR6 ;  /* 0x00000006003c7c82 */ /* 0x000fe20008000000 */
[----:B------:R-:W-:Y:S01]  /*439c0*/  STL [R1+0x2184], R136 ;  /* 0x0021848801007387 */ /* 0x000fe20000100800 */
[----:B-1----:R-:W-:Y:S01]  /*439d0*/  IMAD R6, R6, 0x100, R7 ;  /* 0x0000010006067824 */ /* 0x002fe200078e0207 */
[----:B------:R-:W-:Y:S01]  /*439e0*/  LOP3.LUT R236, R236, 0x7fffffff, RZ, 0xc0, !PT ;  /* 0x7fffffffecec7812 */ /* 0x000fe200078ec0ff */
[----:B------:R-:W-:Y:S01]  /*439f0*/  UMOV UR61, UR19 ;  /* 0x00000013003d7c82 */ /* 0x000fe20008000000 */
[----:B------:R-:W-:Y:S01]  /*43a00*/  STL [R1+0x2180], R137 ;  /* 0x0021808901007387 */ /* 0x000fe20000100800 */
[----:B------:R-:W-:Y:S01]  /*43a10*/  LOP3.LUT R235, R235, 0x7fffffff, RZ, 0xc0, !PT ;  /* 0x7fffffffebeb7812 */ /* 0x000fe200078ec0ff */
[C---:B------:R-:W-:Y:S01]  /*43a20*/  VIADD R173, R2.reuse, 0x126 ;  /* 0x0000012602ad7836 */ /* 0x040fe20000000000 */
[----:B------:R-:W-:Y:S01]  /*43a30*/  MOV R186, UR61 ;  /* 0x0000003d00ba7c02 */ /* 0x000fe20008000f00 */
[----:B------:R0:W-:Y:S01]  /*43a40*/  STL [R1+0x217c], R138 ;  /* 0x00217c8a01007387 */ /* 0x0001e20000100800 */
[----:B------:R-:W-:Y:S01]  /*43a50*/  VIADD R172, R2, 0x124 ;  /* 0x0000012402ac7836 */ /* 0x000fe20000000000 */
[----:B------:R-:W-:Y:S01]  /*43a60*/  LOP3.LUT R234, R234, 0x7fffffff, RZ, 0xc0, !PT ;  /* 0x7fffffffeaea7812 */ /* 0x000fe200078ec0ff */
[C---:B------:R-:W-:Y:S01]  /*43a70*/  VIADD R171, R2.reuse, 0x122 ;  /* 0x0000012202ab7836 */ /* 0x040fe20000000000 */
[----:B------:R-:W-:Y:S01]  /*43a80*/  STL [R1+0x2178], R139 ;  /* 0x0021788b01007387 */ /* 0x000fe20000100800 */
[C---:B------:R-:W-:Y:S01]  /*43a90*/  VIADD R170, R2.reuse, 0x120 ;  /* 0x0000012002aa7836 */ /* 0x040fe20000000000 */
[----:B------:R-:W-:Y:S01]  /*43aa0*/  MOV R185, UR60 ;  /* 0x0000003c00b97c02 */ /* 0x000fe20008000f00 */
[C---:B------:R-:W-:Y:S01]  /*43ab0*/  VIADD R169, R2.reuse, 0x11e ;  /* 0x0000011e02a97836 */ /* 0x040fe20000000000 */
[----:B------:R-:W-:Y:S01]  /*43ac0*/  STL [R1+0x2174], R140 ;  /* 0x0021748c01007387 */ /* 0x000fe20000100800 */
[C---:B------:R-:W-:Y:S01]  /*43ad0*/  VIADD R168, R2.reuse, 0x11c ;  /* 0x0000011c02a87836 */ /* 0x040fe20000000000 */
[----:B------:R-:W-:Y:S01]  /*43ae0*/  LOP3.LUT R233, R233, 0xbfffffff, RZ, 0xc0, !PT ;  /* 0xbfffffffe9e97812 */ /* 0x000fe200078ec0ff */
[C---:B0-----:R-:W-:Y:S01]  /*43af0*/  IMAD R138, R2.reuse, UR5, RZ ;  /* 0x00000005028a7c24 */ /* 0x041fe2000f8e02ff */
[----:B------:R-:W-:Y:S01]  /*43b00*/  STL [R1+0x2170], R141 ;  /* 0x0021708d01007387 */ /* 0x000fe20000100800 */
[----:B------:R-:W-:Y:S01]  /*43b10*/  VIADD R167, R2, 0x11a ;  /* 0x0000011a02a77836 */ /* 0x000fe20000000000 */
[----:B------:R-:W-:Y:S01]  /*43b20*/  LOP3.LUT R232, R232, 0xbfffffff, RZ, 0xc0, !PT ;  /* 0xbfffffffe8e87812 */ /* 0x000fe200078ec0ff */
[C---:B------:R-:W-:Y:S01]  /*43b30*/  VIADD R166, R2.reuse, 0x118 ;  /* 0x0000011802a67836 */ /* 0x040fe20000000000 */
[----:B------:R-:W-:Y:S01]  /*43b40*/  STL [R1+0x216c], R143 ;  /* 0x00216c8f01007387 */ /* 0x000fe20000100800 */
[----:B------:R-:W-:Y:S01]  /*43b50*/  SHF.R.S32.HI R137, RZ, 0x1f, R138 ;  /* 0x0000001fff897819 */ /* 0x000fe2000001148a */
[C---:B------:R-:W-:Y:S01]  /*43b60*/  VIADD R13, R2.reuse, 0xe6 ;  /* 0x000000e6020d7836 */ /* 0x040fe20000000000 */
[----:B------:R-:W-:Y:S01]  /*43b70*/  LOP3.LUT R231, R231, 0xbfffffff, RZ, 0xc0, !PT ;  /* 0xbfffffffe7e77812 */ /* 0x000fe200078ec0ff */
[----:B------:R-:W-:Y:S01]  /*43b80*/  STL [R1+0x2168], R142 ;  /* 0x0021688e01007387 */ /* 0x000fe20000100800 */
[----:B------:R-:W-:Y:S01]  /*43b90*/  VIADD R12, R2, 0xe4 ;  /* 0x000000e4020c7836 */ /* 0x000fe20000000000 */
[----:B------:R-:W-:-:S02]  /*43ba0*/  LOP3.LUT R230, R230, 0xbfffffff, RZ, 0xc0, !PT ;  /* 0xbfffffffe6e67812 */ /* 0x000fc400078ec0ff */
[----:B------:R-:W-:Y:S01]  /*43bb0*/  STL [R1+0x2164], R144 ;  /* 0x0021649001007387 */ /* 0x000fe20000100800 */
[----:B------:R-:W-:Y:S02]  /*43bc0*/  LOP3.LUT R229, R229, 0xbfffffff, RZ, 0xc0, !PT ;  /* 0xbfffffffe5e57812 */ /* 0x000fe400078ec0ff */
[----:B------:R-:W-:Y:S01]  /*43bd0*/  LOP3.LUT R228, R228, 0xffbfffff, RZ, 0xc0, !PT ;  /* 0xffbfffffe4e47812 */ /* 0x000fe200078ec0ff */
[----:B------:R-:W-:Y:S04]  /*43be0*/  STL [R1+0x2160], R145 ;  /* 0x0021609101007387 */ /* 0x000fe80000100800 */
[----:B------:R-:W-:Y:S04]  /*43bf0*/  STL [R1+0x215c], R147 ;  /* 0x00215c9301007387 */ /* 0x000fe80000100800 */
[----:B------:R-:W-:Y:S04]  /*43c00*/  STL [R1+0x2158], R146 ;  /* 0x0021589201007387 */ /* 0x000fe80000100800 */
[----:B------:R-:W-:Y:S04]  /*43c10*/  STL [R1+0x2154], R148 ;  /* 0x0021549401007387 */ /* 0x000fe80000100800 */
[----:B------:R-:W-:Y:S04]  /*43c20*/  STL [R1+0x2150], R149 ;  /* 0x0021509501007387 */ /* 0x000fe80000100800 */
[----:B------:R-:W-:Y:S04]  /*43c30*/  STL [R1+0x214c], R151 ;  /* 0x00214c9701007387 */ /* 0x000fe80000100800 */
[----:B------:R-:W-:Y:S04]  /*43c40*/  STL [R1+0x2148], R150 ;  /* 0x0021489601007387 */ /* 0x000fe80000100800 */
[----:B------:R0:W-:Y:S04]  /*43c50*/  STL [R1+0x2050], R238 ;  /* 0x002050ee01007387 */ /* 0x0001e80000100800 */
[----:B------:R1:W-:Y:S01]  /*43c60*/  STL [R1+0xef0], R0 ;  /* 0x000ef00001007387 */ /* 0x0003e20000100800 */
[----:B0-----:R-:W-:-:S02]  /*43c70*/  MOV R238, UR40 ;  /* 0x0000002800ee7c02 */ /* 0x001fc40008000f00 */
[----:B-1----:R-:W-:Y:S01]  /*43c80*/  MOV R0, UR4 ;  /* 0x0000000400007c02 */ /* 0x002fe20008000f00 */
[----:B------:R-:W-:Y:S02]  /*43c90*/  UMOV UR4, UR7 ;  /* 0x0000000700047c82 */ /* 0x000fe40008000000 */
[----:B------:R-:W-:Y:S01]  /*43ca0*/  STL [R1+0x2054], R238 ;  /* 0x002054ee01007387 */ /* 0x000fe20000100800 */
[----:B------:R-:W-:-:S03]  /*43cb0*/  ULDC.64 UR6, c[0x0][0x220] ;  /* 0x0000880000067ab9 */ /* 0x000fc60000000a00 */
[----:B------:R0:W-:Y:S02]  /*43cc0*/  STL [R1+0xf80], R0 ;  /* 0x000f800001007387 */ /* 0x0001e40000100800 */
[----:B0-----:R-:W-:-:S05]  /*43cd0*/  VIADD R0, R2, 0x13f ;  /* 0x0000013f02007836 */ /* 0x001fca0000000000 */
[----:B------:R-:W-:Y:S01]  /*43ce0*/  ISETP.GE.AND P3, PT, R0, UR9, PT ;  /* 0x0000000900007c0c */ /* 0x000fe2000bf66270 */
[----:B------:R-:W-:Y:S01]  /*43cf0*/  VIADD R0, R2, 0x13d ;  /* 0x0000013d02007836 */ /* 0x000fe20000000000 */
[----:B------:R-:W-:-:S04]  /*43d00*/  ULDC UR9, c[0x0][0x248] ;  /* 0x0000920000097ab9 */ /* 0x000fc80000000800 */
[----:B------:R-:W-:Y:S02]  /*43d10*/  ISETP.GE.AND P0, PT, R0, UR15, PT ;  /* 0x0000000f00007c0c */ /* 0x000fe4000bf06270 */
[----:B------:R-:W-:-:S04]  /*43d20*/  IADD3 R0, P4, R7, UR6, RZ ;  /* 0x0000000607007c10 */ /* 0x000fc8000ff9e0ff */
[----:B------:R-:W-:Y:S01]  /*43d30*/  LEA.HI.X.SX32 R7, R7, UR7, 0x1, P4 ;  /* 0x0000000707077c11 */ /* 0x000fe2000a0f0eff */
[----:B------:R-:W-:Y:S01]  /*43d40*/  ULDC.64 UR6, c[0x0][0x228] ;  /* 0x00008a0000067ab9 */ /* 0x000fe20000000a00 */
[----:B------:R-:W-:Y:S01]  /*43d50*/  ISETP.LT.AND P4, PT, R4, UR14, !P3 ;  /* 0x0000000e04007c0c */ /* 0x000fe2000df81270 */
[----:B------:R-:W-:Y:S01]  /*43d60*/  UMOV UR45, UR6 ;  /* 0x00000006002d7c82 */ /* 0x000fe20008000000 */
[----:B------:R-:W-:Y:S01]  /*43d70*/  ISETP.LT.AND P3, PT, R3, UR16, !P3 ;  /* 0x0000001003007c0c */ /* 0x000fe2000df61270 */
[----:B------:R-:W-:Y:S01]  /*43d80*/  UMOV UR51, UR7 ;  /* 0x0000000700337c82 */ /* 0x000fe20008000000 */
[----:B------:R-:W-:Y:S01]  /*43d90*/  ULDC.64 UR6, c[0x0][0x228] ;  /* 0x00008a0000067ab9 */ /* 0x000fe20000000a00 */
[----:B------:R-:W-:Y:S01]  /*43da0*/  ULDC.64 UR14, c[0x0][0x228] ;  /* 0x00008a00000e7ab9 */ /* 0x000fe20000000a00 */
[----:B------:R-:W-:Y:S01]  /*43db0*/  UMOV UR40, UR6 ;  /* 0x0000000600287c82 */ /* 0x000fe20008000000 */
[----:B------:R-:W-:Y:S01]  /*43dc0*/  UMOV UR43, UR7 ;  /* 0x00000007002b7c82 */ /* 0x000fe20008000000 */
[----:B------:R-:W-:Y:S01]  /*43dd0*/  ULDC.64 UR6, c[0x0][0x228] ;  /* 0x00008a0000067ab9 */ /* 0x000fe20000000a00 */
[----:B------:R-:W-:Y:S01]  /*43de0*/  UMOV UR54, UR14 ;  /* 0x0000000e00367c82 */ /* 0x000fe20008000000 */
[----:B------:R-:W-:Y:S01]  /*43df0*/  UMOV UR47, UR6 ;  /* 0x00000006002f7c82 */ /* 0x000fe20008000000 */
[----:B------:R-:W-:Y:S01]  /*43e00*/  UMOV UR42, UR7 ;  /* 0x00000007002a7c82 */ /* 0x000fe20008000000 */
[----:B------:R-:W-:Y:S01]  /*43e10*/  ULDC.64 UR6, c[0x0][0x228] ;  /* 0x00008a0000067ab9 */ /* 0x000fe20000000a00 */
[----:B------:R-:W-:Y:S01]  /*43e20*/  UMOV UR56, UR15 ;  /* 0x0000000f00387c82 */ /* 0x000fe20008000000 */
[----:B------:R-:W-:Y:S01]  /*43e30*/  UMOV UR46, UR6 ;  /* 0x00000006002e7c82 */ /* 0x000fe20008000000 */
[----:B------:R-:W-:Y:S01]  /*43e40*/  ULDC.64 UR14, c[0x0][0x228] ;  /* 0x00008a00000e7ab9 */ /* 0x000fe20000000a00 */
[----:B------:R-:W-:Y:S01]  /*43e50*/  MOV R188, UR43 ;  /* 0x0000002b00bc7c02 */ /* 0x000fe20008000f00 */
[----:B------:R-:W-:Y:S01]  /*43e60*/  UMOV UR53, UR14 ;  /* 0x0000000e00357c82 */ /* 0x000fe20008000000 */
[----:B------:R-:W-:Y:S01]  /*43e70*/  UMOV UR49, UR15 ;  /* 0x0000000f00317c82 */ /* 0x000fe20008000000 */
[----:B------:R-:W-:Y:S01]  /*43e80*/  ULDC.64 UR14, c[0x0][0x228] ;  /* 0x00008a00000e7ab9 */ /* 0x000fe20000000a00 */
[----:B------:R-:W-:-:S02]  /*43e90*/  MOV R189, UR49 ;  /* 0x0000003100bd7c02 */ /* 0x000fc40008000f00 */
[----:B------:R-:W-:Y:S01]  /*43ea0*/  MOV R187, UR42 ;  /* 0x0000002a00bb7c02 */ /* 0x000fe20008000f00 */
[----:B--2---:R-:W-:Y:S02]  /*43eb0*/  IMAD.MOV.U32 R215, RZ, RZ, R165 ;  /* 0x000000ffffd77224 */ /* 0x004fe400078e00a5 */
[C---:B------:R-:W-:Y:S02]  /*43ec0*/  VIADD R165, R2.reuse, 0x116 ;  /* 0x0000011602a57836 */ /* 0x040fe40000000000 */
[----:B---3--:R-:W-:Y:S02]  /*43ed0*/  IMAD.MOV.U32 R214, RZ, RZ, R164 ;  /* 0x000000ffffd67224 */ /* 0x008fe400078e00a4 */
[C---:B------:R-:W-:Y:S02]  /*43ee0*/  VIADD R164, R2.reuse, 0x114 ;  /* 0x0000011402a47836 */ /* 0x040fe40000000000 */
[----:B----4-:R-:W-:Y:S02]  /*43ef0*/  IMAD.MOV.U32 R213, RZ, RZ, R163 ;  /* 0x000000ffffd57224 */ /* 0x010fe400078e00a3 */
[----:B------:R-:W-:-:S02]  /*43f00*/  VIADD R163, R2, 0x112 ;  /* 0x0000011202a37836 */ /* 0x000fc40000000000 */
[----:B------:R-:W-:Y:S02]  /*43f10*/  IMAD.MOV.U32 R212, RZ, RZ, R162 ;  /* 0x000000ffffd47224 */ /* 0x000fe400078e00a2 */
[C---:B------:R-:W-:Y:S02]  /*43f20*/  VIADD R162, R2.reuse, 0x110 ;  /* 0x0000011002a27836 */ /* 0x040fe40000000000 */
[----:B------:R-:W-:Y:S02]  /*43f30*/  IMAD.MOV.U32 R211, RZ, RZ, R161 ;  /* 0x000000ffffd37224 */ /* 0x000fe400078e00a1 */
[C---:B------:R-:W-:Y:S02]  /*43f40*/  VIADD R161, R2.reuse, 0x10e ;  /* 0x0000010e02a17836 */ /* 0x040fe40000000000 */
[----:B------:R-:W-:Y:S02]  /*43f50*/  IMAD.MOV.U32 R210, RZ, RZ, R160 ;  /* 0x000000ffffd27224 */ /* 0x000fe400078e00a0 */
        /* <DEDUP_REMOVED lines=48> */
[----:B------:R-:W-:Y:S01]  /*44260*/  IMAD.MOV.U32 R220, RZ, RZ, R219 ;  /* 0x000000ffffdc7224 */ /* 0x000fe200078e00db */
[----:B------:R-:W-:Y:S01]  /*44270*/  ISETP.GE.AND P5, PT, R5, UR4, PT ;  /* 0x0000000405007c0c */ /* 0x000fe2000bfa6270 */
[----:B------:R-:W-:Y:S01]  /*44280*/  VIADD R5, R2, 0x13e ;  /* 0x0000013e02057836 */ /* 0x000fe20000000000 */
[----:B------:R-:W-:Y:S01]  /*44290*/  UMOV UR4, UR7 ;  /* 0x0000000700047c82 */ /* 0x000fe20008000000 */
[----:B------:R-:W-:Y:S01]  /*442a0*/  ULDC.64 UR6, c[0x0][0x228] ;  /* 0x00008a0000067ab9 */ /* 0x000fe20000000a00 */
[----:B------:R-:W-:Y:S01]  /*442b0*/  ISETP.LT.AND P6, PT, R4, UR8, !P5 ;  /* 0x0000000804007c0c */ /* 0x000fe2000efc1270 */
[----:B------:R-:W-:Y:S01]  /*442c0*/  ULDC UR8, c[0x0][0x248] ;  /* 0x0000920000087ab9 */ /* 0x000fe20000000800 */
[----:B------:R-:W-:Y:S01]  /*442d0*/  ISETP.GE.AND P1, PT, R5, UR11, PT ;  /* 0x0000000b05007c0c */ /* 0x000fe2000bf26270 */
[----:B------:R-:W-:Y:S01]  /*442e0*/  VIADD R136, R138, UR8 ;  /* 0x000000088a887c36 */ /* 0x000fe20008000000 */
[C---:B------:R-:W-:Y:S01]  /*442f0*/  IADD3 R5, P2, R6.reuse, UR12, RZ ;  /* 0x0000000c06057c10 */ /* 0x040fe2000ff5e0ff */
[----:B------:R-:W-:Y:S01]  /*44300*/  UMOV UR12, UR18 ;  /* 0x00000012000c7c82 */ /* 0x000fe20008000000 */
[----:B------:R-:W-:Y:S01]  /*44310*/  ISETP.LT.AND P5, PT, R3, UR10, !P5 ;  /* 0x0000000a03007c0c */ /* 0x000fe2000efa1270 */
[----:B------:R-:W-:Y:S01]  /*44320*/  ULDC.64 UR10, c[0x0][0x228] ;  /* 0x00008a00000a7ab9 */ /* 0x000fe20000000a00 */
[----:B------:R-:W-:Y:S01]  /*44330*/  LEA.HI.X.SX32 R6, R6, UR13, 0x1, P2 ;  /* 0x0000000d06067c11 */ /* 0x000fe200090f0eff */
[----:B------:R0:W-:Y:S01]  /*44340*/  STL [R1+0x2058], R5 ;  /* 0x0020580501007387 */ /* 0x0001e20000100800 */
[----:B------:R-:W-:Y:S01]  /*44350*/  ULDC.64 UR18, c[0x0][0x228] ;  /* 0x00008a0000127ab9 */ /* 0x000fe20000000a00 */
[----:B------:R-:W-:Y:S01]  /*44360*/  MOV R190, UR4 ;  /* 0x0000000400be7c02 */ /* 0x000fe20008000f00 */
[----:B------:R-:W-:Y:S01]  /*44370*/  UMOV UR41, UR18 ;  /* 0x0000001200297c82 */ /* 0x000fe20008000000 */
[----:B------:R-:W-:Y:S01]  /*44380*/  STL [R1+0x205c], R6 ;  /* 0x00205c0601007387 */ /* 0x000fe20000100800 */
[----:B------:R-:W-:Y:S01]  /*44390*/  @P6 LOP3.LUT R250, R250, 0x200, RZ, 0xfc, !PT ;  /* 0x00000200fafa6812 */ /* 0x000fe200078efcff */
[----:B------:R-:W-:Y:S01]  /*443a0*/  UMOV UR39, UR19 ;  /* 0x0000001300277c82 */ /* 0x000fe20008000000 */
[----:B------:R-:W-:Y:S01]  /*443b0*/  ULDC.64 UR18, c[0x0][0x228] ;  /* 0x00008a0000127ab9 */ /* 0x000fe20000000a00 */
[----:B------:R1:W-:Y:S01]  /*443c0*/  STL [R1+0xe90], R138 ;  /* 0x000e908a01007387 */ /* 0x0003e20000100800 */
[----:B------:R-:W-:Y:S01]  /*443d0*/  LOP3.LUT R250, R250, 0xfffffeff, RZ, 0xc0, !PT ;  /* 0xfffffefffafa7812 */ /* 0x000fe200078ec0ff */
[----:B------:R-:W-:Y:S01]  /*443e0*/  UMOV UR52, UR18 ;  /* 0x0000001200347c82 */ /* 0x000fe20008000000 */
[----:B0-----:R-:W-:Y:S01]  /*443f0*/  SHF.R.S32.HI R5, RZ, 0x1f, R136 ;  /* 0x0000001fff057819 */ /* 0x001fe20000011488 */
[----:B------:R-:W-:Y:S01]  /*44400*/  STL [R1+0x105c], R137 ;  /* 0x00105c8901007387 */ /* 0x000fe20000100800 */
[----:B------:R-:W-:Y:S01]  /*44410*/  @P5 LOP3.LUT R250, R250, 0x100, RZ, 0xfc, !PT ;  /* 0x00000100fafa5812 */ /* 0x000fe200078efcff */
[----:B------:R-:W-:Y:S01]  /*44420*/  UMOV UR5, UR19 ;  /* 0x0000001300057c82 */ /* 0x000fe20008000000 */
[----:B------:R-:W-:Y:S01]  /*44430*/  ULDC.64 UR18, c[0x0][0x228] ;  /* 0x00008a0000127ab9 */ /* 0x000fe20000000a00 */
[----:B------:R-:W-:Y:S01]  /*44440*/  STL [R1+0xe2c], R136 ;  /* 0x000e2c8801007387 */ /* 0x000fe20000100800 */
[----:B------:R-:W-:Y:S01]  /*44450*/  LOP3.LUT R250, R250, 0xffffff7f, RZ, 0xc0, !PT ;  /* 0xffffff7ffafa7812 */ /* 0x000fe200078ec0ff */
[----:B------:R-:W-:Y:S01]  /*44460*/  UMOV UR49, UR18 ;  /* 0x0000001200317c82 */ /* 0x000fe20008000000 */
[-C--:B-1----:R-:W-:Y:S01]  /*44470*/  IADD3 R138, P2, R138, R0.reuse, RZ ;  /* 0x000000008a8a7210 */ /* 0x082fe20007f5e0ff */
[----:B------:R-:W-:Y:S01]  /*44480*/  UMOV UR57, UR19 ;  /* 0x0000001300397c82 */ /* 0x000fe20008000000 */
[----:B------:R-:W-:Y:S01]  /*44490*/  @P4 LOP3.LUT R250, R250, 0x80, RZ, 0xfc, !PT ;  /* 0x00000080fafa4812 */ /* 0x000fe200078efcff */
[----:B------:R-:W-:Y:S01]  /*444a0*/  ULDC.64 UR18, c[0x0][0x228] ;  /* 0x00008a0000127ab9 */ /* 0x000fe20000000a00 */
[----:B------:R-:W-:Y:S01]  /*444b0*/  MOV R191, UR5 ;  /* 0x0000000500bf7c02 */ /* 0x000fe20008000f00 */
[----:B------:R-:W-:Y:S01]  /*444c0*/  IMAD.X R139, R137, 0x1, R7, P2 ;  /* 0x00000001898b7824 */ /* 0x000fe200010e0607 */
[----:B------:R-:W-:Y:S01]  /*444d0*/  LOP3.LUT R250, R250, 0xffffffbf, RZ, 0xc0, !PT ;  /* 0xffffffbffafa7812 */ /* 0x000fe200078ec0ff */
[----:B------:R-:W-:Y:S01]  /*444e0*/  ULDC.64 UR4, c[0x0][0x228] ;  /* 0x00008a0000047ab9 */ /* 0x000fe20000000a00 */
[----:B------:R-:W-:Y:S01]  /*444f0*/  IMAD.MOV.U32 R219, RZ, RZ, R218 ;  /* 0x000000ffffdb7224 */ /* 0x000fe200078e00da */
[----:B------:R-:W-:Y:S01]  /*44500*/  UMOV UR48, UR4 ;  /* 0x0000000400307c82 */ /* 0x000fe20008000000 */
[----:B------:R0:W-:Y:S01]  /*44510*/  STL.64 [R1+0xe30], R138 ;  /* 0x000e308a01007387 */ /* 0x0001e20000100a00 */
[----:B------:R-:W-:Y:S01]  /*44520*/  @P3 LOP3.LUT R250, R250, 0x40, RZ, 0xfc, !PT ;  /* 0x00000040fafa3812 */ /* 0x000fe200078efcff */
[----:B------:R-:W-:Y:S01]  /*44530*/  UMOV UR44, UR5 ;  /* 0x00000005002c7c82 */ /* 0x000fe20008000000 */
[----:B------:R-:W-:Y:S01]  /*44540*/  ULDC.64 UR4, c[0x0][0x228] ;  /* 0x00008a0000047ab9 */ /* 0x000fe20000000a00 */
[----:B------:R1:W-:Y:S01]  /*44550*/  STL [R1+0xf40], R5 ;  /* 0x000f400501007387 */ /* 0x0003e20000100800 */
[----:B------:R-:W-:Y:S01]  /*44560*/  LOP3.LUT R250, R250, 0xffffffdf, RZ, 0xc0, !PT ;  /* 0xffffffdffafa7812 */ /* 0x000fe200078ec0ff */
[----:B------:R-:W-:Y:S01]  /*44570*/  UMOV UR43, UR4 ;  /* 0x00000004002b7c82 */ /* 0x000fe20008000000 */
[----:B------:R-:W-:Y:S01]  /*44580*/  UMOV UR58, UR5 ;  /* 0x00000005003a7c82 */ /* 0x000fe20008000000 */
[----:B------:R-:W-:Y:S01]  /*44590*/  ULDC.64 UR4, c[0x0][0x228] ;  /* 0x00008a0000047ab9 */ /* 0x000fe20000000a00 */
[----:B------:R-:W-:Y:S01]  /*445a0*/  IMAD.MOV.U32 R218, RZ, RZ, R217 ;  /* 0x000000ffffda7224 */ /* 0x000fe200078e00d9 */
[----:B------:R-:W-:Y:S01]  /*445b0*/  UMOV UR42, UR4 ;  /* 0x00000004002a7c82 */ /* 0x000fe20008000000 */
[----:B------:R-:W-:Y:S01]  /*445c0*/  UMOV UR38, UR5 ;  /* 0x0000000500267c82 */ /* 0x000fe20008000000 */
[C---:B0-----:R-:W-:Y:S01]  /*445d0*/  IADD3 R138, P2, R136.reuse, R0, RZ ;  /* 0x00000000888a7210 */ /* 0x041fe20007f5e0ff */
[----:B------:R-:W-:Y:S01]  /*445e0*/  VIADD R136, R136, UR9 ;  /* 0x0000000988887c36 */ /* 0x000fe20008000000 */
[----:B------:R-:W-:Y:S01]  /*445f0*/  ULDC.64 UR4, c[0x0][0x228] ;  /* 0x00008a0000047ab9 */ /* 0x000fe20000000a00 */
[----:B------:R-:W-:Y:S01]  /*44600*/  ULDC.64 UR8, c[0x0][0x228] ;  /* 0x00008a0000087ab9 */ /* 0x000fe20000000a00 */
[----:B------:R-:W-:Y:S01]  /*44610*/  UMOV UR61, UR4 ;  /* 0x00000004003d7c82 */ /* 0x000fe20008000000 */
[----:B------:R-:W-:Y:S01]  /*44620*/  IMAD.X R139, R5, 0x1, R7, P2 ;  /* 0x00000001058b7824 */ /* 0x000fe200010e0607 */
[----:B------:R-:W-:Y:S01]  /*44630*/  STL [R1+0xe28], R136 ;  /* 0x000e288801007387 */ /* 0x000fe20000100800 */
[----:B-1----:R-:W-:Y:S01]  /*44640*/  SHF.R.S32.HI R5, RZ, 0x1f, R136 ;  /* 0x0000001fff057819 */ /* 0x002fe20000011488 */
[----:B------:R-:W-:Y:S01]  /*44650*/  UMOV UR59, UR5 ;  /* 0x00000005003b7c82 */ /* 0x000fe20008000000 */
[----:B------:R-:W-:Y:S01]  /*44660*/  ULDC.64 UR4, c[0x0][0x228] ;  /* 0x00008a0000047ab9 */ /* 0x000fe20000000a00 */
[----:B------:R0:W-:Y:S01]  /*44670*/  STL.64 [R1+0xe38], R138 ;  /* 0x000e388a01007387 */ /* 0x0001e20000100a00 */
[----:B------:R-:W-:-:S02]  /*44680*/  IMAD.MOV.U32 R217, RZ, RZ, R216 ;  /* 0x000000ffffd97224 */ /* 0x000fc400078e00d8 */
[----:B------:R-:W-:Y:S01]  /*44690*/  IMAD.MOV.U32 R216, RZ, RZ, R215 ;  /* 0x000000ffffd87224 */ /* 0x000fe200078e00d7 */
[----:B------:R1:W-:Y:S01]  /*446a0*/  STL [R1+0x2060], R0 ;  /* 0x0020600001007387 */ /* 0x0003e20000100800 */
[----:B------:R-:W-:Y:S02]  /*446b0*/  IMAD.MOV.U32 R215, RZ, RZ, R214 ;  /* 0x000000ffffd77224 */ /* 0x000fe400078e00d6 */
[----:B------:R-:W-:Y:S01]  /*446c0*/  IMAD.MOV.U32 R214, RZ, RZ, R213 ;  /* 0x000000ffffd67224 */ /* 0x000fe200078e00d5 */
[----:B------:R-:W-:Y:S01]  /*446d0*/  STL [R1+0xebc], R5 ;  /* 0x000ebc0501007387 */ /* 0x000fe20000100800 */
[----:B------:R-:W-:Y:S02]  /*446e0*/  IMAD.MOV.U32 R213, RZ, RZ, R212 ;  /* 0x000000ffffd57224 */ /* 0x000fe400078e00d4 */
[----:B------:R-:W-:Y:S01]  /*446f0*/  IMAD.MOV.U32 R212, RZ, RZ, R211 ;  /* 0x000000ffffd47224 */ /* 0x000fe200078e00d3 */
[----:B0-----:R-:W-:Y:S01]  /*44700*/  IADD3 R138, P2, R136, R0, RZ ;  /* 0x00000000888a7210 */ /* 0x001fe20007f5e0ff */
[----:B------:R-:W-:-:S02]  /*44710*/  IMAD.MOV.U32 R211, RZ, RZ, R210 ;  /* 0x000000ffffd37224 */ /* 0x000fc400078e00d2 */
[----:B------:R-:W-:Y:S02]  /*44720*/  IMAD.MOV.U32 R210, RZ, RZ, R209 ;  /* 0x000000ffffd27224 */ /* 0x000fe400078e00d1 */
[----:B------:R-:W-:Y:S01]  /*44730*/  IMAD.X R139, R5, 0x1, R7, P2 ;  /* 0x00000001058b7824 */ /* 0x000fe200010e0607 */
[----:B------:R-:W-:Y:S01]  /*44740*/  ISETP.LT.AND P2, PT, R4, UR12, !P1 ;  /* 0x0000000c04007c0c */ /* 0x000fe2000cf41270 */
[----:B------:R-:W-:Y:S01]  /*44750*/  ULDC.64 UR12, c[0x0][0x228] ;  /* 0x00008a00000c7ab9 */ /* 0x000fe20000000a00 */
[----:B------:R-:W-:Y:S01]  /*44760*/  ISETP.LT.AND P1, PT, R3, UR36, !P1 ;  /* 0x0000002403007c0c */ /* 0x000fe2000cf21270 */
[----:B------:R-:W-:Y:S01]  /*44770*/  IMAD.MOV.U32 R209, RZ, RZ, R208 ;  /* 0x000000ffffd17224 */ /* 0x000fe200078e00d0 */
[----:B------:R-:W-:Y:S01]  /*44780*/  STL.64 [R1+0xe40], R138 ;  /* 0x000e408a01007387 */ /* 0x000fe20000100a00 */
[----:B------:R-:W-:Y:S02]  /*44790*/  IMAD.MOV.U32 R208, RZ, RZ, R207 ;  /* 0x000000ffffd07224 */ /* 0x000fe400078e00cf */
[----:B------:R-:W-:Y:S01]  /*447a0*/  IMAD.MOV.U32 R207, RZ, RZ, R206 ;  /* 0x000000ffffcf7224 */ /* 0x000fe200078e00ce */
[----:B------:R-:W-:Y:S01]  /*447b0*/  STL [R1+0x2064], R7 ;  /* 0x0020640701007387 */ /* 0x000fe20000100800 */
[----:B------:R-:W-:-:S02]  /*447c0*/  IMAD.MOV.U32 R206, RZ, RZ, R205 ;  /* 0x000000ffffce7224 */ /* 0x000fc400078e00cd */
[----:B------:R-:W-:Y:S02]  /*447d0*/  IMAD.MOV.U32 R205, RZ, RZ, R204 ;  /* 0x000000ffffcd7224 */ /* 0x000fe400078e00cc */
[----:B------:R-:W-:Y:S01]  /*447e0*/  @P2 LOP3.LUT R250, R250, 0x20, RZ, 0xfc, !PT ;  /* 0x00000020fafa2812 */ /* 0x000fe200078efcff */
[----:B------:R-:W-:Y:S01]  /*447f0*/  IMAD.MOV.U32 R204, RZ, RZ, R203 ;  /* 0x000000ffffcc7224 */ /* 0x000fe200078e00cb */
[----:B------:R-:W-:Y:S01]  /*44800*/  ISETP.LT.AND P2, PT, R4, UR45, !P0 ;  /* 0x0000002d04007c0c */ /* 0x000fe2000c741270 */
[----:B------:R-:W-:Y:S01]  /*44810*/  UMOV UR45, UR4 ;  /* 0x00000004002d7c82 */ /* 0x000fe20008000000 */
[----:B------:R-:W-:Y:S01]  /*44820*/  LOP3.LUT R250, R250, 0xffffffef, RZ, 0xc0, !PT ;  /* 0xffffffeffafa7812 */ /* 0x000fe200078ec0ff */
[----:B------:R-:W-:Y:S02]  /*44830*/  IMAD.MOV.U32 R203, RZ, RZ, R202 ;  /* 0x000000ffffcb7224 */ /* 0x000fe400078e00ca */
[----:B------:R-:W-:Y:S01]  /*44840*/  IMAD.MOV.U32 R202, RZ, RZ, R201 ;  /* 0x000000ffffca7224 */ /* 0x000fe200078e00c9 */
[----:B------:R-:W-:Y:S01]  /*44850*/  @P1 LOP3.LUT R250, R250, 0x10, RZ, 0xfc, !PT ;  /* 0x00000010fafa1812 */ /* 0x000fe200078efcff */
[----:B------:R-:W-:Y:S01]  /*44860*/  IMAD.MOV.U32 R201, RZ, RZ, R200 ;  /* 0x000000ffffc97224 */ /* 0x000fe200078e00c8 */
[----:B------:R-:W-:Y:S01]  /*44870*/  ISETP.LT.AND P1, PT, R3, UR28, !P0 ;  /* 0x0000001c03007c0c */ /* 0x000fe2000c721270 */
[----:B------:R-:W-:Y:S01]  /*44880*/  IMAD.MOV.U32 R200, RZ, RZ, R199 ;  /* 0x000000ffffc87224 */ /* 0x000fe200078e00c7 */
[----:B------:R-:W-:Y:S01]  /*44890*/  LOP3.LUT R250, R250, 0xfffffff7, RZ, 0xc0, !PT ;  /* 0xfffffff7fafa7812 */ /* 0x000fe200078ec0ff */
[----:B------:R-:W-:Y:S01]  /*448a0*/  IMAD.MOV.U32 R199, RZ, RZ, R198 ;  /* 0x000000ffffc77224 */ /* 0x000fe200078e00c6 */
[----:B------:R-:W-:Y:S01]  /*448b0*/  ISETP.GE.AND P0, PT, R184, UR17, PT ;  /* 0x00000011b8007c0c */ /* 0x000fe2000bf06270 */
[----:B------:R-:W-:Y:S01]  /*448c0*/  ULDC.64 UR16, c[0x0][0x228] ;  /* 0x00008a0000107ab9 */ /* 0x000fe20000000a00 */
[----:B------:R-:W-:Y:S01]  /*448d0*/  @P2 LOP3.LUT R250, R250, 0x8, RZ, 0xfc, !PT ;  /* 0x00000008fafa2812 */ /* 0x000fe200078efcff */
[----:B------:R-:W-:-:S02]  /*448e0*/  IMAD.MOV.U32 R198, RZ, RZ, R197 ;  /* 0x000000ffffc67224 */ /* 0x000fc400078e00c5 */
[----:B------:R-:W-:Y:S01]  /*448f0*/  IMAD.MOV.U32 R197, RZ, RZ, R196 ;  /* 0x000000ffffc57224 */ /* 0x000fe200078e00c4 */
[----:B------:R-:W-:Y:S01]  /*44900*/  LOP3.LUT R250, R250, 0xfffffffb, RZ, 0xc0, !PT ;  /* 0xfffffffbfafa7812 */ /* 0x000fe200078ec0ff */
[----:B------:R-:W-:Y:S02]  /*44910*/  IMAD.MOV.U32 R196, RZ, RZ, R195 ;  /* 0x000000ffffc47224 */ /* 0x000fe400078e00c3 */
[----:B------:R-:W-:Y:S01]  /*44920*/  IMAD.MOV.U32 R195, RZ, RZ, R194 ;  /* 0x000000ffffc37224 */ /* 0x000fe200078e00c2 */
[----:B------:R-:W-:Y:S01]  /*44930*/  @P1 LOP3.LUT R250, R250, 0x4, RZ, 0xfc, !PT ;  /* 0x00000004fafa1812 */ /* 0x000fe200078efcff */
[----:B------:R-:W-:Y:S01]  /*44940*/  IMAD.MOV.U32 R194, RZ, RZ, R193 ;  /* 0x000000ffffc27224 */ /* 0x000fe200078e00c1 */
[----:B------:R-:W-:Y:S01]  /*44950*/  ISETP.LT.AND P1, PT, R4, UR40, !P0 ;  /* 0x0000002804007c0c */ /* 0x000fe2000c721270 */
[----:B------:R-:W-:Y:S01]  /*44960*/  UMOV UR40, UR5 ;  /* 0x0000000500287c82 */ /* 0x000fe20008000000 */
[----:B------:R-:W-:Y:S01]  /*44970*/  ISETP.LT.AND P0, PT, R3, UR22, !P0 ;  /* 0x0000001603007c0c */ /* 0x000fe2000c701270 */
[----:B------:R-:W-:Y:S01]  /*44980*/  ULDC.64 UR4, c[0x0][0x228] ;  /* 0x00008a0000047ab9 */ /* 0x000fe20000000a00 */
[----:B------:R-:W-:Y:S01]  /*44990*/  LOP3.LUT R250, R250, 0xfffffffd, RZ, 0xc0, !PT ;  /* 0xfffffffdfafa7812 */ /* 0x000fe200078ec0ff */
[----:B------:R-:W-:Y:S01]  /*449a0*/  UMOV UR50, UR5 ;  /* 0x0000000500327c82 */ /* 0x000fe20008000000 */
[----:B------:R-:W-:-:S07]  /*449b0*/  IMAD.MOV.U32 R193, RZ, RZ, R192 ;  /* 0x000000ffffc17224 */ /* 0x000fce00078e00c0 */
[----:B------:R-:W-:-:S04]  /*449c0*/  @P1 LOP3.LUT R250, R250, 0x2, RZ, 0xfc, !PT ;  /* 0x00000002fafa1812 */ /* 0x000fc800078efcff */
[----:B------:R-:W-:-:S04]  /*449d0*/  LOP3.LUT R250, R250, 0xfffffffe, RZ, 0xc0, !PT ;  /* 0xfffffffefafa7812 */ /* 0x000fc800078ec0ff */
[----:B------:R-:W-:Y:S02]  /*449e0*/  @P0 LOP3.LUT R250, R250, 0x1, RZ, 0xfc, !PT ;  /* 0x00000001fafa0812 */ /* 0x000fe400078efcff */
[----:B------:R-:W-:Y:S02]  /*449f0*/  ISETP.GE.AND P0, PT, R183, UR37, PT ;  /* 0x00000025b7007c0c */ /* 0x000fe4000bf06270 */
[----:B------:R-:W-:Y:S02]  /*44a00*/  LOP3.LUT R250, R250, 0xfffffbff, RZ, 0xc0, !PT ;  /* 0xfffffbfffafa7812 */ /* 0x000fe400078ec0ff */
[----:B------:R-:W-:Y:S02]  /*44a10*/  ISETP.LT.AND P1, PT, R4, UR10, !P0 ;  /* 0x0000000a04007c0c */ /* 0x000fe4000c721270 */
[----:B------:R-:W-:Y:S01]  /*44a20*/  ISETP.LT.AND P0, PT, R3, UR47, !P0 ;  /* 0x0000002f03007c0c */ /* 0x000fe2000c701270 */
[----:B------:R-:W-:Y:S01]  /*44a30*/  UMOV UR47, UR4 ;  /* 0x00000004002f7c82 */ /* 0x000fe20008000000 */
[----:B------:R-:W-:-:S02]  /*44a40*/  ULDC.64 UR4, c[0x0][0x228] ;  /* 0x00008a0000047ab9 */ /* 0x000fc40000000a00 */
[----:B------:R-:W-:-:S07]  /*44a50*/  UMOV UR36, UR5 ;  /* 0x0000000500247c82 */ /* 0x000fce0008000000 */
[----:B------:R-:W-:-:S04]  /*44a60*/  @P1 LOP3.LUT R236, R236, 0x80000000, RZ, 0xfc, !PT ;  /* 0x80000000ecec1812 */ /* 0x000fc800078efcff */
[----:B------:R-:W-:-:S04]  /*44a70*/  LOP3.LUT R236, R236, 0xdfffffff, RZ, 0xc0, !PT ;  /* 0xdfffffffecec7812 */ /* 0x000fc800078ec0ff */
[----:B------:R-:W-:Y:S02]  /*44a80*/  @P0 LOP3.LUT R236, R236, 0x20000000, RZ, 0xfc, !PT ;  /* 0x20000000ecec0812 */ /* 0x000fe400078efcff */
[----:B------:R-:W-:Y:S01]  /*44a90*/  ISETP.GE.AND P0, PT, R182, UR29, PT ;  /* 0x0000001db6007c0c */ /* 0x000fe2000bf06270 */
[----:B------:R-:W-:Y:S01]  /*44aa0*/  ULDC.64 UR28, c[0x0][0x228] ;  /* 0x00008a00001c7ab9 */ /* 0x000fe20000000a00 */
        /* <DEDUP_REMOVED lines=15> */
[----:B------:R-:W-:Y:S01]  /*44ba0*/  ISETP.GE.AND P0, PT, R180, UR11, PT ;  /* 0x0000000bb4007c0c */ /* 0x000fe2000bf06270 */
[----:B------:R-:W-:Y:S01]  /*44bb0*/  ULDC.64 UR10, c[0x0][0x228] ;  /* 0x00008a00000a7ab9 */ /* 0x000fe20000000a00 */
[----:B------:R-:W-:-:S07]  /*44bc0*/  ULDC.64 UR4, c[0x0][0x228] ;  /* 0x00008a0000047ab9 */ /* 0x000fce0000000a00 */
[----:B------:R-:W-:-:S04]  /*44bd0*/  @P2 LOP3.LUT R236, R236, 0x200000, RZ, 0xfc, !PT ;  /* 0x00200000ecec2812 */ /* 0x000fc800078efcff */
[----:B------:R-:W-:-:S04]  /*44be0*/  LOP3.LUT R236, R236, 0xfffbffff, RZ, 0xc0, !PT ;  /* 0xfffbffffecec7812 */ /* 0x000fc800078ec0ff */
[----:B------:R-:W-:Y:S02]  /*44bf0*/  @P1 LOP3.LUT R236, R236, 0x40000, RZ, 0xfc, !PT ;  /* 0x00040000ecec1812 */ /* 0x000fe400078efcff */
[----:B------:R-:W-:Y:S02]  /*44c00*/  ISETP.LT.AND P1, PT, R4, UR26, !P0 ;  /* 0x0000001a04007c0c */ /* 0x000fe4000c721270 */
[----:B------:R-:W-:Y:S01]  /*44c10*/  ISETP.LT.AND P0, PT, R3, UR53, !P0 ;  /* 0x0000003503007c0c */ /* 0x000fe2000c701270 */
[----:B------:R-:W-:Y:S01]  /*44c20*/  UMOV UR53, UR5 ;  /* 0x0000000500357c82 */ /* 0x000fe20008000000 */
[----:B------:R-:W-:-:S09]  /*44c30*/  LOP3.LUT R236, R236, 0xffff7fff, RZ, 0xc0, !PT ;  /* 0xffff7fffecec7812 */ /* 0x000fd200078ec0ff */
        /* <DEDUP_REMOVED lines=9> */
[----:B------:R-:W-:Y:S01]  /*44cd0*/  UMOV UR60, UR4 ;  /* 0x00000004003c7c82 */ /* 0x000fe20008000000 */
[----:B------:R-:W-:-:S06]  /*44ce0*/  R2UR UR4, R190 ;  /* 0x00000000be0472ca */ /* 0x000fcc00000e0000 */
        /* <DEDUP_REMOVED lines=9> */
[----:B------:R-:W-:-:S09]  /*44d80*/  R2UR UR5, R191 ;  /* 0x00000000bf0572ca */ /* 0x000fd200000e0000 */
[----:B------:R-:W-:-:S04]  /*44d90*/  @P1 LOP3.LUT R236, R236, 0x20, RZ, 0xfc, !PT ;  /* 0x00000020ecec1812 */ /* 0x000fc800078efcff */
[----:B------:R-:W-:-:S04]  /*44da0*/  LOP3.LUT R236, R236, 0xfffffffb, RZ, 0xc0, !PT ;  /* 0xfffffffbecec7812 */ /* 0x000fc800078ec0ff */
[----:B------:R-:W-:Y:S02]  /*44db0*/  @P0 LOP3.LUT R236, R236, 0x4, RZ, 0xfc, !PT ;  /* 0x00000004ecec0812 */ /* 0x000fe400078efcff */
[----:B------:R-:W-:Y:S01]  /*44dc0*/  ISETP.GE.AND P0, PT, R177, UR27, PT ;  /* 0x0000001bb1007c0c */ /* 0x000fe2000bf06270 */
[----:B------:R-:W-:Y:S01]  /*44dd0*/  ULDC.64 UR26, c[0x0][0x228] ;  /* 0x00008a00001a7ab9 */ /* 0x000fe20000000a00 */
[----:B------:R-:W-:Y:S02]  /*44de0*/  LOP3.LUT R236, R236, 0xbfffffff, RZ, 0xc0, !PT ;  /* 0xbfffffffecec7812 */ /* 0x000fe400078ec0ff */
[----:B------:R-:W-:Y:S02]  /*44df0*/  ISETP.LT.AND P2, PT, R4, UR20, !P0 ;  /* 0x0000001404007c0c */ /* 0x000fe4000c741270 */
[----:B------:R-:W-:Y:S02]  /*44e00*/  ISETP.LT.AND P1, PT, R3, UR49, !P0 ;  /* 0x0000003103007c0c */ /* 0x000fe4000c721270 */
[----:B------:R-:W-:Y:S01]  /*44e10*/  ISETP.GE.AND P0, PT, R176, UR15, PT ;  /* 0x0000000fb0007c0c */ /* 0x000fe2000bf06270 */
[----:B------:R-:W-:-:S02]  /*44e20*/  ULDC.64 UR14, c[0x0][0x228] ;  /* 0x00008a00000e7ab9 */ /* 0x000fc40000000a00 */
[----:B------:R-:W-:Y:S01]  /*44e30*/  UMOV UR32, UR14 ;  /* 0x0000000e00207c82 */ /* 0x000fe20008000000 */
[----:B------:R-:W-:Y:S01]  /*44e40*/  UMOV UR35, UR15 ;  /* 0x0000000f00237c82 */ /* 0x000fe20008000000 */
[----:B------:R-:W-:-:S04]  /*44e50*/  ULDC.64 UR14, c[0x0][0x228] ;  /* 0x00008a00000e7ab9 */ /* 0x000fc80000000a00 */
[----:B------:R-:W-:-:S04]  /*44e60*/  @P2 LOP3.LUT R235, R235, 0x80000000, RZ, 0xfc, !PT ;  /* 0x80000000ebeb2812 */ /* 0x000fc800078efcff */
[----:B------:R-:W-:-:S04]  /*44e70*/  LOP3.LUT R235, R235, 0xdfffffff, RZ, 0xc0, !PT ;  /* 0xdfffffffebeb7812 */ /* 0x000fc800078ec0ff */
[----:B------:R-:W-:Y:S02]  /*44e80*/  @P1 LOP3.LUT R235, R235, 0x20000000, RZ, 0xfc, !PT ;  /* 0x20000000ebeb1812 */ /* 0x000fe400078efcff */
[----:B------:R-:W-:Y:S02]  /*44e90*/  ISETP.LT.AND P1, PT, R4, UR18, !P0 ;  /* 0x0000001204007c0c */ /* 0x000fe4000c721270 */
[----:B------:R-:W-:Y:S01]  /*44ea0*/  ISETP.LT.AND P0, PT, R3, UR48, !P0 ;  /* 0x0000003003007c0c */ /* 0x000fe2000c701270 */
[----:B------:R-:W-:Y:S01]  /*44eb0*/  ULDC.64 UR48, c[0x0][0x228] ;  /* 0x00008a0000307ab9 */ /* 0x000fe20000000a00 */
[----:B------:R-:W-:Y:S01]  /*44ec0*/  LOP3.LUT R235, R235, 0xfbffffff, RZ, 0xc0, !PT ;  /* 0xfbffffffebeb7812 */ /* 0x000fe200078ec0ff */
[----:B------:R-:W-:Y:S01]  /*44ed0*/  UMOV UR55, UR48 ;  /* 0x0000003000377c82 */ /* 0x000fe20008000000 */
[----:B------:R-:W-:Y:S01]  /*44ee0*/  UMOV UR48, UR49 ;  /* 0x0000003100307c82 */ /* 0x000fe20008000000 */
[----:B------:R-:W-:-:S06]  /*44ef0*/  R2UR UR49, R189 ;  /* 0x00000000bd3172ca */ /* 0x000fcc00000e0000 */
[----:B------:R-:W-:-:S04]  /*44f00*/  @P1 LOP3.LUT R235, R235, 0x4000000, RZ, 0xfc, !PT ;  /* 0x04000000ebeb1812 */ /* 0x000fc800078efcff */
[----:B------:R-:W-:-:S04]  /*44f10*/  LOP3.LUT R235, R235, 0xfeffffff, RZ, 0xc0, !PT ;  /* 0xfeffffffebeb7812 */ /* 0x000fc800078ec0ff */
[----:B------:R-:W-:Y:S02]  /*44f20*/  @P0 LOP3.LUT R235, R235, 0x1000000, RZ, 0xfc, !PT ;  /* 0x01000000ebeb0812 */ /* 0x000fe400078efcff */
[----:B------:R-:W-:Y:S01]  /*44f30*/  ISETP.GE.AND P0, PT, R175, UR33, PT ;  /* 0x00000021af007c0c */ /* 0x000fe2000bf06270 */
[----:B------:R-:W-:Y:S01]  /*44f40*/  UMOV UR33, UR60 ;  /* 0x0000003c00217c82 */ /* 0x000fe20008000000 */
[----:B------:R-:W-:Y:S02]  /*44f50*/  LOP3.LUT R235, R235, 0xffdfffff, RZ, 0xc0, !PT ;  /* 0xffdfffffebeb7812 */ /* 0x000fe400078ec0ff */
[----:B------:R-:W-:Y:S02]  /*44f60*/  ISETP.LT.AND P1, PT, R4, UR24, !P0 ;  /* 0x0000001804007c0c */ /* 0x000fe4000c721270 */
[----:B------:R-:W-:-:S11]  /*44f70*/  ISETP.LT.AND P0, PT, R3, UR43, !P0 ;  /* 0x0000002b03007c0c */ /* 0x000fd6000c701270 */
        /* <DEDUP_REMOVED lines=8> */
[----:B------:R-:W-:Y:S02]  /*45000*/  ULDC.64 UR42, c[0x0][0x228] ;  /* 0x00008a00002a7ab9 */ /* 0x000fe40000000a00 */
[----:B------:R-:W-:Y:S01]  /*45010*/  UMOV UR30, UR42 ;  /* 0x0000002a001e7c82 */ /* 0x000fe20008000000 */
[----:B------:R-:W-:Y:S01]  /*45020*/  UMOV UR37, UR43 ;  /* 0x0000002b00257c82 */ /* 0x000fe20008000000 */
[----:B------:R-:W-:-:S02]  /*45030*/  R2UR UR43, R188 ;  /* 0x00000000bc2b72ca */ /* 0x000fc400000e0000 */
[----:B------:R-:W-:-:S04]  /*45040*/  R2UR UR42, R187 ;  /* 0x00000000bb2a72ca */ /* 0x000fc800000e0000 */
        /* <DEDUP_REMOVED lines=8> */
[----:B------:R-:W-:-:S10]  /*450d0*/  ULDC.64 UR60, c[0x0][0x228] ;  /* 0x00008a00003c7ab9 */ /* 0x000fd40000000a00 */
[----:B------:R-:W-:-:S04]  /*450e0*/  @P1 LOP3.LUT R235, R235, 0x400, RZ, 0xfc, !PT ;  /* 0x00000400ebeb1812 */ /* 0x000fc800078efcff */
[----:B------:R-:W-:-:S04]  /*450f0*/  LOP3.LUT R235, R235, 0xfffffeff, RZ, 0xc0, !PT ;  /* 0xfffffeffebeb7812 */ /* 0x000fc800078ec0ff */
[----:B------:R-:W-:Y:S02]  /*45100*/  @P0 LOP3.LUT R235, R235, 0x100, RZ, 0xfc, !PT ;  /* 0x00000100ebeb0812 */ /* 0x000fe400078efcff */
[----:B------:R-:W-:Y:S01]  /*45110*/  ISETP.GE.AND P0, PT, R172, UR25, PT ;  /* 0x00000019ac007c0c */ /* 0x000fe2000bf06270 */
[----:B------:R-:W-:Y:S01]  /*45120*/  ULDC.64 UR24, c[0x0][0x228] ;  /* 0x00008a0000187ab9 */ /* 0x000fe20000000a00 */
[----:B------:R-:W-:Y:S02]  /*45130*/  LOP3.LUT R235, R235, 0xffffffdf, RZ, 0xc0, !PT ;  /* 0xffffffdfebeb7812 */ /* 0x000fe400078ec0ff */
[----:B------:R-:W-:Y:S01]  /*45140*/  ISETP.LT.AND P1, PT, R4, UR8, !P0 ;  /* 0x0000000804007c0c */ /* 0x000fe2000c721270 */
[----:B------:R-:W-:Y:S01]  /*45150*/  UMOV UR8, UR54 ;  /* 0x0000003600087c82 */ /* 0x000fe20008000000 */
[----:B------:R-:W-:Y:S01]  /*45160*/  ISETP.LT.AND P0, PT, R3, UR45, !P0 ;  /* 0x0000002d03007c0c */ /* 0x000fe2000c701270 */
[----:B------:R-:W-:Y:S01]  /*45170*/  UMOV UR54, UR24 ;  /* 0x0000001800367c82 */ /* 0x000fe20008000000 */
[----:B------:R-:W-:Y:S01]  /*45180*/  UMOV UR45, UR25 ;  /* 0x00000019002d7c82 */ /* 0x000fe20008000000 */
[----:B------:R-:W-:-:S08]  /*45190*/  ULDC.64 UR24, c[0x0][0x228] ;  /* 0x00008a0000187ab9 */ /* 0x000fd00000000a00 */
[----:B------:R-:W-:-:S04]  /*451a0*/  @P1 LOP3.LUT R235, R235, 0x20, RZ, 0xfc, !PT ;  /* 0x00000020ebeb1812 */ /* 0x000fc800078efcff */
[----:B------:R-:W-:-:S04]  /*451b0*/  LOP3.LUT R235, R235, 0xfffffffb, RZ, 0xc0, !PT ;  /* 0xfffffffbebeb7812 */ /* 0x000fc800078ec0ff */
[----:B------:R-:W-:Y:S02]  /*451c0*/  @P0 LOP3.LUT R235, R235, 0x4, RZ, 0xfc, !PT ;  /* 0x00000004ebeb0812 */ /* 0x000fe400078efcff */
[----:B------:R-:W-:Y:S01]  /*451d0*/  ISETP.GE.AND P0, PT, R171, UR31, PT ;  /* 0x0000001fab007c0c */ /* 0x000fe2000bf06270 */
[----:B------:R-:W-:Y:S01]  /*451e0*/  UMOV UR31, UR32 ;  /* 0x00000020001f7c82 */ /* 0x000fe20008000000 */
[----:B------:R-:W-:Y:S01]  /*451f0*/  UMOV UR32, UR61 ;  /* 0x0000003d00207c82 */ /* 0x000fe20008000000 */
[----:B------:R-:W-:Y:S02]  /*45200*/  LOP3.LUT R235, R235, 0xbfffffff, RZ, 0xc0, !PT ;  /* 0xbfffffffebeb7812 */ /* 0x000fe400078ec0ff */
[----:B------:R-:W-:Y:S02]  /*45210*/  ISETP.LT.AND P1, PT, R4, UR16, !P0 ;  /* 0x0000001004007c0c */ /* 0x000fe4000c721270 */
[----:B------:R-:W-:Y:S01]  /*45220*/  ISETP.LT.AND P0, PT, R3, UR47, !P0 ;  /* 0x0000002f03007c0c */ /* 0x000fe2000c701270 */
[----:B------:R-:W-:Y:S01]  /*45230*/  UMOV UR47, UR60 ;  /* 0x0000003c002f7c82 */ /* 0x000fe20008000000 */
[----:B------:R-:W-:-:S02]  /*45240*/  ULDC.64 UR60, c[0x0][0x228] ;  /* 0x00008a00003c7ab9 */ /* 0x000fc40000000a00 */
[----:B-1----:R-:W-:Y:S01]  /*45250*/  IMAD.U32 R0, RZ, RZ, UR61 ;  /* 0x0000003dff007e24 */ /* 0x002fe2000f8e00ff */
[----:B------:R-:W-:-:S04]  /*45260*/  R2UR UR61, R186 ;  /* 0x00000000ba3d72ca */ /* 0x000fc800000e0000 */
[----:B------:R0:W-:Y:S02]  /*45270*/  STL [R1+0xec4], R0 ;  /* 0x000ec40001007387 */ /* 0x0001e40000100800 */
        /* <DEDUP_REMOVED lines=13> */
[----:B------:R-:W-:Y:S02]  /*45350*/  ISETP.GE.AND P0, PT, R169, UR9, PT ;  /* 0x00000009a9007c0c */ /* 0x000fe4000bf06270 */
[----:B------:R-:W-:Y:S02]  /*45360*/  LOP3.LUT R234, R234, 0xfbffffff, RZ, 0xc0, !PT ;  /* 0xfbffffffeaea7812 */ /* 0x000fe400078ec0ff */
[----:B------:R-:W-:Y:S02]  /*45370*/  ISETP.LT.AND P2, PT, R4, UR22, !P0 ;  /* 0x0000001604007c0c */ /* 0x000fe4000c741270 */
[----:B------:R-:W-:Y:S01]  /*45380*/  ISETP.LT.AND P1, PT, R3, UR8, !P0 ;  /* 0x0000000803007c0c */ /* 0x000fe2000c721270 */
[----:B------:R-:W-:Y:S01]  /*45390*/  ULDC.64 UR8, c[0x0][0x228] ;  /* 0x00008a0000087ab9 */ /* 0x000fe20000000a00 */
[----:B------:R-:W-:Y:S01]  /*453a0*/  ISETP.GE.AND P0, PT, R168, UR17, PT ;  /* 0x00000011a8007c0c */ /* 0x000fe2000bf06270 */
[----:B------:R-:W-:-:S02]  /*453b0*/  ULDC.64 UR16, c[0x0][0x228] ;  /* 0x00008a0000107ab9 */ /* 0x000fc40000000a00 */
[----:B0-----:R-:W-:-:S05]  /*453c0*/  IMAD.U32 R0, RZ, RZ, UR17 ;  /* 0x00000011ff007e24 */ /* 0x001fca000f8e00ff */
[----:B------:R0:W-:Y:S01]  /*453d0*/  STL [R1+0xec0], R0 ;  /* 0x000ec00001007387 */ /* 0x0001e20000100800 */
[----:B------:R-:W-:-:S04]  /*453e0*/  @P2 LOP3.LUT R234, R234, 0x4000000, RZ, 0xfc, !PT ;  /* 0x04000000eaea2812 */ /* 0x000fc800078efcff */
[----:B------:R-:W-:-:S04]  /*453f0*/  LOP3.LUT R234, R234, 0xfdffffff, RZ, 0xc0, !PT ;  /* 0xfdffffffeaea7812 */ /* 0x000fc800078ec0ff */
[----:B------:R-:W-:Y:S02]  /*45400*/  @P1 LOP3.LUT R234, R234, 0x2000000, RZ, 0xfc, !PT ;  /* 0x02000000eaea1812 */ /* 0x000fe400078efcff */
[----:B------:R-:W-:Y:S02]  /*45410*/  ISETP.LT.AND P1, PT, R4, UR10, !P0 ;  /* 0x0000000a04007c0c */ /* 0x000fe4000c721270 */
[----:B------:R-:W-:Y:S01]  /*45420*/  ISETP.LT.AND P0, PT, R3, UR41, !P0 ;  /* 0x0000002903007c0c */ /* 0x000fe2000c701270 */
[----:B------:R-:W-:Y:S01]  /*45430*/  UMOV UR41, UR16 ;  /* 0x0000001000297c82 */ /* 0x000fe20008000000 */
[----:B------:R-:W-:Y:S01]  /*45440*/  LOP3.LUT R234, R234, 0xffbfffff, RZ, 0xc0, !PT ;  /* 0xffbfffffeaea7812 */ /* 0x000fe200078ec0ff */
[----:B------:R-:W-:-:S08]  /*45450*/  ULDC.64 UR16, c[0x0][0x228] ;  /* 0x00008a0000107ab9 */ /* 0x000fd00000000a00 */
[----:B------:R-:W-:-:S04]  /*45460*/  @P1 LOP3.LUT R234, R234, 0x400000, RZ, 0xfc, !PT ;  /* 0x00400000eaea1812 */ /* 0x000fc800078efcff */
[----:B------:R-:W-:-:S04]  /*45470*/  LOP3.LUT R234, R234, 0xffdfffff, RZ, 0xc0, !PT ;  /* 0xffdfffffeaea7812 */ /* 0x000fc800078ec0ff */
[----:B------:R-:W-:Y:S02]  /*45480*/  @P0 LOP3.LUT R234, R234, 0x200000, RZ, 0xfc, !PT ;  /* 0x00200000eaea0812 */ /* 0x000fe400078efcff */
[----:B------:R-:W-:Y:S01]  /*45490*/  ISETP.GE.AND P0, PT, R167, UR29, PT ;  /* 0x0000001da7007c0c */ /* 0x000fe2000bf06270 */
[----:B------:R-:W-:Y:S01]  /*454a0*/  ULDC.64 UR28, c[0x0][0x228] ;  /* 0x00008a00001c7ab9 */ /* 0x000fe20000000a00 */
[----:B------:R-:W-:Y:S01]  /*454b0*/  LOP3.LUT R234, R234, 0xfffbffff, RZ, 0xc0, !PT ;  /* 0xfffbffffeaea7812 */ /* 0x000fe200078ec0ff */
[----:B0-----:R-:W-:Y:S01]  /*454c0*/  IMAD.U32 R0, RZ, RZ, UR29 ;  /* 0x0000001dff007e24 */ /* 0x001fe2000f8e00ff */
[----:B------:R-:W-:Y:S02]  /*454d0*/  ISETP.LT.AND P1, PT, R4, UR6, !P0 ;  /* 0x0000000604007c0c */ /* 0x000fe4000c721270 */
[----:B------:R-:W-:Y:S01]  /*454e0*/  ISETP.LT.AND P0, PT, R3, UR33, !P0 ;  /* 0x0000002103007c0c */ /* 0x000fe2000c701270 */
[----:B------:R-:W-:Y:S01]  /*454f0*/  UMOV UR33, UR28 ;  /* 0x0000001c00217c82 */ /* 0x000fe20008000000 */
[----:B------:R-:W-:Y:S01]  /*45500*/  ULDC.64 UR28, c[0x0][0x228] ;  /* 0x00008a00001c7ab9 */ /* 0x000fe20000000a00 */
[----:B------:R0:W-:Y:S08]  /*45510*/  STL [R1+0xec8], R0 ;  /* 0x000ec80001007387 */ /* 0x0001f00000100800 */
[----:B------:R-:W-:Y:S01]  /*45520*/  @P1 LOP3.LUT R234, R234, 0x40000, RZ, 0xfc, !PT ;  /* 0x00040000eaea1812 */ /* 0x000fe200078efcff */
[----:B0-----:R-:W-:-:S03]  /*45530*/  IMAD.U32 R0, RZ, RZ, UR29 ;  /* 0x0000001dff007e24 */ /* 0x001fc6000f8e00ff */
[----:B------:R-:W-:Y:S02]  /*45540*/  LOP3.LUT R234, R234, 0xfffdffff, RZ, 0xc0, !PT ;  /* 0xfffdffffeaea7812 */ /* 0x000fe400078ec0ff */
[----:B------:R0:W-:Y:S02]  /*45550*/  STL [R1+0xecc], R0 ;  /* 0x000ecc0001007387 */ /* 0x0001e40000100800 */
[----:B------:R-:W-:Y:S02]  /*45560*/  @P0 LOP3.LUT R234, R234, 0x20000, RZ, 0xfc, !PT ;  /* 0x00020000eaea0812 */ /* 0x000fe400078efcff */
[----:B------:R-:W-:Y:S01]  /*45570*/  ISETP.GE.AND P0, PT, R166, UR23, PT ;  /* 0x00000017a6007c0c */ /* 0x000fe2000bf06270 */
[----:B------:R-:W-:Y:S01]  /*45580*/  ULDC.64 UR22, c[0x0][0x228] ;  /* 0x00008a0000167ab9 */ /* 0x000fe20000000a00 */
[----:B------:R-:W-:Y:S02]  /*45590*/  LOP3.LUT R234, R234, 0xffffbfff, RZ, 0xc0, !PT ;  /* 0xffffbfffeaea7812 */ /* 0x000fe400078ec0ff */
[----:B------:R-:W-:-:S02]  /*455a0*/  ISETP.LT.AND P1, PT, R4, UR26, !P0 ;  /* 0x0000001a04007c0c */ /* 0x000fc4000c721270 */
[----:B------:R-:W-:Y:S01]  /*455b0*/  ISETP.LT.AND P0, PT, R3, UR31, !P0 ;  /* 0x0000001f03007c0c */ /* 0x000fe2000c701270 */
[----:B------:R-:W-:-:S10]  /*455c0*/  UMOV UR31, UR28 ;  /* 0x0000001c001f7c82 */ /* 0x000fd40008000000 */
        /* <DEDUP_REMOVED lines=26> */
[----:B------:R-:W-:Y:S01]  /*45770*/  UMOV UR29, UR26 ;  /* 0x0000001a001d7c82 */ /* 0x000fe20008000000 */
[----:B------:R-:W-:Y:S01]  /*45780*/  ISETP.LT.AND P1, PT, R4, UR18, !P0 ;  /* 0x0000001204007c0c */ /* 0x000fe2000c721270 */
[----:B0-----:R-:W-:Y:S01]  /*45790*/  IMAD.U32 R0, RZ, RZ, UR27 ;  /* 0x0000001bff007e24 */ /* 0x001fe2000f8e00ff */
[----:B------:R-:W-:Y:S01]  /*457a0*/  ISETP.LT.AND P0, PT, R3, UR54, !P0 ;  /* 0x0000003603007c0c */ /* 0x000fe2000c701270 */
[----:B------:R-:W-:Y:S01]  /*457b0*/  ULDC.64 UR26, c[0x0][0x228] ;  /* 0x00008a00001a7ab9 */ /* 0x000fe20000000a00 */
[----:B------:R-:W-:Y:S01]  /*457c0*/  ULDC.64 UR54, c[0x0][0x228] ;  /* 0x00008a0000367ab9 */ /* 0x000fe20000000a00 */
[----:B------:R-:W-:Y:S01]  /*457d0*/  UMOV UR28, UR26 ;  /* 0x0000001a001c7c82 */ /* 0x000fe20008000000 */
[----:B------:R-:W-:Y:S01]  /*457e0*/  IMAD.U32 R7, RZ, RZ, UR27 ;  /* 0x0000001bff077e24 */ /* 0x000fe2000f8e00ff */
[----:B------:R0:W-:Y:S04]  /*457f0*/  STL [R1+0xed4], R0 ;  /* 0x000ed40001007387 */ /* 0x0001e80000100800 */
[----:B------:R-:W-:Y:S02]  /*45800*/  STL [R1+0x2068], R7 ;  /* 0x0020680701007387 */ /* 0x000fe40000100800 */
[----:B------:R-:W-:-:S04]  /*45810*/  @P1 LOP3.LUT R234, R234, 0x4, RZ, 0xfc, !PT ;  /* 0x00000004eaea1812 */ /* 0x000fc800078efcff */
[----:B------:R-:W-:-:S04]  /*45820*/  LOP3.LUT R234, R234, 0xfffffffd, RZ, 0xc0, !PT ;  /* 0xfffffffdeaea7812 */ /* 0x000fc800078ec0ff */
[----:B------:R-:W-:Y:S02]  /*45830*/  @P0 LOP3.LUT R234, R234, 0x2, RZ, 0xfc, !PT ;  /* 0x00000002eaea0812 */ /* 0x000fe400078efcff */
[----:B------:R-:W-:Y:S01]  /*45840*/  ISETP.GE.AND P0, PT, R162, UR15, PT ;  /* 0x0000000fa2007c0c */ /* 0x000fe2000bf06270 */
[----:B------:R-:W-:Y:S01]  /*45850*/  ULDC.64 UR14, c[0x0][0x228] ;  /* 0x00008a00000e7ab9 */ /* 0x000fe20000000a00 */
        /* <DEDUP_REMOVED lines=11> */
[----:B------:R-:W-:Y:S01]  /*45910*/  ULDC.64 UR46, c[0x0][0x228] ;  /* 0x00008a00002e7ab9 */ /* 0x000fe20000000a00 */
[----:B------:R-:W-:Y:S01]  /*45920*/  ISETP.GE.AND P0, PT, R160, UR19, PT ;  /* 0x00000013a0007c0c */ /* 0x000fe2000bf06270 */
[----:B------:R-:W-:-:S02]  /*45930*/  ULDC.64 UR18, c[0x0][0x228] ;  /* 0x00008a0000127ab9 */ /* 0x000fc40000000a00 */
[----:B------:R-:W-:Y:S01]  /*45940*/  UMOV UR27, UR18 ;  /* 0x00000012001b7c82 */ /* 0x000fe20008000000 */
[----:B0-----:R-:W-:Y:S01]  /*45950*/  IMAD.U32 R0, RZ, RZ, UR19 ;  /* 0x00000013ff007e24 */ /* 0x001fe2000f8e00ff */
[----:B------:R-:W-:-:S04]  /*45960*/  ULDC.64 UR18, c[0x0][0x228] ;  /* 0x00008a0000127ab9 */ /* 0x000fc80000000a00 */
[----:B------:R-:W-:Y:S01]  /*45970*/  @P2 LOP3.LUT R233, R233, 0x4000000, RZ, 0xfc, !PT ;  /* 0x04000000e9e92812 */ /* 0x000fe200078efcff */
[----:B------:R-:W-:Y:S03]  /*45980*/  STL [R1+0x206c], R0 ;  /* 0x00206c0001007387 */ /* 0x000fe60000100800 */
[----:B------:R-:W-:-:S04]  /*45990*/  LOP3.LUT R233, R233, 0xfdffffff, RZ, 0xc0, !PT ;  /* 0xfdffffffe9e97812 */ /* 0x000fc800078ec0ff */
[----:B------:R-:W-:Y:S02]  /*459a0*/  @P1 LOP3.LUT R233, R233, 0x2000000, RZ, 0xfc, !PT ;  /* 0x02000000e9e91812 */ /* 0x000fe400078efcff */
[----:B------:R-:W-:Y:S02]  /*459b0*/  ISETP.LT.AND P1, PT, R4, UR8, !P0 ;  /* 0x0000000804007c0c */ /* 0x000fe4000c721270 */
[----:B------:R-:W-:Y:S02]  /*459c0*/  ISETP.LT.AND P0, PT, R3, UR41, !P0 ;  /* 0x0000002903007c0c */ /* 0x000fe4000c701270 */
[----:B------:R-:W-:-:S09]  /*459d0*/  LOP3.LUT R233, R233, 0xffbfffff, RZ, 0xc0, !PT ;  /* 0xffbfffffe9e97812 */ /* 0x000fd200078ec0ff */
        /* <DEDUP_REMOVED lines=8> */
[----:B------:R-:W-:Y:S01]  /*45a60*/  IMAD.U32 R6, RZ, RZ, UR25 ;  /* 0x00000019ff067e24 */ /* 0x000fe2000f8e00ff */
[----:B------:R-:W-:Y:S01]  /*45a70*/  ISETP.LT.AND P0, PT, R3, UR33, !P0 ;  /* 0x0000002103007c0c */ /* 0x000fe2000c701270 */
[----:B------:R-:W-:Y:S01]  /*45a80*/  ULDC.64 UR24, c[0x0][0x228] ;  /* 0x00008a0000187ab9 */ /* 0x000fe20000000a00 */
[----:B------:R-:W-:Y:S01]  /*45a90*/  UMOV UR33, UR40 ;  /* 0x0000002800217c82 */ /* 0x000fe20008000000 */
[----:B------:R-:W-:Y:S01]  /*45aa0*/  IMAD.U32 R5, RZ, RZ, UR25 ;  /* 0x00000019ff057e24 */ /* 0x000fe2000f8e00ff */
[----:B------:R-:W-:Y:S01]  /*45ab0*/  UMOV UR25, UR24 ;  /* 0x0000001800197c82 */ /* 0x000fe20008000000 */
[----:B------:R-:W-:Y:S04]  /*45ac0*/  STL [R1+0x2070], R6 ;  /* 0x0020700601007387 */ /* 0x000fe80000100800 */
        /* <DEDUP_REMOVED lines=10> */
[----:B------:R-:W-:-:S09]  /*45b70*/  UMOV UR35, UR38 ;  /* 0x0000002600237c82 */ /* 0x000fd20008000000 */
        /* <DEDUP_REMOVED lines=11> */
[----:B------:R-:W-:Y:S01]  /*45c30*/  UMOV UR34, UR39 ;  /* 0x0000002700227c82 */ /* 0x000fe20008000000 */
[----:B------:R-:W-:Y:S01]  /*45c40*/  UMOV UR24, UR16 ;  /* 0x0000001000187c82 */ /* 0x000fe20008000000 */
[----:B------:R-:W-:Y:S01]  /*45c50*/  IMAD.U32 R238, RZ, RZ, UR17 ;  /* 0x00000011ffee7e24 */ /* 0x000fe2000f8e00ff */
[----:B------:R-:W-:Y:S01]  /*45c60*/  ULDC.64 UR16, c[0x0][0x228] ;  /* 0x00008a0000107ab9 */ /* 0x000fe20000000a00 */
[----:B------:R-:W-:-:S03]  /*45c70*/  ULDC.64 UR38, c[0x0][0x228] ;  /* 0x00008a0000267ab9 */ /* 0x000fc60000000a00 */
        /* <DEDUP_REMOVED lines=14> */
[----:B------:R-:W-:Y:S02]  /*45d60*/  ULDC.64 UR28, c[0x0][0x228] ;  /* 0x00008a00001c7ab9 */ /* 0x000fe40000000a00 */
[----:B------:R-:W-:Y:S01]  /*45d70*/  UMOV UR23, UR28 ;  /* 0x0000001c00177c82 */ /* 0x000fe20008000000 */
[----:B------:R-:W-:Y:S01]  /*45d80*/  UMOV UR41, UR29 ;  /* 0x0000001d00297c82 */ /* 0x000fe20008000000 */
[----:B------:R-:W-:-:S02]  /*45d90*/  ULDC.64 UR28, c[0x0][0x228] ;  /* 0x00008a00001c7ab9 */ /* 0x000fc40000000a00 */
[----:B------:R-:W-:Y:S01]  /*45da0*/  UMOV UR22, UR28 ;  /* 0x0000001c00167c82 */ /* 0x000fe20008000000 */
[----:B------:R-:W-:Y:S01]  /*45db0*/  UMOV UR40, UR29 ;  /* 0x0000001d00287c82 */ /* 0x000fe20008000000 */
[----:B------:R-:W-:Y:S02]  /*45dc0*/  ULDC.64 UR28, c[0x0][0x228] ;  /* 0x00008a00001c7ab9 */ /* 0x000fe40000000a00 */
        /* <DEDUP_REMOVED lines=9> */
[----:B------:R-:W-:Y:S01]  /*45e60*/  UMOV UR31, UR33 ;  /* 0x00000021001f7c82 */ /* 0x000fe20008000000 */
[----:B------:R-:W-:-:S08]  /*45e70*/  UMOV UR33, UR53 ;  /* 0x0000003500217c82 */ /* 0x000fd00008000000 */
        /* <DEDUP_REMOVED lines=28> */
[----:B------:R-:W-:-:S08]  /*46040*/  ULDC.64 UR18, c[0x0][0x228] ;  /* 0x00008a0000127ab9 */ /* 0x000fd00000000a00 */
        /* <DEDUP_REMOVED lines=34> */
[----:B------:R-:W-:-:S08]  /*46270*/  ULDC.64 UR10, c[0x0][0x228] ;  /* 0x00008a00000a7ab9 */ /* 0x000fd00000000a00 */
[----:B------:R-:W-:-:S04]  /*46280*/  @P2 LOP3.LUT R232, R232, 0x4, RZ, 0xfc, !PT ;  /* 0x00000004e8e82812 */ /* 0x000fc800078efcff */
[----:B------:R-:W-:-:S04]  /*46290*/  LOP3.LUT R232, R232, 0xfffffffd, RZ, 0xc0, !PT ;  /* 0xfffffffde8e87812 */ /* 0x000fc800078ec0ff */
[----:B------:R-:W-:Y:S02]  /*462a0*/  @P1 LOP3.LUT R232, R232, 0x2, RZ, 0xfc, !PT ;  /* 0x00000002e8e81812 */ /* 0x000fe400078efcff */
[----:B------:R-:W-:Y:S02]  /*462b0*/  ISETP.LT.AND P1, PT, R4, UR20, !P0 ;  /* 0x0000001404007c0c */ /* 0x000fe4000c721270 */
[----:B------:R-:W-:Y:S01]  /*462c0*/  ISETP.LT.AND P0, PT, R3, UR38, !P0 ;  /* 0x0000002603007c0c */ /* 0x000fe2000c701270 */
[----:B------:R-:W-:Y:S01]  /*462d0*/  UMOV UR38, UR32 ;  /* 0x0000002000267c82 */ /* 0x000fe20008000000 */
[----:B------:R-:W-:Y:S09]  /*462e0*/  STL [R1+0x207c], R232 ;  /* 0x00207ce801007387 */ /* 0x000ff20000100800 */
        /* <DEDUP_REMOVED lines=37> */
[----:B------:R-:W-:-:S09]  /*46540*/  ULDC.64 UR44, c[0x0][0x228] ;  /* 0x00008a00002c7ab9 */ /* 0x000fd20000000a00 */
        /* <DEDUP_REMOVED lines=33> */
[----:B------:R-:W-:Y:S02]  /*46760*/  ULDC.64 UR14, c[0x0][0x228] ;  /* 0x00008a00000e7ab9 */ /* 0x000fe40000000a00 */
[----:B------:R-:W-:Y:S01]  /*46770*/  STL [R1+0x2080], R231 ;  /* 0x002080e701007387 */ /* 0x000fe20000100800 */
        /* <DEDUP_REMOVED lines=18> */
[----:B------:R-:W-:Y:S01]  /*468a0*/  VIADD R8, R2, 0xda ;  /* 0x000000da02087836 */ /* 0x000fe20000000000 */
[----:B------:R-:W-:Y:S01]  /*468b0*/  LOP3.LUT R230, R230, 0xffbfffff, RZ, 0xc0, !PT ;  /* 0xffbfffffe6e67812 */ /* 0x000fe200078ec0ff */
[----:B------:R-:W-:Y:S01]  /*468c0*/  ULDC.64 UR8, c[0x0][0x228] ;  /* 0x00008a0000087ab9 */ /* 0x000fe20000000a00 */
[----:B------:R-:W-:Y:S02]  /*468d0*/  ISETP.LT.AND P1, PT, R4, UR14, !P0 ;  /* 0x0000000e04007c0c */ /* 0x000fe4000c721270 */
[----:B------:R-:W-:Y:S01]  /*468e0*/  ISETP.LT.AND P0, PT, R3, UR22, !P0 ;  /* 0x0000001603007c0c */ /* 0x000fe2000c701270 */
[----:B------:R-:W-:-:S10]  /*468f0*/  UMOV UR22, UR43 ;  /* 0x0000002b00167c82 */ /* 0x000fd40008000000 */
        /* <DEDUP_REMOVED lines=17> */
[----:B------:R-:W-:Y:S01]  /*46a10*/  ISETP.LT.AND P1, PT, R4, UR26, !P0 ;  /* 0x0000001a04007c0c */ /* 0x000fe2000c721270 */
[----:B------:R-:W-:Y:S01]  /*46a20*/  UMOV UR26, UR54 ;  /* 0x00000036001a7c82 */ /* 0x000fe20008000000 */
[----:B------:R-:W-:Y:S01]  /*46a30*/  ISETP.LT.AND P0, PT, R3, UR56, !P0 ;  /* 0x0000003803007c0c */ /* 0x000fe2000c701270 */
[----:B------:R-:W-:Y:S01]  /*46a40*/  UMOV UR56, UR42 ;  /* 0x0000002a00387c82 */ /* 0x000fe20008000000 */
[----:B------:R-:W-:Y:S01]  /*46a50*/  ULDC.64 UR42, c[0x0][0x228] ;  /* 0x00008a00002a7ab9 */ /* 0x000fe20000000a00 */
[----:B------:R-:W-:-:S08]  /*46a60*/  UMOV UR54, UR37 ;  /* 0x0000002500367c82 */ /* 0x000fd00008000000 */
        /* <DEDUP_REMOVED lines=11> */
[----:B------:R-:W-:Y:S01]  /*46b20*/  UMOV UR16, UR36 ;  /* 0x0000002400107c82 */ /* 0x000fe20008000000 */
[----:B------:R-:W-:Y:S01]  /*46b30*/  ULDC.64 UR36, c[0x0][0x228] ;  /* 0x00008a0000247ab9 */ /* 0x000fe20000000a00 */
[----:B------:R-:W-:Y:S01]  /*46b40*/  UMOV UR50, UR6 ;  /* 0x0000000600327c82 */ /* 0x000fe20008000000 */
[----:B------:R-:W-:Y:S01]  /*46b50*/  UMOV UR6, UR52 ;  /* 0x0000003400067c82 */ /* 0x000fe20008000000 */
[----:B------:R-:W-:-:S05]  /*46b60*/  UMOV UR52, UR31 ;  /* 0x0000001f00347c82 */ /* 0x000fca0008000000 */
        /* <DEDUP_REMOVED lines=16> */
[----:B------:R-:W-:Y:S01]  /*46c70*/  VIADD R8, R2, 0xd0 ;  /* 0x000000d002087836 */ /* 0x000fe20000000000 */
[----:B------:R-:W-:Y:S02]  /*46c80*/  LOP3.LUT R230, R230, 0xfffffffb, RZ, 0xc0, !PT ;  /* 0xfffffffbe6e67812 */ /* 0x000fe400078ec0ff */
        /* <DEDUP_REMOVED lines=9> */
[----:B------:R-:W-:Y:S02]  /*46d20*/  VIADD R8, R2, 0xce ;  /* 0x000000ce02087836 */ /* 0x000fe40000000000 */
[----:B------:R-:W-:Y:S01]  /*46d30*/  STL [R1+0x2084], R230 ;  /* 0x002084e601007387 */ /* 0x000fe20000100800 */
        /* <DEDUP_REMOVED lines=11> */
[----:B------:R-:W-:Y:S01]  /*46df0*/  ULDC.64 UR14, c[0x0][0x228] ;  /* 0x00008a00000e7ab9 */ /* 0x000fe20000000a00 */
[----:B------:R-:W-:Y:S01]  /*46e00*/  STL [R1+0x2088], R229 ;  /* 0x002088e501007387 */ /* 0x000fe20000100800 */
[----:B------:R-:W-:Y:S01]  /*46e10*/  ISETP.LT.AND P1, PT, R4, UR34, !P0 ;  /* 0x0000002204007c0c */ /* 0x000fe2000c721270 */
[----:B------:R-:W-:Y:S01]  /*46e20*/  UMOV UR34, UR18 ;  /* 0x0000001200227c82 */ /* 0x000fe20008000000 */
[----:B------:R-:W-:Y:S01]  /*46e30*/  ISETP.LT.AND P0, PT, R3, UR30, !P0 ;  /* 0x0000001e03007c0c */ /* 0x000fe2000c701270 */
[----:B------:R-:W-:Y:S01]  /*46e40*/  UMOV UR30, UR26 ;  /* 0x0000001a001e7c82 */ /* 0x000fe20008000000 */
[----:B------:R-:W-:Y:S01]  /*46e50*/  ULDC.64 UR26, c[0x0][0x228] ;  /* 0x00008a00001a7ab9 */ /* 0x000fe20000000a00 */
[----:B------:R-:W-:-:S08]  /*46e60*/  ULDC.64 UR18, c[0x0][0x228] ;  /* 0x00008a0000127ab9 */ /* 0x000fd00000000a00 */
        /* <DEDUP_REMOVED lines=12> */
[----:B------:R-:W-:-:S08]  /*46f30*/  ULDC UR5, c[0x0][0x228] ;  /* 0x00008a0000057ab9 */ /* 0x000fd00000000800 */
[----:B------:R-:W-:-:S04]  /*46f40*/  @P1 LOP3.LUT R228, R228, 0x40000, RZ, 0xfc, !PT ;  /* 0x00040000e4e41812 */ /* 0x000fc800078efcff */
[----:B------:R-:W-:-:S04]  /*46f50*/  LOP3.LUT R228, R228, 0xfffdffff, RZ, 0xc0, !PT ;  /* 0xfffdffffe4e47812 */ /* 0x000fc800078ec0ff */
[----:B------:R-:W-:Y:S02]  /*46f60*/  @P0 LOP3.LUT R228, R228, 0x20000, RZ, 0xfc, !PT ;  /* 0x00020000e4e40812 */ /* 0x000fe400078efcff */
[----:B------:R-:W-:Y:S01]  /*46f70*/  ISETP.GE.AND P0, PT, R8, UR59, PT ;  /* 0x0000003b08007c0c */ /* 0x000fe2000bf06270 */
[----:B------:R-:W-:Y:S01]  /*46f80*/  VIADD R8, R2, 0x158 ;  /* 0x0000015802087836 */ /* 0x000fe20000000000 */
[----:B------:R-:W-:Y:S02]  /*46f90*/  LOP3.LUT R228, R228, 0xffffbfff, RZ, 0xc0, !PT ;  /* 0xffffbfffe4e47812 */ /* 0x000fe400078ec0ff */
[----:B------:R-:W-:Y:S01]  /*46fa0*/  ISETP.LT.AND P1, PT, R4, UR14, !P0 ;  /* 0x0000000e04007c0c */ /* 0x000fe2000c721270 */
[----:B------:R-:W-:Y:S01]  /*46fb0*/  UMOV UR14, UR30 ;  /* 0x0000001e000e7c82 */ /* 0x000fe20008000000 */
[----:B------:R-:W-:Y:S01]  /*46fc0*/  ISETP.LT.AND P0, PT, R3, UR8, !P0 ;  /* 0x0000000803007c0c */ /* 0x000fe2000c701270 */
[----:B------:R-:W-:Y:S01]  /*46fd0*/  UMOV UR30, UR58 ;  /* 0x0000003a001e7c82 */ /* 0x000fe20008000000 */
[----:B------:R-:W-:-:S09]  /*46fe0*/  ULDC.64 UR58, c[0x0][0x228] ;  /* 0x00008a00003a7ab9 */ /* 0x000fd20000000a00 */
[----:B------:R-:W-:-:S04]  /*46ff0*/  @P1 LOP3.LUT R228, R228, 0x4000, RZ, 0xfc, !PT ;  /* 0x00004000e4e41812 */ /* 0x000fc800078efcff */
[----:B------:R-:W-:-:S04]  /*47000*/  LOP3.LUT R228, R228, 0xffffdfff, RZ, 0xc0, !PT ;  /* 0xffffdfffe4e47812 */ /* 0x000fc800078ec0ff */
[----:B------:R-:W-:Y:S02]  /*47010*/  @P0 LOP3.LUT R228, R228, 0x2000, RZ, 0xfc, !PT ;  /* 0x00002000e4e40812 */ /* 0x000fe400078efcff */
[----:B------:R-:W-:Y:S01]  /*47020*/  ISETP.GE.AND P0, PT, R8, UR59, PT ;  /* 0x0000003b08007c0c */ /* 0x000fe2000bf06270 */
[----:B------:R-:W-:Y:S02]  /*47030*/  VIADD R8, R2, 0x157 ;  /* 0x0000015702087836 */ /* 0x000fe40000000000 */
[----:B------:R-:W-:Y:S01]  /*47040*/  STL [R1+0x208c], R228 ;  /* 0x00208ce401007387 */ /* 0x000fe20000100800 */
[----:B------:R-:W-:Y:S01]  /*47050*/  ISETP.LT.AND P1, PT, R4, UR58, !P0 ;  /* 0x0000003a04007c0c */ /* 0x000fe2000c721270 */
[----:B------:R-:W-:Y:S01]  /*47060*/  ULDC.64 UR58, c[0x0][0x228] ;  /* 0x00008a00003a7ab9 */ /* 0x000fe20000000a00 */
[----:B------:R-:W-:Y:S01]  /*47070*/  ISETP.LT.AND P0, PT, R3, UR5, !P0 ;  /* 0x0000000503007c0c */ /* 0x000fe2000c701270 */
[----:B------:R-:W-:Y:S01]  /*47080*/  UMOV UR8, UR59 ;  /* 0x0000003b00087c82 */ /* 0x000fe20008000000 */
[----:B------:R-:W-:Y:S01]  /*47090*/  UMOV UR4, UR58 ;  /* 0x0000003a00047c82 */ /* 0x000fe20008000000 */
[----:B------:R-:W-:Y:S01]  /*470a0*/  ULDC.64 UR58, c[0x0][0x228] ;  /* 0x00008a00003a7ab9 */ /* 0x000fe20000000a00 */
[----:B------:R-:W-:-:S07]  /*470b0*/  ULDC UR5, c[0x0][0x228] ;  /* 0x00008a0000057ab9 */ /* 0x000fce0000000800 */
[----:B------:R-:W-:Y:S02]  /*470c0*/  @P1 LOP3.LUT R250, R250, 0x400, RZ, 0xfc, !PT ;  /* 0x00000400fafa1812 */ /* 0x000fe400078efcff */
[----:B------:R-:W-:Y:S02]  /*470d0*/  @P0 LOP3.LUT R236, R236, 0x40000000, RZ, 0xfc, !PT ;  /* 0x40000000ecec0812 */ /* 0x000fe400078efcff */
[----:B------:R-:W-:Y:S01]  /*470e0*/  ISETP.GE.AND P0, PT, R8, UR8, PT ;  /* 0x0000000808007c0c */ /* 0x000fe2000bf06270 */
[----:B------:R-:W-:Y:S01]  /*470f0*/  VIADD R8, R2, 0x156 ;  /* 0x0000015602087836 */ /* 0x000fe20000000000 */
[----:B------:R-:W-:Y:S01]  /*47100*/  LOP3.LUT R236, R236, 0xefffffff, RZ, 0xc0, !PT ;  /* 0xefffffffecec7812 */ /* 0x000fe200078ec0ff */
[----:B------:R-:W-:Y:S01]  /*47110*/  UMOV UR8, UR61 ;  /* 0x0000003d00087c82 */ /* 0x000fe20008000000 */
[----:B------:R-:W-:Y:S01]  /*47120*/  ISETP.LT.AND P1, PT, R4, UR58, !P0 ;  /* 0x0000003a04007c0c */ /* 0x000fe2000c721270 */
[----:B------:R-:W-:Y:S01]  /*47130*/  UMOV UR58, UR60 ;  /* 0x0000003c003a7c82 */ /* 0x000fe20008000000 */
[----:B------:R-:W-:Y:S01]  /*47140*/  ISETP.LT.AND P0, PT, R3, UR5, !P0 ;  /* 0x0000000503007c0c */ /* 0x000fe2000c701270 */
[----:B------:R-:W-:Y:S01]  /*47150*/  ULDC.64 UR60, c[0x0][0x228] ;  /* 0x00008a00003c7ab9 */ /* 0x000fe20000000a00 */
[----:B------:R-:W-:Y:S01]  /*47160*/  ULDC UR5, c[0x0][0x228] ;  /* 0x00008a0000057ab9 */ /* 0x000fe20000000800 */
[----:B------:R-:W-:Y:S08]  /*47170*/  STL [R1+0x2090], R250 ;  /* 0x002090fa01007387 */ /* 0x000ff00000100800 */
        /* <DEDUP_REMOVED lines=9> */
[----:B------:R-:W-:Y:S01]  /*47210*/  ULDC.64 UR58, c[0x0][0x228] ;  /* 0x00008a00003a7ab9 */ /* 0x000fe20000000a00 */
[----:B------:R-:W-:-:S09]  /*47220*/  ULDC UR5, c[0x0][0x228] ;  /* 0x00008a0000057ab9 */ /* 0x000fd20000000800 */
        /* <DEDUP_REMOVED lines=88> */
[----:B------:R-:W-:Y:S02]  /*477b0*/  @P1 LOP3.LUT R236, R236, 0x1, RZ, 0xfc, !PT ;  /* 0x00000001ecec1812 */ /* 0x000fe400078efcff */
[----:B------:R-:W-:Y:S02]  /*477c0*/  @P0 LOP3.LUT R235, R235, 0x40000000, RZ, 0xfc, !PT ;  /* 0x40000000ebeb0812 */ /* 0x000fe400078efcff */
[----:B------:R-:W-:Y:S01]  /*477d0*/  ISETP.GE.AND P0, PT, R8, UR61, PT ;  /* 0x0000003d08007c0c */ /* 0x000fe2000bf06270 */
[----:B------:R-:W-:Y:S01]  /*477e0*/  VIADD R8, R2, 0x14c ;  /* 0x0000014c02087836 */ /* 0x000fe20000000000 */
[----:B------:R-:W-:Y:S01]  /*477f0*/  LOP3.LUT R235, R235, 0xefffffff, RZ, 0xc0, !PT ;  /* 0xefffffffebeb7812 */ /* 0x000fe200078ec0ff */
[----:B------:R-:W-:Y:S01]  /*47800*/  STL [R1+0x2094], R236 ;  /* 0x002094ec01007387 */ /* 0x000fe20000100800 */
        /* <DEDUP_REMOVED lines=123> */
[----:B------:R-:W-:-:S10]  /*47fc0*/  ULDC UR5, c[0x0][0x228] ;  /* 0x00008a0000057ab9 */ /* 0x000fd40000000800 */
[----:B------:R-:W-:-:S04]  /*47fd0*/  @P1 LOP3.LUT R234, R234, 0x100000, RZ, 0xfc, !PT ;  /* 0x00100000eaea1812 */ /* 0x000fc800078efcff */
[----:B------:R-:W-:-:S04]  /*47fe0*/  LOP3.LUT R234, R234, 0xfff7ffff, RZ, 0xc0, !PT ;  /* 0xfff7ffffeaea7812 */ /* 0x000fc800078ec0ff */
[----:B------:R-:W-:Y:S02]  /*47ff0*/  @P0 LOP3.LUT R234, R234, 0x80000, RZ, 0xfc, !PT ;  /* 0x00080000eaea0812 */ /* 0x000fe400078efcff */
[----:B------:R-:W-:Y:S01]  /*48000*/  ISETP.GE.AND P0, PT, R8, UR61, PT ;  /* 0x0000003d08007c0c */ /* 0x000fe2000bf06270 */
[----:B------:R-:W-:Y:S01]  /*48010*/  VIADD R8, R2, 0x13b ;  /* 0x0000013b02087836 */ /* 0x000fe20000000000 */
[----:B------:R-:W-:Y:S01]  /*48020*/  LOP3.LUT R234, R234, 0xfffeffff, RZ, 0xc0, !PT ;  /* 0xfffeffffeaea7812 */ /* 0x000fe200078ec0ff */
[----:B------:R-:W-:Y:S01]  /*48030*/  IMAD.MOV.U32 R223, RZ, RZ, R221 ;  /* 0x000000ffffdf7224 */ /* 0x000fe200078e00dd */
[----:B------:R-:W-:Y:S01]  /*48040*/  ISETP.LT.AND P1, PT, R4, UR58, !P0 ;  /* 0x0000003a04007c0c */ /* 0x000fe2000c721270 */
[----:B------:R-:W-:Y:S01]  /*48050*/  ULDC.64 UR58, c[0x0][0x228] ;  /* 0x00008a00003a7ab9 */ /* 0x000fe20000000a00 */
[----:B------:R-:W-:Y:S01]  /*48060*/  ISETP.LT.AND P0, PT, R3, UR5, !P0 ;  /* 0x0000000503007c0c */ /* 0x000fe2000c701270 */
[----:B------:R-:W-:Y:S01]  /*48070*/  ULDC UR5, c[0x0][0x228] ;  /* 0x00008a0000057ab9 */ /* 0x000fe20000000800 */
[----:B------:R-:W-:Y:S01]  /*48080*/  IMAD.MOV.U32 R222, RZ, RZ, R220 ;  /* 0x000000ffffde7224 */ /* 0x000fe200078e00dc */
[----:B------:R-:W-:Y:S01]  /*48090*/  F2FP.SATFINITE.E4M3.F32.PACK_AB_MERGE_C R24, R25, R24, RZ ;  /* 0x000000181918723e */ /* 0x000fe200048070ff */
[----:B------:R-:W-:-:S07]  /*480a0*/  ULDC UR61, c[0x0][0x228] ;  /* 0x00008a00003d7ab9 */ /* 0x000fce0000000800 */
[----:B------:R-:W-:-:S04]  /*480b0*/  @P1 LOP3.LUT R234, R234, 0x10000, RZ, 0xfc, !PT ;  /* 0x00010000eaea1812 */ /* 0x000fc800078efcff */
[----:B------:R-:W-:-:S04]  /*480c0*/  LOP3.LUT R234, R234, 0xffff7fff, RZ, 0xc0, !PT ;  /* 0xffff7fffeaea7812 */ /* 0x000fc800078ec0ff */
        /* <DEDUP_REMOVED lines=8> */
[----:B------:R-:W-:Y:S01]  /*48150*/  UMOV UR18, UR30 ;  /* 0x0000001e00127c82 */ /* 0x000fe20008000000 */
[----:B------:R-:W-:Y:S01]  /*48160*/  UMOV UR30, UR50 ;  /* 0x00000032001e7c82 */ /* 0x000fe20008000000 */
[----:B------:R-:W-:Y:S01]  /*48170*/  UMOV UR50, UR6 ;  /* 0x0000000600327c82 */ /* 0x000fe20008000000 */
[----:B------:R-:W-:Y:S01]  /*48180*/  ULDC UR6, c[0x0][0x228] ;  /* 0x00008a0000067ab9 */ /* 0x000fe20000000800 */
[----:B------:R-:W-:Y:S01]  /*48190*/  ULDC UR5, c[0x0][0x248] ;  /* 0x0000920000057ab9 */ /* 0x000fe20000000800 */
[----:B------:R-:W-:-:S02]  /*481a0*/  IMAD.MOV.U32 R221, RZ, RZ, R219 ;  /* 0x000000ffffdd7224 */ /* 0x000fc400078e00db */
[----:B------:R-:W-:Y:S01]  /*481b0*/  IMAD.MOV.U32 R220, RZ, RZ, R218 ;  /* 0x000000ffffdc7224 */ /* 0x000fe200078e00da */
[----:B0-----:R-:W-:Y:S01]  /*481c0*/  F2FP.SATFINITE.E4M3.F32.PACK_AB_MERGE_C R5, R222, R223, RZ ;  /* 0x000000dfde05723e */ /* 0x001fe200048070ff */
[----:B------:R-:W-:Y:S01]  /*481d0*/  VIADD R136, R136, UR5 ;  /* 0x0000000588887c36 */ /* 0x000fe20008000000 */
[----:B------:R-:W-:Y:S01]  /*481e0*/  @P1 LOP3.LUT R234, R234, 0x1000, RZ, 0xfc, !PT ;  /* 0x00001000eaea1812 */ /* 0x000fe200078efcff */
[----:B------:R-:W-:Y:S01]  /*481f0*/  ULDC UR5, c[0x0][0x228] ;  /* 0x00008a0000057ab9 */ /* 0x000fe20000000800 */
[----:B------:R-:W-:Y:S01]  /*48200*/  F2FP.SATFINITE.E4M3.F32.PACK_AB_MERGE_C R26, R27, R26, RZ ;  /* 0x0000001a1b1a723e */ /* 0x000fe200048070ff */
[----:B------:R-:W-:Y:S01]  /*48210*/  ULDC UR58, c[0x0][0x228] ;  /* 0x00008a00003a7ab9 */ /* 0x000fe20000000800 */
[----:B------:R-:W-:Y:S01]  /*48220*/  LOP3.LUT R234, R234, 0xfffff7ff, RZ, 0xc0, !PT ;  /* 0xfffff7ffeaea7812 */ /* 0x000fe200078ec0ff */
[----:B------:R-:W-:Y:S03]  /*48230*/  STL [R1+0xe24], R136 ;  /* 0x000e248801007387 */ /* 0x000fe60000100800 */
[----:B------:R-:W-:-:S02]  /*48240*/  @P0 LOP3.LUT R234, R234, 0x800, RZ, 0xfc, !PT ;  /* 0x00000800eaea0812 */ /* 0x000fc400078efcff */
[----:B------:R-:W-:Y:S01]  /*48250*/  ISETP.GE.AND P0, PT, R8, UR8, PT ;  /* 0x0000000808007c0c */ /* 0x000fe2000bf06270 */
[----:B------:R-:W-:Y:S01]  /*48260*/  VIADD R8, R2, 0x137 ;  /* 0x0000013702087836 */ /* 0x000fe20000000000 */
[----:B------:R-:W-:Y:S01]  /*48270*/  LOP3.LUT R234, R234, 0xfffffeff, RZ, 0xc0, !PT ;  /* 0xfffffeffeaea7812 */ /* 0x000fe200078ec0ff */
[----:B------:R-:W-:Y:S01]  /*48280*/  IMAD.MOV.U32 R219, RZ, RZ, R217 ;  /* 0x000000ffffdb7224 */ /* 0x000fe200078e00d9 */
[----:B------:R-:W-:Y:S01]  /*48290*/  ISETP.LT.AND P1, PT, R4, UR6, !P0 ;  /* 0x0000000604007c0c */ /* 0x000fe2000c721270 */
[----:B------:R-:W-:Y:S01]  /*482a0*/  ULDC UR6, c[0x0][0x228] ;  /* 0x00008a0000067ab9 */ /* 0x000fe20000000800 */
[----:B------:R-:W-:Y:S01]  /*482b0*/  ISETP.LT.AND P0, PT, R3, UR5, !P0 ;  /* 0x0000000503007c0c */ /* 0x000fe2000c701270 */
[----:B------:R-:W-:Y:S01]  /*482c0*/  ULDC UR5, c[0x0][0x248] ;  /* 0x0000920000057ab9 */ /* 0x000fe20000000800 */
[----:B------:R-:W-:Y:S02]  /*482d0*/  IMAD.MOV.U32 R218, RZ, RZ, R216 ;  /* 0x000000ffffda7224 */ /* 0x000fe400078e00d8 */
[----:B------:R-:W-:-:S02]  /*482e0*/  IMAD.MOV.U32 R245, RZ, RZ, R221 ;  /* 0x000000fffff57224 */ /* 0x000fc400078e00dd */
[----:B------:R-:W-:Y:S01]  /*482f0*/  IMAD.MOV.U32 R244, RZ, RZ, R220 ;  /* 0x000000fffff47224 */ /* 0x000fe200078e00dc */
[----:B------:R-:W-:Y:S01]  /*48300*/  F2FP.SATFINITE.E4M3.F32.PACK_AB_MERGE_C R27, R119, R118, RZ ;  /* 0x00000076771b723e */ /* 0x000fe200048070ff */
[----:B------:R-:W-:Y:S01]  /*48310*/  VIADD R0, R136, UR5 ;  /* 0x0000000588007c36 */ /* 0x000fe20008000000 */
[----:B------:R-:W-:Y:S01]  /*48320*/  ULDC UR5, c[0x0][0x228] ;  /* 0x00008a0000057ab9 */ /* 0x000fe20000000800 */
[----:B------:R-:W-:Y:S01]  /*48330*/  F2FP.SATFINITE.E4M3.F32.PACK_AB_MERGE_C R28, R29, R28, RZ ;  /* 0x0000001c1d1c723e */ /* 0x000fe200048070ff */
[----:B------:R-:W-:Y:S01]  /*48340*/  ULDC UR8, c[0x0][0x248] ;  /* 0x0000920000087ab9 */ /* 0x000fe20000000800 */
[----:B------:R-:W-:Y:S01]  /*48350*/  @P1 LOP3.LUT R234, R234, 0x100, RZ, 0xfc, !PT ;  /* 0x00000100eaea1812 */ /* 0x000fe200078efcff */
[----:B------:R0:W-:Y:S03]  /*48360*/  STL [R1+0xe00], R0 ;  /* 0x000e000001007387 */ /* 0x0001e60000100800 */
[----:B------:R-:W-:-:S04]  /*48370*/  LOP3.LUT R234, R234, 0xffffff7f, RZ, 0xc0, !PT ;  /* 0xffffff7feaea7812 */ /* 0x000fc800078ec0ff */
[----:B------:R-:W-:Y:S02]  /*48380*/  @P0 LOP3.LUT R234, R234, 0x80, RZ, 0xfc, !PT ;  /* 0x00000080eaea0812 */ /* 0x000fe400078efcff */
        /* <DEDUP_REMOVED lines=8> */
[----:B------:R-:W-:-:S02]  /*48410*/  IMAD.MOV.U32 R216, RZ, RZ, R214 ;  /* 0x000000ffffd87224 */ /* 0x000fc400078e00d6 */
[----:B------:R-:W-:Y:S02]  /*48420*/  IMAD.MOV.U32 R243, RZ, RZ, R219 ;  /* 0x000000fffff37224 */ /* 0x000fe400078e00db */
[----:B------:R-:W-:Y:S01]  /*48430*/  IMAD.MOV.U32 R242, RZ, RZ, R218 ;  /* 0x000000fffff27224 */ /* 0x000fe200078e00da */
[----:B------:R-:W-:Y:S01]  /*48440*/  F2FP.SATFINITE.E4M3.F32.PACK_AB_MERGE_C R6, R244, R245, RZ ;  /* 0x000000f5f406723e */ /* 0x000fe200048070ff */
[----:B0-----:R-:W-:Y:S01]  /*48450*/  VIADD R0, R0, UR5 ;  /* 0x0000000500007c36 */ /* 0x001fe20008000000 */
        /* <DEDUP_REMOVED lines=15> */
[----:B------:R-:W-:Y:S01]  /*48550*/  IMAD.MOV.U32 R214, RZ, RZ, R212 ;  /* 0x000000ffffd67224 */ /* 0x000fe200078e00d4 */
[----:B------:R-:W-:Y:S01]  /*48560*/  F2FP.SATFINITE.E4M3.F32.PACK_AB_MERGE_C R32, R33, R32, RZ ;  /* 0x000000202120723e */ /* 0x000fe200048070ff */
[----:B0-----:R-:W-:Y:S01]  /*48570*/  VIADD R0, R0, UR5 ;  /* 0x0000000500007c36 */ /* 0x001fe20008000000 */
[----:B------:R-:W-:Y:S01]  /*48580*/  ULDC UR5, c[0x0][0x228] ;  /* 0x00008a0000057ab9 */ /* 0x000fe20000000800 */
[----:B------:R-:W-:Y:S01]  /*48590*/  IMAD.MOV.U32 R241, RZ, RZ, R217 ;  /* 0x000000fffff17224 */ /* 0x000fe200078e00d9 */
[----:B------:R-:W-:Y:S01]  /*485a0*/  F2FP.SATFINITE.E4M3.F32.PACK_AB_MERGE_C R34, R35, R34, RZ ;  /* 0x000000222322723e */ /* 0x000fe200048070ff */
[----:B------:R-:W-:Y:S01]  /*485b0*/  IMAD.MOV.U32 R240, RZ, RZ, R216 ;  /* 0x000000fffff07224 */ /* 0x000fe200078e00d8 */
[----:B------:R-:W-:Y:S01]  /*485c0*/  F2FP.SATFINITE.E4M3.F32.PACK_AB_MERGE_C R132, R133, R132, RZ ;  /* 0x000000848584723e */ /* 0x000fe200048070ff */
[----:B------:R-:W-:Y:S01]  /*485d0*/  ULDC UR59, c[0x0][0x228] ;  /* 0x00008a00003b7ab9 */ /* 0x000fe20000000800 */
[----:B------:R-:W-:-:S02]  /*485e0*/  @P1 LOP3.LUT R234, R234, 0x1, RZ, 0xfc, !PT ;  /* 0x00000001eaea1812 */ /* 0x000fc400078efcff */
[----:B------:R-:W-:Y:S02]  /*485f0*/  @P0 LOP3.LUT R233, R233, 0x80000000, RZ, 0xfc, !PT ;  /* 0x80000000e9e90812 */ /* 0x000fe400078efcff */
[----:B------:R-:W-:Y:S01]  /*48600*/  ISETP.GE.AND P0, PT, R8, UR18, PT ;  /* 0x0000001208007c0c */ /* 0x000fe2000bf06270 */
[----:B------:R-:W-:Y:S01]  /*48610*/  VIADD R8, R2, 0x131 ;  /* 0x0000013102087836 */ /* 0x000fe20000000000 */
[----:B------:R-:W-:Y:S01]  /*48620*/  LOP3.LUT R233, R233, 0xefffffff, RZ, 0xc0, !PT ;  /* 0xefffffffe9e97812 */ /* 0x000fe200078ec0ff */
[----:B------:R-:W-:Y:S01]  /*48630*/  STL [R1+0x209c], R234 ;  /* 0x00209cea01007387 */ /* 0x000fe20000100800 */
[----:B------:R-:W-:Y:S01]  /*48640*/  ISETP.LT.AND P1, PT, R4, UR6, !P0 ;  /* 0x0000000604007c0c */ /* 0x000fe2000c721270 */
[----:B------:R-:W-:Y:S01]  /*48650*/  ULDC UR6, c[0x0][0x228] ;  /* 0x00008a0000067ab9 */ /* 0x000fe20000000800 */
[----:B------:R-:W-:Y:S01]  /*48660*/  ISETP.LT.AND P0, PT, R3, UR5, !P0 ;  /* 0x0000000503007c0c */ /* 0x000fe2000c701270 */
[----:B------:R-:W-:Y:S01]  /*48670*/  ULDC UR5, c[0x0][0x248] ;  /* 0x0000920000057ab9 */ /* 0x000fe20000000800 */
[----:B------:R0:W-:Y:S01]  /*48680*/  STL [R1+0xe08], R0 ;  /* 0x000e080001007387 */ /* 0x0001e20000100800 */
[----:B------:R-:W-:-:S02]  /*48690*/  IMAD.MOV.U32 R213, RZ, RZ, R211 ;  /* 0x000000ffffd57224 */ /* 0x000fc400078e00d3 */
[----:B------:R-:W-:Y:S02]  /*486a0*/  IMAD.MOV.U32 R212, RZ, RZ, R210 ;  /* 0x000000ffffd47224 */ /* 0x000fe400078e00d2 */
[----:B------:R-:W-:Y:S02]  /*486b0*/  IMAD.MOV.U32 R239, RZ, RZ, R215 ;  /* 0x000000ffffef7224 */ /* 0x000fe400078e00d7 */
[----:B------:R-:W-:Y:S01]  /*486c0*/  IMAD.MOV.U32 R237, RZ, RZ, R214 ;  /* 0x000000ffffed7224 */ /* 0x000fe200078e00d6 */
[----:B------:R-:W-:Y:S01]  /*486d0*/  LOP3.LUT R132, R132, 0xffff, RZ, 0xc0, !PT ;  /* 0x0000ffff84847812 */ /* 0x000fe200078ec0ff */
[----:B------:R-:W-:Y:S01]  /*486e0*/  ULDC UR18, c[0x0][0x248] ;  /* 0x0000920000127ab9 */ /* 0x000fe20000000800 */
[----:B------:R-:W-:Y:S01]  /*486f0*/  @P1 LOP3.LUT R233, R233, 0x10000000, RZ, 0xfc, !PT ;  /* 0x10000000e9e91812 */ /* 0x000fe200078efcff */
[----:B0-----:R-:W-:Y:S01]  /*48700*/  VIADD R0, R0, UR5 ;  /* 0x0000000500007c36 */ /* 0x001fe20008000000 */
[----:B------:R-:W-:Y:S02]  /*48710*/  ULDC UR5, c[0x0][0x228] ;  /* 0x00008a0000057ab9 */ /* 0x000fe40000000800 */
[----:B------:R-:W-:-:S02]  /*48720*/  LOP3.LUT R233, R233, 0xf7ffffff, RZ, 0xc0, !PT ;  /* 0xf7ffffffe9e97812 */ /* 0x000fc400078ec0ff */
[----:B------:R0:W-:Y:S02]  /*48730*/  STL [R1+0xe0c], R0 ;  /* 0x000e0c0001007387 */ /* 0x0001e40000100800 */
        /* <DEDUP_REMOVED lines=16> */
[----:B------:R0:W-:Y:S01]  /*48840*/  STL [R1+0xe10], R0 ;  /* 0x000e100001007387 */ /* 0x0001e20000100800 */
[----:B------:R-:W-:Y:S01]  /*48850*/  F2FP.SATFINITE.E4M3.F32.PACK_AB_MERGE_C R124, R125, R124, RZ ;  /* 0x0000007c7d7c723e */ /* 0x000fe200048070ff */
[----:B------:R-:W-:Y:S01]  /*48860*/  ULDC UR26, c[0x0][0x248] ;  /* 0x00009200001a7ab9 */ /* 0x000fe20000000800 */
        /* <DEDUP_REMOVED lines=14> */
[----:B------:R-:W-:Y:S01]  /*48950*/  LOP3.LUT R128, R128, 0xffff, RZ, 0xc0, !PT ;  /* 0x0000ffff80807812 */ /* 0x000fe200078ec0ff */
[----:B0-----:R-:W-:Y:S01]  /*48960*/  VIADD R0, R0, UR5 ;  /* 0x0000000500007c36 */ /* 0x001fe20008000000 */
[----:B------:R-:W-:Y:S01]  /*48970*/  ULDC UR5, c[0x0][0x228] ;  /* 0x00008a0000057ab9 */ /* 0x000fe20000000800 */
[----:B------:R-:W-:Y:S01]  /*48980*/  LOP3.LUT R130, R130, 0xffff, RZ, 0xc0, !PT ;  /* 0x0000ffff82827812 */ /* 0x000fe200078ec0ff */
        /* <DEDUP_REMOVED lines=14> */
[----:B------:R-:W-:Y:S01]  /*48a70*/  LOP3.LUT R124, R124, 0xffff, RZ, 0xc0, !PT ;  /* 0x0000ffff7c7c7812 */ /* 0x000fe200078ec0ff */
[----:B0-----:R-:W-:Y:S01]  /*48a80*/  VIADD R0, R0, UR5 ;  /* 0x0000000500007c36 */ /* 0x001fe20008000000 */
[----:B------:R-:W-:Y:S01]  /*48a90*/  ULDC UR5, c[0x0][0x228] ;  /* 0x00008a0000057ab9 */ /* 0x000fe20000000800 */
[----:B------:R-:W-:Y:S01]  /*48aa0*/  F2FP.SATFINITE.E4M3.F32.PACK_AB_MERGE_C R120, R121, R120, RZ ;  /* 0x000000787978723e */ /* 0x000fe200048070ff */
[----:B------:R-:W-:-:S02]  /*48ab0*/  ULDC UR34, c[0x0][0x248] ;  /* 0x0000920000227ab9 */ /* 0x000fc40000000800 */
[----:B------:R0:W-:Y:S02]  /*48ac0*/  STL [R1+0xe18], R0 ;  /* 0x000e180001007387 */ /* 0x0001e40000100800 */
[----:B------:R-:W-:-:S04]  /*48ad0*/  @P1 LOP3.LUT R233, R233, 0x10000, RZ, 0xfc, !PT ;  /* 0x00010000e9e91812 */ /* 0x000fc800078efcff */
[----:B------:R-:W-:-:S04]  /*48ae0*/  LOP3.LUT R233, R233, 0xffff7fff, RZ, 0xc0, !PT ;  /* 0xffff7fffe9e97812 */ /* 0x000fc800078ec0ff */
[----:B------:R-:W-:Y:S02]  /*48af0*/  @P0 LOP3.LUT R233, R233, 0x8000, RZ, 0xfc, !PT ;  /* 0x00008000e9e90812 */ /* 0x000fe400078efcff */
[----:B------:R-:W-:Y:S01]  /*48b00*/  ISETP.GE.AND P0, PT, R8, UR36, PT ;  /* 0x0000002408007c0c */ /* 0x000fe2000bf06270 */
[----:B------:R-:W-:Y:S01]  /*48b10*/  IMAD.MOV.U32 R205, RZ, RZ, R203 ;  /* 0x000000ffffcd7224 */ /* 0x000fe200078e00cb */
[----:B------:R-:W-:Y:S01]  /*48b20*/  LOP3.LUT R233, R233, 0xffffefff, RZ, 0xc0, !PT ;  /* 0xffffefffe9e97812 */ /* 0x000fe200078ec0ff */
[----:B------:R-:W-:Y:S01]  /*48b30*/  IMAD.MOV.U32 R204, RZ, RZ, R202 ;  /* 0x000000ffffcc7224 */ /* 0x000fe200078e00ca */
[----:B------:R-:W-:Y:S01]  /*48b40*/  ISETP.LT.AND P1, PT, R4, UR6, !P0 ;  /* 0x0000000604007c0c */ /* 0x000fe2000c721270 */
[----:B------:R-:W-:Y:S01]  /*48b50*/  IMAD.MOV.U32 R203, RZ, RZ, R201 ;  /* 0x000000ffffcb7224 */ /* 0x000fe200078e00c9 */
[----:B------:R-:W-:Y:S01]  /*48b60*/  ISETP.LT.AND P0, PT, R3, UR5, !P0 ;  /* 0x0000000503007c0c */ /* 0x000fe2000c701270 */
[----:B------:R-:W-:Y:S01]  /*48b70*/  ULDC UR5, c[0x0][0x248] ;  /* 0x0000920000057ab9 */ /* 0x000fe20000000800 */
[----:B------:R-:W-:Y:S01]  /*48b80*/  IMAD.MOV.U32 R202, RZ, RZ, R200 ;  /* 0x000000ffffca7224 */ /* 0x000fe200078e00c8 */
[----:B------:R-:W-:Y:S01]  /*48b90*/  ULDC UR6, c[0x0][0x228] ;  /* 0x00008a0000067ab9 */ /* 0x000fe20000000800 */
[----:B0-----:R-:W-:Y:S01]  /*48ba0*/  VIADD R0, R0, UR5 ;  /* 0x0000000500007c36 */ /* 0x001fe20008000000 */
[----:B------:R-:W-:Y:S01]  /*48bb0*/  ULDC UR5, c[0x0][0x228] ;  /* 0x00008a0000057ab9 */ /* 0x000fe20000000800 */
[----:B------:R-:W-:-:S02]  /*48bc0*/  VIADD R8, R2, 0x129 ;  /* 0x0000012902087836 */ /* 0x000fc40000000000 */
[----:B------:R-:W-:Y:S01]  /*48bd0*/  IMAD.MOV.U32 R221, RZ, RZ, R207 ;  /* 0x000000ffffdd7224 */ /* 0x000fe200078e00cf */
[----:B------:R0:W-:Y:S01]  /*48be0*/  STL [R1+0xe1c], R0 ;  /* 0x000e1c0001007387 */ /* 0x0001e20000100800 */
[----:B------:R-:W-:Y:S01]  /*48bf0*/  IMAD.MOV.U32 R220, RZ, RZ, R206 ;  /* 0x000000ffffdc7224 */ /* 0x000fe200078e00ce */
[----:B------:R-:W-:Y:S01]  /*48c00*/  @P1 LOP3.LUT R233, R233, 0x1000, RZ, 0xfc, !PT ;  /* 0x00001000e9e91812 */ /* 0x000fe200078efcff */
[----:B------:R-:W-:Y:S01]  /*48c10*/  ULDC UR36, c[0x0][0x228] ;  /* 0x00008a0000247ab9 */ /* 0x000fe20000000800 */
[----:B------:R-:W2:Y:S01]  /*48c20*/  LDL.LU R192, [R1+0xca4] ;  /* 0x000ca40001c07983 */ /* 0x000ea20000300800 */
[----:B------:R-:W-:Y:S01]  /*48c30*/  IMAD.MOV.U32 R201, RZ, RZ, R199 ;  /* 0x000000ffffc97224 */ /* 0x000fe200078e00c7 */
[----:B------:R-:W-:Y:S01]  /*48c40*/  LOP3.LUT R233, R233, 0xfffff7ff, RZ, 0xc0, !PT ;  /* 0xfffff7ffe9e97812 */ /* 0x000fe200078ec0ff */
[----:B------:R-:W-:Y:S02]  /*48c50*/  IMAD.MOV.U32 R200, RZ, RZ, R198 ;  /* 0x000000ffffc87224 */ /* 0x000fe400078e00c6 */
[----:B------:R-:W-:Y:S01]  /*48c60*/  IMAD.MOV.U32 R199, RZ, RZ, R197 ;  /* 0x000000ffffc77224 */ /* 0x000fe200078e00c5 */
[----:B------:R-:W-:Y:S01]  /*48c70*/  @P0 LOP3.LUT R233, R233, 0x800, RZ, 0xfc, !PT ;  /* 0x00000800e9e90812 */ /* 0x000fe200078efcff */
[----:B------:R-:W-:Y:S01]  /*48c80*/  IMAD.MOV.U32 R198, RZ, RZ, R196 ;  /* 0x000000ffffc67224 */ /* 0x000fe200078e00c4 */
[----:B------:R-:W-:Y:S01]  /*48c90*/  ISETP.GE.AND P0, PT, R8, UR42, PT ;  /* 0x0000002a08007c0c */ /* 0x000fe2000bf06270 */
[----:B------:R-:W-:Y:S01]  /*48ca0*/  IMAD.MOV.U32 R197, RZ, RZ, R195 ;  /* 0x000000ffffc57224 */ /* 0x000fe200078e00c3 */
[----:B------:R-:W-:Y:S01]  /*48cb0*/  LOP3.LUT R233, R233, 0xfffffeff, RZ, 0xc0, !PT ;  /* 0xfffffeffe9e97812 */ /* 0x000fe200078ec0ff */
[----:B------:R-:W-:Y:S01]  /*48cc0*/  IMAD.MOV.U32 R196, RZ, RZ, R194 ;  /* 0x000000ffffc47224 */ /* 0x000fe200078e00c2 */
[----:B------:R-:W-:Y:S01]  /*48cd0*/  ISETP.LT.AND P1, PT, R4, UR6, !P0 ;  /* 0x0000000604007c0c */ /* 0x000fe2000c721270 */
[----:B------:R-:W-:Y:S01]  /*48ce0*/  IMAD.MOV.U32 R195, RZ, RZ, R193 ;  /* 0x000000ffffc37224 */ /* 0x000fe200078e00c1 */
[----:B------:R-:W-:Y:S01]  /*48cf0*/  ISETP.LT.AND P0, PT, R3, UR5, !P0 ;  /* 0x0000000503007c0c */ /* 0x000fe2000c701270 */
[----:B------:R-:W3:Y:S01]  /*48d00*/  LDL.LU R193, [R1+0xcb0] ;  /* 0x000cb00001c17983 */ /* 0x000ee20000300800 */
[----:B------:R-:W-:Y:S01]  /*48d10*/  ULDC UR5, c[0x0][0x248] ;  /* 0x0000920000057ab9 */ /* 0x000fe20000000800 */
[----:B------:R-:W-:Y:S01]  /*48d20*/  IMAD.MOV.U32 R219, RZ, RZ, R205 ;  /* 0x000000ffffdb7224 */ /* 0x000fe200078e00cd */
[----:B------:R-:W-:Y:S01]  /*48d30*/  ULDC UR6, c[0x0][0x228] ;  /* 0x00008a0000067ab9 */ /* 0x000fe20000000800 */
[----:B0-----:R-:W-:Y:S01]  /*48d40*/  VIADD R0, R0, UR5 ;  /* 0x0000000500007c36 */ /* 0x001fe20008000000 */
[----:B------:R-:W-:Y:S01]  /*48d50*/  ULDC UR5, c[0x0][0x228] ;  /* 0x00008a0000057ab9 */ /* 0x000fe20000000800 */
[----:B------:R-:W-:Y:S01]  /*48d60*/  IMAD.MOV.U32 R218, RZ, RZ, R204 ;  /* 0x000000ffffda7224 */ /* 0x000fe200078e00cc */
[----:B------:R-:W-:Y:S01]  /*48d70*/  F2FP.SATFINITE.E4M3.F32.PACK_AB_MERGE_C R122, R123, R122, RZ ;  /* 0x0000007a7b7a723e */ /* 0x000fe200048070ff */
[----:B------:R-:W-:Y:S01]  /*48d80*/  IMAD.MOV.U32 R217, RZ, RZ, R203 ;  /* 0x000000ffffd97224 */ /* 0x000fe200078e00cb */
[----:B------:R-:W-:Y:S01]  /*48d90*/  LOP3.LUT R120, R120, 0xffff, RZ, 0xc0, !PT ;  /* 0x0000ffff78787812 */ /* 0x000fe200078ec0ff */
[----:B------:R-:W-:Y:S01]  /*48da0*/  IMAD.MOV.U32 R216, RZ, RZ, R202 ;  /* 0x000000ffffd87224 */ /* 0x000fe200078e00ca */
[----:B------:R-:W-:Y:S01]  /*48db0*/  @P1 LOP3.LUT R233, R233, 0x100, RZ, 0xfc, !PT ;  /* 0x00000100e9e91812 */ /* 0x000fe200078efcff */
[----:B------:R-:W-:Y:S01]  /*48dc0*/  IMAD.MOV.U32 R215, RZ, RZ, R201 ;  /* 0x000000ffffd77224 */ /* 0x000fe200078e00c9 */
[----:B------:R-:W-:Y:S01]  /*48dd0*/  F2FP.SATFINITE.E4M3.F32.PACK_AB_MERGE_C R116, R117, R116, RZ ;  /* 0x000000747574723e */ /* 0x000fe200048070ff */
[----:B------:R-:W-:Y:S01]  /*48de0*/  IMAD.MOV.U32 R214, RZ, RZ, R200 ;  /* 0x000000ffffd67224 */ /* 0x000fe200078e00c8 */
[----:B------:R-:W-:Y:S01]  /*48df0*/  F2FP.SATFINITE.E4M3.F32.PACK_AB_MERGE_C R112, R113, R112, RZ ;  /* 0x000000707170723e */ /* 0x000fe200048070ff */
[----:B------:R-:W-:Y:S01]  /*48e00*/  IMAD.MOV.U32 R213, RZ, RZ, R199 ;  /* 0x000000ffffd57224 */ /* 0x000fe200078e00c7 */
[----:B------:R-:W-:Y:S01]  /*48e10*/  F2FP.SATFINITE.E4M3.F32.PACK_AB_MERGE_C R114, R115, R114, RZ ;  /* 0x000000727372723e */ /* 0x000fe200048070ff */
[----:B------:R-:W-:Y:S01]  /*48e20*/  IMAD.MOV.U32 R212, RZ, RZ, R198 ;  /* 0x000000ffffd47224 */ /* 0x000fe200078e00c6 */
[----:B------:R-:W-:Y:S01]  /*48e30*/  F2FP.SATFINITE.E4M3.F32.PACK_AB_MERGE_C R108, R109, R108, RZ ;  /* 0x0000006c6d6c723e */ /* 0x000fe200048070ff */
[----:B------:R-:W-:Y:S01]  /*48e40*/  VIADD R8, R2, 0x127 ;  /* 0x0000012702087836 */ /* 0x000fe20000000000 */
[----:B------:R-:W-:Y:S01]  /*48e50*/  F2FP.SATFINITE.E4M3.F32.PACK_AB_MERGE_C R104, R105, R104, RZ ;  /* 0x000000686968723e */ /* 0x000fe200048070ff */
[----:B------:R-:W-:Y:S01]  /*48e60*/  ULDC UR42, c[0x0][0x228] ;  /* 0x00008a00002a7ab9 */ /* 0x000fe20000000800 */
[----:B--2---:R-:W-:-:S02]  /*48e70*/  IMAD.MOV.U32 R194, RZ, RZ, R192 ;  /* 0x000000ffffc27224 */ /* 0x004fc400078e00c0 */
[----:B------:R-:W2:Y:S04]  /*48e80*/  LDL.LU R192, [R1+0xcb4] ;  /* 0x000cb40001c07983 */ /* 0x000ea80000300800 */
[----:B------:R0:W-:Y:S04]  /*48e90*/  STL [R1+0xeb4], R5 ;  /* 0x000eb40501007387 */ /* 0x0001e80000100800 */
[----:B------:R-:W0:Y:S04]  /*48ea0*/  LDL.LU R223, [R1+0xc08] ;  /* 0x000c080001df7983 */ /* 0x000e280000300800 */
[----:B------:R-:W0:Y:S04]  /*48eb0*/  LDL.LU R222, [R1+0xc0c] ;  /* 0x000c0c0001de7983 */ /* 0x000e280000300800 */
[----:B------:R-:W-:Y:S01]  /*48ec0*/  STL [R1+0xe20], R0 ;  /* 0x000e200001007387 */ /* 0x000fe20000100800 */
[----:B0-----:R-:W-:-:S05]  /*48ed0*/  F2FP.SATFINITE.E4M3.F32.PACK_AB_MERGE_C R5, R222, R223, RZ ;  /* 0x000000dfde05723e */ /* 0x001fca00048070ff */
[----:B------:R0:W-:Y:S04]  /*48ee0*/  STL [R1+0xeb8], R5 ;  /* 0x000eb80501007387 */ /* 0x0001e80000100800 */
[----:B------:R-:W0:Y:S04]  /*48ef0*/  LDL.LU R223, [R1+0xc10] ;  /* 0x000c100001df7983 */ /* 0x000e280000300800 */
[----:B------:R-:W0:Y:S02]  /*48f00*/  LDL.LU R222, [R1+0xc14] ;  /* 0x000c140001de7983 */ /* 0x000e240000300800 */
        /* <DEDUP_REMOVED lines=11> */
[----:B------:R-:W0:Y:S01]  /*48fc0*/  LDL.LU R222, [R1+0xc2c] ;  /* 0x000c2c0001de7983 */ /* 0x000e220000300800 */
[----:B------:R-:W-:Y:S02]  /*48fd0*/  IMAD.MOV.U32 R211, RZ, RZ, R197 ;  /* 0x000000ffffd37224 */ /* 0x000fe400078e00c5 */
[----:B------:R-:W-:-:S02]  /*48fe0*/  IMAD.MOV.U32 R210, RZ, RZ, R196 ;  /* 0x000000ffffd27224 */ /* 0x000fc400078e00c4 */
[----:B---3--:R-:W-:Y:S02]  /*48ff0*/  IMAD.MOV.U32 R207, RZ, RZ, R193 ;  /* 0x000000ffffcf7224 */ /* 0x008fe400078e00c1 */
[----:B--2---:R-:W-:Y:S01]  /*49000*/  IMAD.MOV.U32 R206, RZ, RZ, R192 ;  /* 0x000000ffffce7224 */ /* 0x004fe200078e00c0 */
[----:B0-----:R-:W-:-:S05]  /*49010*/  F2FP.SATFINITE.E4M3.F32.PACK_AB_MERGE_C R5, R222, R223, RZ ;  /* 0x000000dfde05723e */ /* 0x001fca00048070ff */
[----:B------:R0:W-:Y:S04]  /*49020*/  STL [R1+0xea8], R5 ;  /* 0x000ea80501007387 */ /* 0x0001e80000100800 */
[----:B------:R-:W2:Y:S04]  /*49030*/  LDL.LU R205, [R1+0xcb8] ;  /* 0x000cb80001cd7983 */ /* 0x000ea80000300800 */
[----:B------:R-:W3:Y:S04]  /*49040*/  LDL.LU R204, [R1+0xcbc] ;  /* 0x000cbc0001cc7983 */ /* 0x000ee80000300800 */
[----:B------:R-:W4:Y:S04]  /*49050*/  LDL.LU R203, [R1+0xcc0] ;  /* 0x000cc00001cb7983 */ /* 0x000f280000300800 */
[----:B------:R-:W4:Y:S04]  /*49060*/  LDL.LU R202, [R1+0xcc4] ;  /* 0x000cc40001ca7983 */ /* 0x000f280000300800 */
[----:B------:R-:W4:Y:S01]  /*49070*/  LDL.LU R201, [R1+0xcc8] ;  /* 0x000cc80001c97983 */ /* 0x000f220000300800 */
[----:B------:R-:W-:-:S03]  /*49080*/  IMAD.MOV.U32 R223, RZ, RZ, R209 ;  /* 0x000000ffffdf7224 */ /* 0x000fc600078e00d1 */
[----:B------:R-:W4:Y:S01]  /*49090*/  LDL.LU R200, [R1+0xccc] ;  /* 0x000ccc0001c87983 */ /* 0x000f220000300800 */
[----:B------:R-:W-:-:S03]  /*490a0*/  IMAD.MOV.U32 R222, RZ, RZ, R208 ;  /* 0x000000ffffde7224 */ /* 0x000fc600078e00d0 */
[----:B------:R-:W4:Y:S01]  /*490b0*/  LDL.LU R199, [R1+0xcd0] ;  /* 0x000cd00001c77983 */ /* 0x000f220000300800 */
[----:B------:R-:W-:-:S03]  /*490c0*/  IMAD.MOV.U32 R209, RZ, RZ, R195 ;  /* 0x000000ffffd17224 */ /* 0x000fc600078e00c3 */
[----:B------:R-:W4:Y:S01]  /*490d0*/  LDL.LU R198, [R1+0xcd4] ;  /* 0x000cd40001c67983 */ /* 0x000f220000300800 */
[----:B------:R-:W-:-:S03]  /*490e0*/  IMAD.MOV.U32 R208, RZ, RZ, R194 ;  /* 0x000000ffffd07224 */ /* 0x000fc600078e00c2 */
[----:B------:R-:W4:Y:S04]  /*490f0*/  LDL.LU R197, [R1+0xcd8] ;  /* 0x000cd80001c57983 */ /* 0x000f280000300800 */
[----:B------:R-:W4:Y:S04]  /*49100*/  LDL.LU R196, [R1+0xcdc] ;  /* 0x000cdc0001c47983 */ /* 0x000f280000300800 */
[----:B------:R-:W4:Y:S04]  /*49110*/  LDL.LU R195, [R1+0xce0] ;  /* 0x000ce00001c37983 */ /* 0x000f280000300800 */
[----:B------:R-:W4:Y:S04]  /*49120*/  LDL.LU R194, [R1+0xce4] ;  /* 0x000ce40001c27983 */ /* 0x000f280000300800 */
[----:B------:R-:W4:Y:S04]  /*49130*/  LDL.LU R193, [R1+0xcac] ;  /* 0x000cac0001c17983 */ /* 0x000f280000300800 */
[----:B------:R-:W4:Y:S04]  /*49140*/  LDL.LU R192, [R1+0xca8] ;  /* 0x000ca80001c07983 */ /* 0x000f280000300800 */
[----:B------:R-:W2:Y:S04]  /*49150*/  LDL.LU R247, [R1+0xc30] ;  /* 0x000c300001f77983 */ /* 0x000ea80000300800 */
[----:B------:R-:W2:Y:S01]  /*49160*/  LDL.LU R246, [R1+0xc34] ;  /* 0x000c340001f67983 */ /* 0x000ea20000300800 */
[----:B0-----:R-:W-:Y:S01]  /*49170*/  F2FP.SATFINITE.E4M3.F32.PACK_AB_MERGE_C R5, R242, R243, RZ ;  /* 0x000000f3f205723e */ /* 0x001fe200048070ff */
[----:B------:R-:W-:-:S02]  /*49180*/  IMAD.MOV.U32 R145, RZ, RZ, R207 ;  /* 0x000000ffff917224 */ /* 0x000fc400078e00cf */
[----:B------:R-:W-:Y:S01]  /*49190*/  IMAD.MOV.U32 R144, RZ, RZ, R206 ;  /* 0x000000ffff907224 */ /* 0x000fe200078e00ce */
[----:B--2---:R-:W-:-:S05]  /*491a0*/  F2FP.SATFINITE.E4M3.F32.PACK_AB_MERGE_C R7, R246, R247, RZ ;  /* 0x000000f7f607723e */ /* 0x004fca00048070ff */
[----:B------:R0:W-:Y:S04]  /*491b0*/  STL [R1+0xea0], R7 ;  /* 0x000ea00701007387 */ /* 0x0001e80000100800 */
[----:B------:R1:W-:Y:S04]  /*491c0*/  STL [R1+0xe9c], R6 ;  /* 0x000e9c0601007387 */ /* 0x0003e80000100800 */
[----:B------:R2:W-:Y:S01]  /*491d0*/  STL [R1+0xe98], R5 ;  /* 0x000e980501007387 */ /* 0x0005e20000100800 */
[----:B0-----:R-:W-:Y:S02]  /*491e0*/  F2FP.SATFINITE.E4M3.F32.PACK_AB_MERGE_C R7, R240, R241, RZ ;  /* 0x000000f1f007723e */ /* 0x001fe400048070ff */
[----:B-1----:R-:W-:-:S03]  /*491f0*/  F2FP.SATFINITE.E4M3.F32.PACK_AB_MERGE_C R6, R237, R239, RZ ;  /* 0x000000efed06723e */ /* 0x002fc600048070ff */
[----:B------:R0:W-:Y:S01]  /*49200*/  STL [R1+0xe94], R7 ;  /* 0x000e940701007387 */ /* 0x0001e20000100800 */
[----:B--2---:R-:W-:-:S03]  /*49210*/  F2FP.SATFINITE.E4M3.F32.PACK_AB_MERGE_C R5, R226, R227, RZ ;  /* 0x000000e3e205723e */ /* 0x004fc600048070ff */
        /* <DEDUP_REMOVED lines=16> */
[----:B------:R-:W-:Y:S01]  /*49320*/  STL [R1+0xe68], R7 ;  /* 0x000e680701007387 */ /* 0x000fe20000100800 */
[----:B--2---:R-:W-:-:S03]  /*49330*/  F2FP.SATFINITE.E4M3.F32.PACK_AB_MERGE_C R5, R208, R209, RZ ;  /* 0x000000d1d005723e */ /* 0x004fc600048070ff */
[----:B------:R-:W-:Y:S04]  /*49340*/  STL [R1+0xe6c], R6 ;  /* 0x000e6c0601007387 */ /* 0x000fe80000100800 */
[----:B------:R0:W-:Y:S04]  /*49350*/  STL [R1+0xe60], R5 ;  /* 0x000e600501007387 */ /* 0x0001e80000100800 */
[----:B------:R-:W2:Y:S04]  /*49360*/  LDL.LU R247, [R1+0xce8] ;  /* 0x000ce80001f77983 */ /* 0x000ea80000300800 */
        /* <DEDUP_REMOVED lines=26> */
[----:B------:R-:W2:Y:S01]  /*49510*/  LDL.LU R210, [R1+0xd54] ;  /* 0x000d540001d27983 */ /* 0x000ea20000300800 */
[----:B------:R-:W-:-:S03]  /*49520*/  IMAD.MOV.U32 R142, RZ, RZ, R205 ;  /* 0x000000ffff8e7224 */ /* 0x000fc600078e00cd */
[----:B------:R-:W2:Y:S01]  /*49530*/  LDL.LU R209, [R1+0xd58] ;  /* 0x000d580001d17983 */ /* 0x000ea20000300800 */
[----:B---3--:R-:W-:-:S03]  /*49540*/  IMAD.MOV.U32 R143, RZ, RZ, R204 ;  /* 0x000000ffff8f7224 */ /* 0x008fc600078e00cc */
[----:B------:R-:W3:Y:S01]  /*49550*/  LDL.LU R208, [R1+0xd5c] ;  /* 0x000d5c0001d07983 */ /* 0x000ee20000300800 */
[----:B----4-:R-:W-:-:S03]  /*49560*/  IMAD.MOV.U32 R141, RZ, RZ, R203 ;  /* 0x000000ffff8d7224 */ /* 0x010fc600078e00cb */
        /* <DEDUP_REMOVED lines=26> */
[----:B------:R-:W4:Y:S01]  /*49710*/  LDL.LU R192, [R1+0xd9c] ;  /* 0x000d9c0001c07983 */ /* 0x000f220000300800 */
[----:B0-----:R-:W-:-:S02]  /*49720*/  F2FP.SATFINITE.E4M3.F32.PACK_AB_MERGE_C R5, R147, R146, RZ ;  /* 0x000000929305723e */ /* 0x001fc400048070ff */
[----:B------:R-:W-:Y:S02]  /*49730*/  F2FP.SATFINITE.E4M3.F32.PACK_AB_MERGE_C R7, R144, R145, RZ ;  /* 0x000000919007723e */ /* 0x000fe400048070ff */
[----:B------:R-:W-:Y:S01]  /*49740*/  F2FP.SATFINITE.E4M3.F32.PACK_AB_MERGE_C R6, R143, R142, RZ ;  /* 0x0000008e8f06723e */ /* 0x000fe200048070ff */
[----:B------:R0:W-:Y:S04]  /*49750*/  STL [R1+0xe64], R5 ;  /* 0x000e640501007387 */ /* 0x0001e80000100800 */
[----:B------:R1:W-:Y:S01]  /*49760*/  STL [R1+0xe5c], R7 ;  /* 0x000e5c0701007387 */ /* 0x0003e20000100800 */
[----:B0-----:R-:W-:-:S03]  /*49770*/  F2FP.SATFINITE.E4M3.F32.PACK_AB_MERGE_C R5, R140, R141, RZ ;  /* 0x0000008d8c05723e */ /* 0x001fc600048070ff */
[----:B------:R0:W-:Y:S01]  /*49780*/  STL [R1+0xe58], R6 ;  /* 0x000e580601007387 */ /* 0x0001e20000100800 */
[----:B-1----:R-:W-:-:S03]  /*49790*/  F2FP.SATFINITE.E4M3.F32.PACK_AB_MERGE_C R7, R138, R139, RZ ;  /* 0x0000008b8a07723e */ /* 0x002fc600048070ff */
[----:B------:R1:W-:Y:S01]  /*497a0*/  STL [R1+0xe54], R5 ;  /* 0x000e540501007387 */ /* 0x0003e20000100800 */
[----:B0-----:R-:W-:-:S03]  /*497b0*/  F2FP.SATFINITE.E4M3.F32.PACK_AB_MERGE_C R6, R136, R137, RZ ;  /* 0x000000898806723e */ /* 0x001fc600048070ff */
[----:B------:R0:W-:Y:S01]  /*497c0*/  STL [R1+0xe50], R7 ;  /* 0x000e500701007387 */ /* 0x0001e20000100800 */
[----:B-1----:R-:W-:-:S03]  /*497d0*/  F2FP.SATFINITE.E4M3.F32.PACK_AB_MERGE_C R5, R251, R252, RZ ;  /* 0x000000fcfb05723e */ /* 0x002fc600048070ff */
[----:B------:R2:W-:Y:S01]  /*497e0*/  STL [R1+0xe48], R6 ;  /* 0x000e480601007387 */ /* 0x0005e20000100800 */
[----:B0-----:R-:W-:-:S03]  /*497f0*/  F2FP.SATFINITE.E4M3.F32.PACK_AB_MERGE_C R7, R248, R249, RZ ;  /* 0x000000f9f807723e */ /* 0x001fc600048070ff */
[----:B------:R0:W-:Y:S04]  /*49800*/  STL [R1+0xe4c], R5 ;  /* 0x000e4c0501007387 */ /* 0x0001e80000100800 */
[----:B------:R1:W-:Y:S01]  /*49810*/  STL [R1+0xcdc], R7 ;  /* 0x000cdc0701007387 */ /* 0x0003e20000100800 */
[----:B--2---:R-:W-:-:S05]  /*49820*/  F2FP.SATFINITE.E4M3.F32.PACK_AB_MERGE_C R6, R246, R247, RZ ;  /* 0x000000f7f606723e */ /* 0x004fca00048070ff */
[----:B------:R2:W-:Y:S01]  /*49830*/  STL [R1+0xce0], R6 ;  /* 0x000ce00601007387 */ /* 0x0005e20000100800 */
[----:B0-----:R-:W-:-:S05]  /*49840*/  F2FP.SATFINITE.E4M3.F32.PACK_AB_MERGE_C R5, R244, R245, RZ ;  /* 0x000000f5f405723e */ /* 0x001fca00048070ff */
[----:B------:R0:W-:Y:S01]  /*49850*/  STL [R1+0xcd8], R5 ;  /* 0x000cd80501007387 */ /* 0x0001e20000100800 */
[----:B-1----:R-:W-:-:S05]  /*49860*/  F2FP.SATFINITE.E4M3.F32.PACK_AB_MERGE_C R7, R242, R243, RZ ;  /* 0x000000f3f207723e */ /* 0x002fca00048070ff */
        /* <DEDUP_REMOVED lines=23> */
[----:B---3--:R-:W-:-:S05]  /*499e0*/  F2FP.SATFINITE.E4M3.F32.PACK_AB_MERGE_C R7, R208, R209, RZ ;  /* 0x000000d1d007723e */ /* 0x008fca00048070ff */
[----:B------:R1:W-:Y:S01]  /*499f0*/  STL [R1+0xca8], R7 ;  /* 0x000ca80701007387 */ /* 0x0003e20000100800 */
[----:B----4-:R-:W-:-:S05]  /*49a00*/  F2FP.SATFINITE.E4M3.F32.PACK_AB_MERGE_C R6, R206, R207, RZ ;  /* 0x000000cfce06723e */ /* 0x010fca00048070ff */
        /* <DEDUP_REMOVED lines=10> */
[----:B------:R-:W-:Y:S01]  /*49ab0*/  STL [R1+0xc8c], R7 ;  /* 0x000c8c0701007387 */ /* 0x000fe20000100800 */
[----:B--2---:R-:W-:-:S03]  /*49ac0*/  F2FP.SATFINITE.E4M3.F32.PACK_AB_MERGE_C R6, R194, R195, RZ ;  /* 0x000000c3c206723e */ /* 0x004fc600048070ff */
[----:B------:R-:W2:Y:S04]  /*49ad0*/  LDL.LU R146, [R1+0xda0] ;  /* 0x000da00001927983 */ /* 0x000ea80000300800 */
[----:B------:R-:W-:Y:S01]  /*49ae0*/  STL [R1+0xc84], R6 ;  /* 0x000c840601007387 */ /* 0x000fe20000100800 */
[----:B0-----:R-:W-:-:S03]  /*49af0*/  F2FP.SATFINITE.E4M3.F32.PACK_AB_MERGE_C R5, R192, R193, RZ ;  /* 0x000000c1c005723e */ /* 0x001fc600048070ff */
[----:B------:R-:W2:Y:S04]  /*49b00*/  LDL.LU R147, [R1+0xda4] ;  /* 0x000da40001937983 */ /* 0x000ea80000300800 */
[----:B------:R2:W-:Y:S04]  /*49b10*/  STL [R1+0xc88], R5 ;  /* 0x000c880501007387 */ /* 0x0005e80000100800 */
[----:B------:R-:W3:Y:S04]  /*49b20*/  LDL.LU R145, [R1+0xda8] ;  /* 0x000da80001917983 */ /* 0x000ee80000300800 */
[----:B------:R-:W3:Y:S04]  /*49b30*/  LDL.LU R144, [R1+0xdac] ;  /* 0x000dac0001907983 */ /* 0x000ee80000300800 */
        /* <DEDUP_REMOVED lines=58> */
[----:B--2---:R-:W-:-:S05]  /*49ee0*/  F2FP.SATFINITE.E4M3.F32.PACK_AB_MERGE_C R5, R147, R146, RZ ;  /* 0x000000929305723e */ /* 0x004fca00048070ff */
        /* <DEDUP_REMOVED lines=377> */
[----:B0-----:R-:W-:Y:S02]  /*4b680*/  F2FP.SATFINITE.E4M3.F32.PACK_AB_MERGE_C R5, R140, R141, RZ ;  /* 0x0000008d8c05723e */ /* 0x001fe400048070ff */
[----:B-1----:R-:W-:-:S03]  /*4b690*/  F2FP.SATFINITE.E4M3.F32.PACK_AB_MERGE_C R7, R138, R139, RZ ;  /* 0x0000008b8a07723e */ /* 0x002fc600048070ff */
[----:B------:R0:W-:Y:S04]  /*4b6a0*/  STL [R1+0xad4], R5 ;  /* 0x000ad40501007387 */ /* 0x0001e80000100800 */
[----:B------:R1:W-:Y:S01]  /*4b6b0*/  STL [R1+0xae8], R7 ;  /* 0x000ae80701007387 */ /* 0x0003e20000100800 */
[----:B--2---:R-:W-:-:S05]  /*4b6c0*/  F2FP.SATFINITE.E4M3.F32.PACK_AB_MERGE_C R6, R136, R137, RZ ;  /* 0x000000898806723e */ /* 0x004fca00048070ff */
        /* <DEDUP_REMOVED lines=46> */
[----:B------:R-:W-:Y:S01]  /*4b9b0*/  STL [R1+0x880], R7 ;  /* 0x0008800701007387 */ /* 0x000fe20000100800 */
[----:B--2---:R-:W-:Y:S02]  /*4b9c0*/  F2FP.SATFINITE.E4M3.F32.PACK_AB_MERGE_C R6, R194, R195, RZ ;  /* 0x000000c3c206723e */ /* 0x004fe400048070ff */
[----:B0-----:R-:W-:Y:S02]  /*4b9d0*/  F2FP.SATFINITE.E4M3.F32.PACK_AB_MERGE_C R5, R192, R193, RZ ;  /* 0x000000c1c005723e */ /* 0x001fe400048070ff */
[----:B------:R-:W2:Y:S04]  /*4b9e0*/  LDL.LU R193, [R1+0x980] ;  /* 0x0009800001c17983 */ /* 0x000ea80000300800 */
[----:B------:R-:W-:Y:S04]  /*4b9f0*/  STL [R1+0x878], R6 ;  /* 0x0008780601007387 */ /* 0x000fe80000100800 */
        /* <DEDUP_REMOVED lines=52> */
[----:B--2---:R-:W-:-:S03]  /*4bd40*/  F2FP.SATFINITE.E4M3.F32.PACK_AB_MERGE_C R5, R192, R193, RZ ;  /* 0x000000c1c005723e */ /* 0x004fc600048070ff */
[----:B------:R-:W2:Y:S04]  /*4bd50*/  LDL.LU R193, [R1+0x650] ;  /* 0x0006500001c17983 */ /* 0x000ea80000300800 */
[----:B------:R-:W2:Y:S04]  /*4bd60*/  LDL.LU R192, [R1+0x654] ;  /* 0x0006540001c07983 */ /* 0x000ea80000300800 */
[----:B------:R4:W-:Y:S01]  /*4bd70*/  STL [R1+0x874], R5 ;  /* 0x0008740501007387 */ /* 0x0009e20000100800 */
[----:B---3--:R-:W-:-:S05]  /*4bd80*/  F2FP.SATFINITE.E4M3.F32.PACK_AB_MERGE_C R6, R136, R137, RZ ;  /* 0x000000898806723e */ /* 0x008fca00048070ff */
[----:B------:R0:W-:Y:S01]  /*4bd90*/  STL [R1+0x870], R6 ;  /* 0x0008700601007387 */ /* 0x0001e20000100800 */
[----:B----4-:R-:W-:-:S05]  /*4bda0*/  F2FP.SATFINITE.E4M3.F32.PACK_AB_MERGE_C R5, R251, R252, RZ ;  /* 0x000000fcfb05723e */ /* 0x010fca00048070ff */
[----:B------:R1:W-:Y:S01]  /*4bdb0*/  STL [R1+0x86c], R5 ;  /* 0x00086c0501007387 */ /* 0x0003e20000100800 */
[----:B------:R-:W-:Y:S02]  /*4bdc0*/  F2FP.SATFINITE.E4M3.F32.PACK_AB_MERGE_C R7, R248, R249, RZ ;  /* 0x000000f9f807723e */ /* 0x000fe400048070ff */
[----:B0-----:R-:W-:-:S03]  /*4bdd0*/  F2FP.SATFINITE.E4M3.F32.PACK_AB_MERGE_C R6, R246, R247, RZ ;  /* 0x000000f7f606723e */ /* 0x001fc600048070ff */
[----:B------:R0:W-:Y:S04]  /*4bde0*/  STL [R1+0x918], R7 ;  /* 0x0009180701007387 */ /* 0x0001e80000100800 */
[----:B------:R3:W-:Y:S01]  /*4bdf0*/  STL [R1+0x864], R6 ;  /* 0x0008640601007387 */ /* 0x0007e20000100800 */
[----:B-1----:R-:W-:-:S05]  /*4be00*/  F2FP.SATFINITE.E4M3.F32.PACK_AB_MERGE_C R5, R244, R245, RZ ;  /* 0x000000f5f405723e */ /* 0x002fca00048070ff */
[----:B------:R1:W-:Y:S01]  /*4be10*/  STL [R1+0x868], R5 ;  /* 0x0008680501007387 */ /* 0x0003e20000100800 */
[----:B0-----:R-:W-:Y:S02]  /*4be20*/  F2FP.SATFINITE.E4M3.F32.PACK_AB_MERGE_C R7, R242, R243, RZ ;  /* 0x000000f3f207723e */ /* 0x001fe400048070ff */
[----:B---3--:R-:W-:-:S03]  /*4be30*/  F2FP.SATFINITE.E4M3.F32.PACK_AB_MERGE_C R6, R240, R241, RZ ;  /* 0x000000f1f006723e */ /* 0x008fc600048070ff */
        /* <DEDUP_REMOVED lines=14> */
[----:B-1----:R-:W-:Y:S02]  /*4bf20*/  F2FP.SATFINITE.E4M3.F32.PACK_AB_MERGE_C R5, R216, R217, RZ ;  /* 0x000000d9d805723e */ /* 0x002fe400048070ff */
[----:B------:R-:W-:-:S05]  /*4bf30*/  F2FP.SATFINITE.E4M3.F32.PACK_AB_MERGE_C R234, R214, R215, RZ ;  /* 0x000000d7d6ea723e */ /* 0x000fca00048070ff */
[----:B------:R-:W-:Y:S01]  /*4bf40*/  STL [R1+0x20a4], R234 ;  /* 0x0020a4ea01007387 */ /* 0x000fe20000100800 */
[----:B0-----:R-:W-:-:S03]  /*4bf50*/  F2FP.SATFINITE.E4M3.F32.PACK_AB_MERGE_C R7, R212, R213, RZ ;  /* 0x000000d5d407723e */ /* 0x001fc600048070ff */
[----:B------:R0:W-:Y:S01]  /*4bf60*/  STL [R1+0x848], R5 ;  /* 0x0008480501007387 */ /* 0x0001e20000100800 */
[----:B---3--:R-:W-:-:S03]  /*4bf70*/  F2FP.SATFINITE.E4M3.F32.PACK_AB_MERGE_C R6, R210, R211, RZ ;  /* 0x000000d3d206723e */ /* 0x008fc600048070ff */
[----:B------:R1:W-:Y:S04]  /*4bf80*/  STL [R1+0x844], R7 ;  /* 0x0008440701007387 */ /* 0x0003e80000100800 */
[----:B------:R3:W-:Y:S01]  /*4bf90*/  STL [R1+0x840], R6 ;  /* 0x0008400601007387 */ /* 0x0007e20000100800 */
[----:B0-----:R-:W-:Y:S02]  /*4bfa0*/  F2FP.SATFINITE.E4M3.F32.PACK_AB_MERGE_C R5, R208, R209, RZ ;  /* 0x000000d1d005723e */ /* 0x001fe400048070ff */
[----:B------:R-:W-:-:S05]  /*4bfb0*/  F2FP.SATFINITE.E4M3.F32.PACK_AB_MERGE_C R236, R206, R207, RZ ;  /* 0x000000cfceec723e */ /* 0x000fca00048070ff */
[----:B------:R-:W-:Y:S01]  /*4bfc0*/  STL [R1+0x20a0], R236 ;  /* 0x0020a0ec01007387 */ /* 0x000fe20000100800 */
[----:B-1----:R-:W-:-:S03]  /*4bfd0*/  F2FP.SATFINITE.E4M3.F32.PACK_AB_MERGE_C R7, R204, R205, RZ ;  /* 0x000000cdcc07723e */ /* 0x002fc600048070ff */
[----:B------:R0:W-:Y:S01]  /*4bfe0*/  STL [R1+0x83c], R5 ;  /* 0x00083c0501007387 */ /* 0x0001e20000100800 */
[----:B---3--:R-:W-:-:S03]  /*4bff0*/  F2FP.SATFINITE.E4M3.F32.PACK_AB_MERGE_C R6, R202, R203, RZ ;  /* 0x000000cbca06723e */ /* 0x008fc600048070ff */
[----:B------:R-:W-:Y:S04]  /*4c000*/  STL [R1+0x834], R7 ;  /* 0x0008340701007387 */ /* 0x000fe80000100800 */
[----:B------:R1:W-:Y:S01]  /*4c010*/  STL [R1+0x838], R6 ;  /* 0x0008380601007387 */ /* 0x0003e20000100800 */
[----:B0-----:R-:W-:Y:S02]  /*4c020*/  F2FP.SATFINITE.E4M3.F32.PACK_AB_MERGE_C R5, R200, R201, RZ ;  /* 0x000000c9c805723e */ /* 0x001fe400048070ff */
[----:B------:R-:W-:-:S05]  /*4c030*/  F2FP.SATFINITE.E4M3.F32.PACK_AB_MERGE_C R228, R198, R199, RZ ;  /* 0x000000c7c6e4723e */ /* 0x000fca00048070ff */
[----:B------:R-:W-:Y:S01]  /*4c040*/  STL [R1+0x20a8], R228 ;  /* 0x0020a8e401007387 */ /* 0x000fe20000100800 */
[----:B-1----:R-:W-:-:S03]  /*4c050*/  F2FP.SATFINITE.E4M3.F32.PACK_AB_MERGE_C R6, R196, R197, RZ ;  /* 0x000000c5c406723e */ /* 0x002fc600048070ff */
[----:B------:R0:W-:Y:S04]  /*4c060*/  STL [R1+0x830], R5 ;  /* 0x0008300501007387 */ /* 0x0001e80000100800 */
[----:B------:R-:W-:Y:S01]  /*4c070*/  STL [R1+0x82c], R6 ;  /* 0x00082c0601007387 */ /* 0x000fe20000100800 */
[----:B0-----:R-:W-:-:S03]  /*4c080*/  F2FP.SATFINITE.E4M3.F32.PACK_AB_MERGE_C R5, R194, R195, RZ ;  /* 0x000000c3c205723e */ /* 0x001fc600048070ff */
[----:B------:R2:W-:Y:S04]  /*4c090*/  STL [R1+0x20ac], R2 ;  /* 0x0020ac0201007387 */ /* 0x0005e80000100800 */
[----:B------:R-:W-:Y:S04]  /*4c0a0*/  STL [R1+0x828], R5 ;  /* 0x0008280501007387 */ /* 0x000fe80000100800 */
[----:B------:R-:W3:Y:S01]  /*4c0b0*/  LDL.LU R197, [R1+0x658] ;  /* 0x0006580001c57983 */ /* 0x000ee20000300800 */
[----:B--2---:R-:W-:-:S03]  /*4c0c0*/  F2FP.SATFINITE.E4M3.F32.PACK_AB_MERGE_C R2, R192, R193, RZ ;  /* 0x000000c1c002723e */ /* 0x004fc600048070ff */
[----:B------:R-:W3:Y:S04]  /*4c0d0*/  LDL.LU R192, [R1+0x65c] ;  /* 0x00065c0001c07983 */ /* 0x000ee80000300800 */
[----:B------:R0:W-:Y:S04]  /*4c0e0*/  STL [R1+0x824], R2 ;  /* 0x0008240201007387 */ /* 0x0001e80000100800 */
[----:B------:R-:W0:Y:S04]  /*4c0f0*/  LDL.LU R203, [R1+0x660] ;  /* 0x0006600001cb7983 */ /* 0x000e280000300800 */
[----:B------:R-:W0:Y:S04]  /*4c100*/  LDL.LU R202, [R1+0x664] ;  /* 0x0006640001ca7983 */ /* 0x000e280000300800 */
[----:B------:R-:W2:Y:S04]  /*4c110*/  LDL.LU R201, [R1+0x668] ;  /* 0x0006680001c97983 */ /* 0x000ea80000300800 */
[----:B------:R-:W2:Y:S04]  /*4c120*/  LDL.LU R200, [R1+0x66c] ;  /* 0x00066c0001c87983 */ /* 0x000ea80000300800 */
[----:B------:R-:W4:Y:S04]  /*4c130*/  LDL.LU R196, [R1+0x670] ;  /* 0x0006700001c47983 */ /* 0x000f280000300800 */
[----:B------:R-:W4:Y:S01]  /*4c140*/  LDL.LU R195, [R1+0x674] ;  /* 0x0006740001c37983 */ /* 0x000f220000300800 */
[----:B------:R-:W-:-:S03]  /*4c150*/  LOP3.LUT R233, R233, 0xffffff7f, RZ, 0xc0, !PT ;  /* 0xffffff7fe9e97812 */ /* 0x000fc600078ec0ff */
[----:B------:R-:W4:Y:S04]  /*4c160*/  LDL.LU R207, [R1+0x678] ;  /* 0x0006780001cf7983 */ /* 0x000f280000300800 */
[----:B------:R-:W4:Y:S04]  /*4c170*/  LDL.LU R206, [R1+0x67c] ;  /* 0x00067c0001ce7983 */ /* 0x000f280000300800 */
[----:B------:R-:W4:Y:S04]  /*4c180*/  LDL.LU R205, [R1+0x680] ;  /* 0x0006800001cd7983 */ /* 0x000f280000300800 */
[----:B------:R-:W4:Y:S01]  /*4c190*/  LDL.LU R204, [R1+0x684] ;  /* 0x0006840001cc7983 */ /* 0x000f220000300800 */
[----:B------:R-:W-:-:S03]  /*4c1a0*/  @P0 LOP3.LUT R233, R233, 0x80, RZ, 0xfc, !PT ;  /* 0x00000080e9e90812 */ /* 0x000fc600078efcff */
[----:B------:R-:W4:Y:S01]  /*4c1b0*/  LDL.LU R199, [R1+0x688] ;  /* 0x0006880001c77983 */ /* 0x000f220000300800 */
[----:B------:R-:W-:-:S03]  /*4c1c0*/  ISETP.GE.AND P0, PT, R8, UR48, PT ;  /* 0x0000003008007c0c */ /* 0x000fc6000bf06270 */
[----:B------:R-:W4:Y:S01]  /*4c1d0*/  LDL.LU R198, [R1+0x68c] ;  /* 0x00068c0001c67983 */ /* 0x000f220000300800 */
[----:B------:R-:W-:Y:S01]  /*4c1e0*/  ISETP.LT.AND P1, PT, R4, UR6, !P0 ;  /* 0x0000000604007c0c */ /* 0x000fe2000c721270 */
[----:B------:R-:W-:Y:S02]  /*4c1f0*/  ULDC UR6, c[0x0][0x228] ;  /* 0x00008a0000067ab9 */ /* 0x000fe40000000800 */
[----:B------:R-:W4:Y:S04]  /*4c200*/  LDL.LU R194, [R1+0x690] ;  /* 0x0006900001c27983 */ /* 0x000f280000300800 */
[----:B------:R-:W4:Y:S01]  /*4c210*/  LDL.LU R193, [R1+0x694] ;  /* 0x0006940001c17983 */ /* 0x000f220000300800 */
[----:B------:R-:W-:Y:S01]  /*4c220*/  ISETP.LT.AND P0, PT, R3, UR5, !P0 ;  /* 0x0000000503007c0c */ /* 0x000fe2000c701270 */
[----:B------:R-:W-:Y:S01]  /*4c230*/  ULDC UR5, c[0x0][0x248] ;  /* 0x0000920000057ab9 */ /* 0x000fe20000000800 */
[----:B------:R-:W-:-:S04]  /*4c240*/  LOP3.LUT R233, R233, 0xffffffef, RZ, 0xc0, !PT ;  /* 0xffffffefe9e97812 */ /* 0x000fc800078ec0ff */
[----:B------:R-:W-:-:S04]  /*4c250*/  @P1 LOP3.LUT R233, R233, 0x10, RZ, 0xfc, !PT ;  /* 0x00000010e9e91812 */ /* 0x000fc800078efcff */
[----:B------:R-:W-:Y:S01]  /*4c260*/  LOP3.LUT R233, R233, 0xfffffff7, RZ, 0xc0, !PT ;  /* 0xfffffff7e9e97812 */ /* 0x000fe200078ec0ff */
[----:B------:R-:W-:Y:S03]  /*4c270*/  STL [R1+0x20b0], R4 ;  /* 0x0020b00401007387 */ /* 0x000fe60000100800 */
[----:B------:R-:W-:Y:S01]  /*4c280*/  @P0 LOP3.LUT R233, R233, 0x8, RZ, 0xfc, !PT ;  /* 0x00000008e9e90812 */ /* 0x000fe200078efcff */
[----:B------:R2:W-:Y:S01]  /*4c290*/  STL [R1+0x20b4], R3 ;  /* 0x0020b40301007387 */ /* 0x0005e20000100800 */
[----:B------:R-:W-:Y:S01]  /*4c2a0*/  VIADD R0, R0, UR5 ;  /* 0x0000000500007c36 */ /* 0x000fe20008000000 */
[----:B------:R-:W-:Y:S01]  /*4c2b0*/  ULDC UR5, c[0x0][0x248] ;  /* 0x0000920000057ab9 */ /* 0x000fe20000000800 */
[----:B---3--:R-:W-:-:S05]  /*4c2c0*/  F2FP.SATFINITE.E4M3.F32.PACK_AB_MERGE_C R229, R192, R197, RZ ;  /* 0x000000c5c0e5723e */ /* 0x008fca00048070ff */
[----:B------:R-:W-:Y:S04]  /*4c2d0*/  STL [R1+0x20b8], R229 ;  /* 0x0020b8e501007387 */ /* 0x000fe80000100800 */
[----:B------:R-:W-:Y:S04]  /*4c2e0*/  STL [R1+0x20bc], R233 ;  /* 0x0020bce901007387 */ /* 0x000fe80000100800 */
[----:B------:R-:W3:Y:S04]  /*4c2f0*/  LDL.LU R197, [R1+0x698] ;  /* 0x0006980001c57983 */ /* 0x000ee80000300800 */
[----:B------:R-:W3:Y:S01]  /*4c300*/  LDL.LU R192, [R1+0x69c] ;  /* 0x00069c0001c07983 */ /* 0x000ee20000300800 */
[----:B0-----:R-:W-:-:S02]  /*4c310*/  F2FP.SATFINITE.E4M3.F32.PACK_AB_MERGE_C R2, R202, R203, RZ ;  /* 0x000000cbca02723e */ /* 0x001fc400048070ff */
[----:B--2---:R-:W-:Y:S01]  /*4c320*/  F2FP.SATFINITE.E4M3.F32.PACK_AB_MERGE_C R3, R200, R201, RZ ;  /* 0x000000c9c803723e */ /* 0x004fe200048070ff */
[----:B------:R0:W-:Y:S04]  /*4c330*/  STL [R1+0x600], R0 ;  /* 0x0006000001007387 */ /* 0x0001e80000100800 */
[----:B------:R4:W-:Y:S04]  /*4c340*/  STL [R1+0x81c], R2 ;  /* 0x00081c0201007387 */ /* 0x0009e80000100800 */
[----:B------:R-:W-:Y:S01]  /*4c350*/  STL [R1+0x820], R3 ;  /* 0x0008200301007387 */ /* 0x000fe20000100800 */
[----:B0-----:R-:W-:Y:S01]  /*4c360*/  VIADD R0, R0, UR5 ;  /* 0x0000000500007c36 */ /* 0x001fe20008000000 */
[----:B------:R-:W-:-:S02]  /*4c370*/  ULDC UR5, c[0x0][0x248] ;  /* 0x0000920000057ab9 */ /* 0x000fc40000000800 */
[----:B------:R-:W2:Y:S01]  /*4c380*/  LDL.LU R203, [R1+0x6a0] ;  /* 0x0006a00001cb7983 */ /* 0x000ea20000300800 */
[----:B----4-:R-:W-:-:S03]  /*4c390*/  F2FP.SATFINITE.E4M3.F32.PACK_AB_MERGE_C R2, R195, R196, RZ ;  /* 0x000000c4c302723e */ /* 0x010fc600048070ff */
[----:B------:R-:W2:Y:S04]  /*4c3a0*/  LDL.LU R202, [R1+0x6a4] ;  /* 0x0006a40001ca7983 */ /* 0x000ea80000300800 */
[----:B------:R-:W-:Y:S04]  /*4c3b0*/  STL [R1+0x818], R2 ;  /* 0x0008180201007387 */ /* 0x000fe80000100800 */
[----:B------:R0:W-:Y:S04]  /*4c3c0*/  STL [R1+0x604], R0 ;  /* 0x0006040001007387 */ /* 0x0001e80000100800 */
[----:B------:R-:W4:Y:S04]  /*4c3d0*/  LDL.LU R201, [R1+0x6a8] ;  /* 0x0006a80001c97983 */ /* 0x000f280000300800 */
[----:B------:R-:W4:Y:S04]  /*4c3e0*/  LDL.LU R200, [R1+0x6ac] ;  /* 0x0006ac0001c87983 */ /* 0x000f280000300800 */
[----:B------:R-:W4:Y:S04]  /*4c3f0*/  LDL.LU R196, [R1+0x6b0] ;  /* 0x0006b00001c47983 */ /* 0x000f280000300800 */
[----:B------:R-:W4:Y:S01]  /*4c400*/  LDL.LU R195, [R1+0x6b4] ;  /* 0x0006b40001c37983 */ /* 0x000f220000300800 */
[----:B------:R-:W-:Y:S01]  /*4c410*/  F2FP.SATFINITE.E4M3.F32.PACK_AB_MERGE_C R230, R206, R207, RZ ;  /* 0x000000cfcee6723e */ /* 0x000fe200048070ff */
[----:B0-----:R-:W-:Y:S01]  /*4c420*/  VIADD R0, R0, UR5 ;  /* 0x0000000500007c36 */ /* 0x001fe20008000000 */
[----:B------:R-:W-:Y:S01]  /*4c430*/  F2FP.SATFINITE.E4M3.F32.PACK_AB_MERGE_C R3, R204, R205, RZ ;  /* 0x000000cdcc03723e */ /* 0x000fe200048070ff */
[----:B------:R-:W-:Y:S01]  /*4c440*/  ULDC UR5, c[0x0][0x248] ;  /* 0x0000920000057ab9 */ /* 0x000fe20000000800 */
[----:B------:R-:W-:Y:S01]  /*4c450*/  F2FP.SATFINITE.E4M3.F32.PACK_AB_MERGE_C R2, R198, R199, RZ ;  /* 0x000000c7c602723e */ /* 0x000fe200048070ff */
[----:B------:R-:W-:Y:S04]  /*4c460*/  STL [R1+0x20c0], R230 ;  /* 0x0020c0e601007387 */ /* 0x000fe80000100800 */
[----:B------:R-:W-:Y:S04]  /*4c470*/  STL [R1+0x814], R3 ;  /* 0x0008140301007387 */ /* 0x000fe80000100800 */
[----:B------:R0:W-:Y:S04]  /*4c480*/  STL [R1+0x608], R0 ;  /* 0x0006080001007387 */ /* 0x0001e80000100800 */
[----:B------:R1:W-:Y:S04]  /*4c490*/  STL [R1+0x810], R2 ;  /* 0x0008100201007387 */ /* 0x0003e80000100800 */
[----:B------:R-:W4:Y:S01]  /*4c4a0*/  LDL.LU R213, [R1+0x6b8] ;  /* 0x0006b80001d57983 */ /* 0x000f220000300800 */
[----:B0-----:R-:W-:Y:S01]  /*4c4b0*/  VIADD R0, R0, UR5 ;  /* 0x0000000500007c36 */ /* 0x001fe20008000000 */
[----:B------:R-:W-:-:S02]  /*4c4c0*/  ULDC UR5, c[0x0][0x248] ;  /* 0x0000920000057ab9 */ /* 0x000fc40000000800 */
[----:B------:R-:W4:Y:S01]  /*4c4d0*/  LDL.LU R212, [R1+0x6bc] ;  /* 0x0006bc0001d47983 */ /* 0x000f220000300800 */
[----:B-1----:R-:W-:-:S05]  /*4c4e0*/  F2FP.SATFINITE.E4M3.F32.PACK_AB_MERGE_C R2, R193, R194, RZ ;  /* 0x000000c2c102723e */ /* 0x002fca00048070ff */
[----:B------:R-:W-:Y:S04]  /*4c4f0*/  STL [R1+0x80c], R2 ;  /* 0x00080c0201007387 */ /* 0x000fe80000100800 */
[----:B------:R0:W-:Y:S04]  /*4c500*/  STL [R1+0x60c], R0 ;  /* 0x00060c0001007387 */ /* 0x0001e80000100800 */
[----:B------:R-:W4:Y:S04]  /*4c510*/  LDL.LU R211, [R1+0x6c0] ;  /* 0x0006c00001d37983 */ /* 0x000f280000300800 */
[----:B------:R-:W4:Y:S04]  /*4c520*/  LDL.LU R210, [R1+0x6c4] ;  /* 0x0006c40001d27983 */ /* 0x000f280000300800 */
[----:B------:R-:W4:Y:S04]  /*4c530*/  LDL.LU R194, [R1+0x6c8] ;  /* 0x0006c80001c27983 */ /* 0x000f280000300800 */
[----:B------:R-:W4:Y:S01]  /*4c540*/  LDL.LU R193, [R1+0x6cc] ;  /* 0x0006cc0001c17983 */ /* 0x000f220000300800 */
[----:B0-----:R-:W-:Y:S01]  /*4c550*/  VIADD R0, R0, UR5 ;  /* 0x0000000500007c36 */ /* 0x001fe20008000000 */
[----:B------:R-:W-:-:S02]  /*4c560*/  ULDC UR5, c[0x0][0x248] ;  /* 0x0000920000057ab9 */ /* 0x000fc40000000800 */
[----:B------:R-:W4:Y:S04]  /*4c570*/  LDL.LU R209, [R1+0x6d0] ;  /* 0x0006d00001d17983 */ /* 0x000f280000300800 */
[----:B------:R-:W4:Y:S01]  /*4c580*/  LDL.LU R208, [R1+0x6d4] ;  /* 0x0006d40001d07983 */ /* 0x000f220000300800 */
[----:B---3--:R-:W-:-:S05]  /*4c590*/  F2FP.SATFINITE.E4M3.F32.PACK_AB_MERGE_C R231, R192, R197, RZ ;  /* 0x000000c5c0e7723e */ /* 0x008fca00048070ff */
[----:B------:R-:W-:Y:S04]  /*4c5a0*/  STL [R1+0x20c4], R231 ;  /* 0x0020c4e701007387 */ /* 0x000fe80000100800 */
[----:B------:R-:W3:Y:S04]  /*4c5b0*/  LDL.LU R207, [R1+0x6d8] ;  /* 0x0006d80001cf7983 */ /* 0x000ee80000300800 */
[----:B------:R-:W3:Y:S04]  /*4c5c0*/  LDL.LU R206, [R1+0x6dc] ;  /* 0x0006dc0001ce7983 */ /* 0x000ee80000300800 */
[----:B------:R-:W3:Y:S04]  /*4c5d0*/  LDL.LU R205, [R1+0x6e0] ;  /* 0x0006e00001cd7983 */ /* 0x000ee80000300800 */
[----:B------:R0:W-:Y:S04]  /*4c5e0*/  STL [R1+0x610], R0 ;  /* 0x0006100001007387 */ /* 0x0001e80000100800 */
[----:B------:R-:W3:Y:S04]  /*4c5f0*/  LDL.LU R204, [R1+0x6e4] ;  /* 0x0006e40001cc7983 */ /* 0x000ee80000300800 */
[----:B------:R-:W3:Y:S04]  /*4c600*/  LDL.LU R199, [R1+0x6e8] ;  /* 0x0006e80001c77983 */ /* 0x000ee80000300800 */
[----:B------:R-:W3:Y:S04]  /*4c610*/  LDL.LU R198, [R1+0x6ec] ;  /* 0x0006ec0001c67983 */ /* 0x000ee80000300800 */
[----:B------:R-:W3:Y:S04]  /*4c620*/  LDL.LU R197, [R1+0x6f0] ;  /* 0x0006f00001c57983 */ /* 0x000ee80000300800 */
[----:B------:R-:W3:Y:S01]  /*4c630*/  LDL.LU R192, [R1+0x6f4] ;  /* 0x0006f40001c07983 */ /* 0x000ee20000300800 */
[----:B--2---:R-:W-:-:S02]  /*4c640*/  F2FP.SATFINITE.E4M3.F32.PACK_AB_MERGE_C R2, R202, R203, RZ ;  /* 0x000000cbca02723e */ /* 0x004fc400048070ff */
[----:B----4-:R-:W-:Y:S01]  /*4c650*/  F2FP.SATFINITE.E4M3.F32.PACK_AB_MERGE_C R3, R200, R201, RZ ;  /* 0x000000c9c803723e */ /* 0x010fe200048070ff */
[----:B0-----:R-:W-:Y:S01]  /*4c660*/  VIADD R0, R0, UR5 ;  /* 0x0000000500007c36 */ /* 0x001fe20008000000 */
[----:B------:R-:W-:Y:S01]  /*4c670*/  ULDC UR5, c[0x0][0x248] ;  /* 0x0000920000057ab9 */ /* 0x000fe20000000800 */
[----:B------:R0:W-:Y:S04]  /*4c680*/  STL [R1+0x804], R2 ;  /* 0x0008040201007387 */ /* 0x0001e80000100800 */
[----:B------:R-:W-:Y:S04]  /*4c690*/  STL [R1+0x808], R3 ;  /* 0x0008080301007387 */ /* 0x000fe80000100800 */
[----:B------:R-:W2:Y:S01]  /*4c6a0*/  LDL.LU R203, [R1+0x6f8] ;  /* 0x0006f80001cb7983 */ /* 0x000ea20000300800 */
[----:B0-----:R-:W-:-:S03]  /*4c6b0*/  F2FP.SATFINITE.E4M3.F32.PACK_AB_MERGE_C R2, R195, R196, RZ ;  /* 0x000000c4c302723e */ /* 0x001fc600048070ff */
        /* <DEDUP_REMOVED lines=9> */
[----:B------:R-:W-:Y:S01]  /*4c750*/  ULDC UR5, c[0x0][0x248] ;  /* 0x0000920000057ab9 */ /* 0x000fe20000000800 */
[----:B------:R-:W-:-:S02]  /*4c760*/  F2FP.SATFINITE.E4M3.F32.PACK_AB_MERGE_C R3, R210, R211, RZ ;  /* 0x000000d3d203723e */ /* 0x000fc400048070ff */
[----:B------:R-:W-:Y:S04]  /*4c770*/  STL [R1+0x20c8], R232 ;  /* 0x0020c8e801007387 */ /* 0x000fe80000100800 */
[----:B------:R-:W-:Y:S01]  /*4c780*/  STL [R1+0x6b4], R3 ;  /* 0x0006b40301007387 */ /* 0x000fe20000100800 */
[----:B------:R-:W-:-:S03]  /*4c790*/  F2FP.SATFINITE.E4M3.F32.PACK_AB_MERGE_C R2, R193, R194, RZ ;  /* 0x000000c2c102723e */ /* 0x000fc600048070ff */
[----:B------:R0:W-:Y:S04]  /*4c7a0*/  STL [R1+0x618], R0 ;  /* 0x0006180001007387 */ /* 0x0001e80000100800 */
[----:B------:R1:W-:Y:S04]  /*4c7b0*/  STL [R1+0x6b0], R2 ;  /* 0x0006b00201007387 */ /* 0x0003e80000100800 */
[----:B------:R-:W4:Y:S04]  /*4c7c0*/  LDL.LU R194, [R1+0x710] ;  /* 0x0007100001c27983 */ /* 0x000f280000300800 */
[----:B------:R-:W4:Y:S01]  /*4c7d0*/  LDL.LU R193, [R1+0x714] ;  /* 0x0007140001c17983 */ /* 0x000f220000300800 */
[----:B0-----:R-:W-:Y:S01]  /*4c7e0*/  VIADD R0, R0, UR5 ;  /* 0x0000000500007c36 */ /* 0x001fe20008000000 */
[----:B-1----:R-:W-:Y:S01]  /*4c7f0*/  F2FP.SATFINITE.E4M3.F32.PACK_AB_MERGE_C R2, R208, R209, RZ ;  /* 0x000000d1d002723e */ /* 0x002fe200048070ff */
[----:B------:R-:W-:-:S03]  /*4c800*/  ULDC UR5, c[0x0][0x248] ;  /* 0x0000920000057ab9 */ /* 0x000fc60000000800 */
[----:B------:R0:W-:Y:S04]  /*4c810*/  STL [R1+0x61c], R0 ;  /* 0x00061c0001007387 */ /* 0x0001e80000100800 */
[----:B------:R1:W-:Y:S01]  /*4c820*/  STL [R1+0x6ac], R2 ;  /* 0x0006ac0201007387 */ /* 0x0003e20000100800 */
[----:B0-----:R-:W-:Y:S01]  /*4c830*/  VIADD R0, R0, UR5 ;  /* 0x0000000500007c36 */ /* 0x001fe20008000000 */
[----:B------:R-:W-:Y:S01]  /*4c840*/  ULDC UR5, c[0x0][0x248] ;  /* 0x0000920000057ab9 */ /* 0x000fe20000000800 */
[----:B---3--:R-:W-:-:S05]  /*4c850*/  F2FP.SATFINITE.E4M3.F32.PACK_AB_MERGE_C R238, R206, R207, RZ ;  /* 0x000000cfceee723e */ /* 0x008fca00048070ff */
[----:B------:R-:W-:Y:S01]  /*4c860*/  STL [R1+0x20cc], R238 ;  /* 0x0020ccee01007387 */ /* 0x000fe20000100800 */
[----:B------:R-:W-:-:S05]  /*4c870*/  F2FP.SATFINITE.E4M3.F32.PACK_AB_MERGE_C R3, R204, R205, RZ ;  /* 0x000000cdcc03723e */ /* 0x000fca00048070ff */
[----:B------:R-:W-:Y:S01]  /*4c880*/  STL [R1+0x6a4], R3 ;  /* 0x0006a40301007387 */ /* 0x000fe20000100800 */
[----:B-1----:R-:W-:-:S03]  /*4c890*/  F2FP.SATFINITE.E4M3.F32.PACK_AB_MERGE_C R2, R198, R199, RZ ;  /* 0x000000c7c602723e */ /* 0x002fc600048070ff */
[----:B------:R0:W-:Y:S04]  /*4c8a0*/  STL [R1+0x620], R0 ;  /* 0x0006200001007387 */ /* 0x0001e80000100800 */
[----:B------:R1:W-:Y:S04]  /*4c8b0*/  STL [R1+0x6a8], R2 ;  /* 0x0006a80201007387 */ /* 0x0003e80000100800 */
[----:B------:R-:W3:Y:S01]  /*4c8c0*/  LDL.LU R199, [R1+0x718] ;  /* 0x0007180001c77983 */ /* 0x000ee20000300800 */
[----:B0-----:R-:W-:Y:S01]  /*4c8d0*/  VIADD R0, R0, UR5 ;  /* 0x0000000500007c36 */ /* 0x001fe20008000000 */
[----:B------:R-:W-:-:S02]  /*4c8e0*/  ULDC UR5, c[0x0][0x248] ;  /* 0x0000920000057ab9 */ /* 0x000fc40000000800 */
[----:B------:R-:W3:Y:S01]  /*4c8f0*/  LDL.LU R198, [R1+0x71c] ;  /* 0x00071c0001c67983 */ /* 0x000ee20000300800 */
[----:B-1----:R-:W-:-:S05]  /*4c900*/  F2FP.SATFINITE.E4M3.F32.PACK_AB_MERGE_C R2, R192, R197, RZ ;  /* 0x000000c5c002723e */ /* 0x002fca00048070ff */
[----:B------:R-:W-:Y:S04]  /*4c910*/  STL [R1+0x6a0], R2 ;  /* 0x0006a00201007387 */ /* 0x000fe80000100800 */
[----:B------:R0:W-:Y:S04]  /*4c920*/  STL [R1+0x624], R0 ;  /* 0x0006240001007387 */ /* 0x0001e80000100800 */
[----:B------:R-:W3:Y:S04]  /*4c930*/  LDL.LU R197, [R1+0x720] ;  /* 0x0007200001c57983 */ /* 0x000ee80000300800 */
[----:B------:R-:W3:Y:S01]  /*4c940*/  LDL.LU R192, [R1+0x724] ;  /* 0x0007240001c07983 */ /* 0x000ee20000300800 */
[----:B--2---:R-:W-:Y:S01]  /*4c950*/  F2FP.SATFINITE.E4M3.F32.PACK_AB_MERGE_C R5, R202, R203, RZ ;  /* 0x000000cbca05723e */ /* 0x004fe200048070ff */
[----:B0-----:R-:W-:Y:S01]  /*4c960*/  VIADD R0, R0, UR5 ;  /* 0x0000000500007c36 */ /* 0x001fe20008000000 */
[----:B------:R-:W-:-:S03]  /*4c970*/  ULDC UR5, c[0x0][0x248] ;  /* 0x0000920000057ab9 */ /* 0x000fc60000000800 */
[----:B------:R-:W-:Y:S01]  /*4c980*/  STL [R1+0x20d0], R5 ;  /* 0x0020d00501007387 */ /* 0x000fe20000100800 */
[----:B----4-:R-:W-:-:S05]  /*4c990*/  F2FP.SATFINITE.E4M3.F32.PACK_AB_MERGE_C R3, R200, R201, RZ ;  /* 0x000000c9c803723e */ /* 0x010fca00048070ff */
[----:B------:R-:W-:Y:S01]  /*4c9a0*/  STL [R1+0x69c], R3 ;  /* 0x00069c0301007387 */ /* 0x000fe20000100800 */
[----:B------:R-:W-:-:S03]  /*4c9b0*/  F2FP.SATFINITE.E4M3.F32.PACK_AB_MERGE_C R2, R195, R196, RZ ;  /* 0x000000c4c302723e */ /* 0x000fc600048070ff */
[----:B------:R0:W-:Y:S04]  /*4c9c0*/  STL [R1+0x628], R0 ;  /* 0x0006280001007387 */ /* 0x0001e80000100800 */
[----:B------:R-:W2:Y:S04]  /*4c9d0*/  LDL.LU R215, [R1+0x728] ;  /* 0x0007280001d77983 */ /* 0x000ea80000300800 */
[----:B------:R1:W-:Y:S04]  /*4c9e0*/  STL [R1+0x698], R2 ;  /* 0x0006980201007387 */ /* 0x0003e80000100800 */
[----:B------:R-:W2:Y:S04]  /*4c9f0*/  LDL.LU R214, [R1+0x72c] ;  /* 0x00072c0001d67983 */ /* 0x000ea80000300800 */
[----:B------:R-:W4:Y:S04]  /*4ca00*/  LDL.LU R213, [R1+0x730] ;  /* 0x0007300001d57983 */ /* 0x000f280000300800 */
[----:B------:R-:W4:Y:S04]  /*4ca10*/  LDL.LU R212, [R1+0x734] ;  /* 0x0007340001d47983 */ /* 0x000f280000300800 */
[----:B------:R-:W4:Y:S04]  /*4ca20*/  LDL.LU R211, [R1+0x738] ;  /* 0x0007380001d37983 */ /* 0x000f280000300800 */
[----:B------:R-:W4:Y:S04]  /*4ca30*/  LDL.LU R210, [R1+0x73c] ;  /* 0x00073c0001d27983 */ /* 0x000f280000300800 */
[----:B------:R-:W4:Y:S04]  /*4ca40*/  LDL.LU R196, [R1+0x740] ;  /* 0x0007400001c47983 */ /* 0x000f280000300800 */
[----:B------:R-:W4:Y:S01]  /*4ca50*/  LDL.LU R195, [R1+0x744] ;  /* 0x0007440001c37983 */ /* 0x000f220000300800 */
[----:B0-----:R-:W-:Y:S01]  /*4ca60*/  VIADD R0, R0, UR5 ;  /* 0x0000000500007c36 */ /* 0x001fe20008000000 */
[----:B-1----:R-:W-:Y:S01]  /*4ca70*/  F2FP.SATFINITE.E4M3.F32.PACK_AB_MERGE_C R2, R193, R194, RZ ;  /* 0x000000c2c102723e */ /* 0x002fe200048070ff */
[----:B------:R-:W-:-:S03]  /*4ca80*/  ULDC UR5, c[0x0][0x248] ;  /* 0x0000920000057ab9 */ /* 0x000fc60000000800 */
[----:B------:R0:W-:Y:S04]  /*4ca90*/  STL [R1+0x62c], R0 ;  /* 0x00062c0001007387 */ /* 0x0001e80000100800 */
[----:B------:R-:W4:Y:S04]  /*4caa0*/  LDL.LU R209, [R1+0x748] ;  /* 0x0007480001d17983 */ /* 0x000f280000300800 */
[----:B------:R1:W-:Y:S04]  /*4cab0*/  STL [R1+0x694], R2 ;  /* 0x0006940201007387 */ /* 0x0003e80000100800 */
        /* <DEDUP_REMOVED lines=11> */
[----:B0-----:R-:W-:Y:S01]  /*4cb70*/  VIADD R0, R0, UR5 ;  /* 0x0000000500007c36 */ /* 0x001fe20008000000 */
[----:B------:R-:W-:Y:S01]  /*4cb80*/  ULDC UR5, c[0x0][0x248] ;  /* 0x0000920000057ab9 */ /* 0x000fe20000000800 */
[----:B---3--:R-:W-:-:S05]  /*4cb90*/  F2FP.SATFINITE.E4M3.F32.PACK_AB_MERGE_C R6, R198, R199, RZ ;  /* 0x000000c7c606723e */ /* 0x008fca00048070ff */
[----:B------:R-:W-:Y:S04]  /*4cba0*/  STL [R1+0x20d4], R6 ;  /* 0x0020d40601007387 */ /* 0x000fe80000100800 */
[----:B------:R-:W3:Y:S04]  /*4cbb0*/  LDL.LU R199, [R1+0x778] ;  /* 0x0007780001c77983 */ /* 0x000ee80000300800 */
[----:B------:R-:W3:Y:S01]  /*4cbc0*/  LDL.LU R198, [R1+0x77c] ;  /* 0x00077c0001c67983 */ /* 0x000ee20000300800 */
[----:B-1----:R-:W-:-:S05]  /*4cbd0*/  F2FP.SATFINITE.E4M3.F32.PACK_AB_MERGE_C R2, R192, R197, RZ ;  /* 0x000000c5c002723e */ /* 0x002fca00048070ff */
[----:B------:R0:W-:Y:S04]  /*4cbe0*/  STL [R1+0x68c], R2 ;  /* 0x00068c0201007387 */ /* 0x0001e80000100800 */
[----:B------:R1:W-:Y:S04]  /*4cbf0*/  STL [R1+0x630], R0 ;  /* 0x0006300001007387 */ /* 0x0003e80000100800 */
[----:B------:R-:W3:Y:S04]  /*4cc00*/  LDL.LU R197, [R1+0x780] ;  /* 0x0007800001c57983 */ /* 0x000ee80000300800 */
[----:B------:R-:W3:Y:S01]  /*4cc10*/  LDL.LU R192, [R1+0x784] ;  /* 0x0007840001c07983 */ /* 0x000ee20000300800 */
[----:B0-----:R-:W-:Y:S01]  /*4cc20*/  VIADD R2, R0, UR5 ;  /* 0x0000000500027c36 */ /* 0x001fe20008000000 */
[----:B------:R-:W-:Y:S01]  /*4cc30*/  ULDC UR5, c[0x0][0x248] ;  /* 0x0000920000057ab9 */ /* 0x000fe20000000800 */
[----:B--2---:R-:W-:-:S02]  /*4cc40*/  F2FP.SATFINITE.E4M3.F32.PACK_AB_MERGE_C R4, R214, R215, RZ ;  /* 0x000000d7d604723e */ /* 0x004fc400048070ff */
[----:B----4-:R-:W-:-:S03]  /*4cc50*/  F2FP.SATFINITE.E4M3.F32.PACK_AB_MERGE_C R3, R212, R213, RZ ;  /* 0x000000d5d403723e */ /* 0x010fc600048070ff */
[----:B------:R-:W-:Y:S04]  /*4cc60*/  STL [R1+0x690], R4 ;  /* 0x0006900401007387 */ /* 0x000fe80000100800 */
[----:B------:R-:W-:Y:S01]  /*4cc70*/  STL [R1+0x688], R3 ;  /* 0x0006880301007387 */ /* 0x000fe20000100800 */
[----:B-1----:R-:W-:-:S03]  /*4cc80*/  F2FP.SATFINITE.E4M3.F32.PACK_AB_MERGE_C R0, R210, R211, RZ ;  /* 0x000000d3d200723e */ /* 0x002fc600048070ff */
[----:B------:R-:W-:Y:S04]  /*4cc90*/  STL [R1+0x634], R2 ;  /* 0x0006340201007387 */ /* 0x000fe80000100800 */
[----:B------:R0:W-:Y:S02]  /*4cca0*/  STL [R1+0x20d8], R0 ;  /* 0x0020d80001007387 */ /* 0x0001e40000100800 */
[----:B0-----:R-:W-:Y:S02]  /*4ccb0*/  F2FP.SATFINITE.E4M3.F32.PACK_AB_MERGE_C R0, R195, R196, RZ ;  /* 0x000000c4c300723e */ /* 0x001fe400048070ff */
[----:B------:R-:W2:Y:S04]  /*4ccc0*/  LDL.LU R196, [R1+0x788] ;  /* 0x0007880001c47983 */ /* 0x000ea80000300800 */
[----:B------:R-:W2:Y:S01]  /*4ccd0*/  LDL.LU R195, [R1+0x78c] ;  /* 0x00078c0001c37983 */ /* 0x000ea20000300800 */
[----:B------:R-:W-:Y:S01]  /*4cce0*/  VIADD R2, R2, UR5 ;  /* 0x0000000502027c36 */ /* 0x000fe20008000000 */
[----:B------:R-:W-:-:S02]  /*4ccf0*/  ULDC UR5, c[0x0][0x248] ;  /* 0x0000920000057ab9 */ /* 0x000fc40000000800 */
[----:B------:R0:W-:Y:S01]  /*4cd00*/  STL [R1+0x684], R0 ;  /* 0x0006840001007387 */ /* 0x0001e20000100800 */
[----:B------:R-:W-:-:S03]  /*4cd10*/  F2FP.SATFINITE.E4M3.F32.PACK_AB_MERGE_C R3, R208, R209, RZ ;  /* 0x000000d1d003723e */ /* 0x000fc600048070ff */
[----:B------:R1:W-:Y:S01]  /*4cd20*/  STL [R1+0x638], R2 ;  /* 0x0006380201007387 */ /* 0x0003e20000100800 */
[----:B0-----:R-:W-:-:S03]  /*4cd30*/  VIADD R0, R2, UR5 ;  /* 0x0000000502007c36 */ /* 0x001fc60008000000 */
[----:B------:R0:W-:Y:S01]  /*4cd40*/  STL [R1+0x680], R3 ;  /* 0x0006800301007387 */ /* 0x0001e20000100800 */
[----:B------:R-:W-:Y:S01]  /*4cd50*/  ULDC UR5, c[0x0][0x248] ;  /* 0x0000920000057ab9 */ /* 0x000fe20000000800 */
[----:B-1----:R-:W-:Y:S02]  /*4cd60*/  F2FP.SATFINITE.E4M3.F32.PACK_AB_MERGE_C R2, R206, R207, RZ ;  /* 0x000000cfce02723e */ /* 0x002fe400048070ff */
[----:B------:R-:W-:-:S03]  /*4cd70*/  F2FP.SATFINITE.E4M3.F32.PACK_AB_MERGE_C R7, R204, R205, RZ ;  /* 0x000000cdcc07723e */ /* 0x000fc600048070ff */
[----:B------:R-:W-:Y:S04]  /*4cd80*/  STL [R1+0x67c], R2 ;  /* 0x00067c0201007387 */ /* 0x000fe80000100800 */
[----:B------:R1:W-:Y:S01]  /*4cd90*/  STL [R1+0x63c], R0 ;  /* 0x00063c0001007387 */ /* 0x0003e20000100800 */
[----:B0-----:R-:W-:-:S03]  /*4cda0*/  F2FP.SATFINITE.E4M3.F32.PACK_AB_MERGE_C R3, R202, R203, RZ ;  /* 0x000000cbca03723e */ /* 0x001fc600048070ff */
[----:B------:R-:W-:Y:S01]  /*4cdb0*/  STL [R1+0x20dc], R7 ;  /* 0x0020dc0701007387 */ /* 0x000fe20000100800 */
[----:B-1----:R-:W-:Y:S01]  /*4cdc0*/  VIADD R0, R0, UR5 ;  /* 0x0000000500007c36 */ /* 0x002fe20008000000 */
[----:B------:R-:W-:Y:S02]  /*4cdd0*/  F2FP.SATFINITE.E4M3.F32.PACK_AB_MERGE_C R2, R200, R201, RZ ;  /* 0x000000c9c802723e */ /* 0x000fe400048070ff */
[----:B------:R-:W-:Y:S01]  /*4cde0*/  STL [R1+0x674], R3 ;  /* 0x0006740301007387 */ /* 0x000fe20000100800 */
[----:B------:R-:W-:-:S03]  /*4cdf0*/  ULDC UR5, c[0x0][0x248] ;  /* 0x0000920000057ab9 */ /* 0x000fc60000000800 */
        /* <DEDUP_REMOVED lines=17> */
[----:B------:R-:W-:-:S05]  /*4cf10*/  F2FP.SATFINITE.E4M3.F32.PACK_AB_MERGE_C R2, R192, R197, RZ ;  /* 0x000000c5c002723e */ /* 0x000fca00048070ff */
[----:B------:R-:W-:Y:S04]  /*4cf20*/  STL [R1+0x66c], R2 ;  /* 0x00066c0201007387 */ /* 0x000fe80000100800 */
[----:B------:R0:W-:Y:S04]  /*4cf30*/  STL [R1+0x648], R0 ;  /* 0x0006480001007387 */ /* 0x0001e80000100800 */
[----:B------:R-:W3:Y:S04]  /*4cf40*/  LDL.LU R215, [R1+0x7a8] ;  /* 0x0007a80001d77983 */ /* 0x000ee80000300800 */
[----:B------:R-:W3:Y:S04]  /*4cf50*/  LDL.LU R214, [R1+0x7ac] ;  /* 0x0007ac0001d67983 */ /* 0x000ee80000300800 */
[----:B------:R-:W3:Y:S04]  /*4cf60*/  LDL.LU R213, [R1+0x7b0] ;  /* 0x0007b00001d57983 */ /* 0x000ee80000300800 */
[----:B------:R-:W3:Y:S04]  /*4cf70*/  LDL.LU R212, [R1+0x7b4] ;  /* 0x0007b40001d47983 */ /* 0x000ee80000300800 */
[----:B------:R-:W3:Y:S04]  /*4cf80*/  LDL.LU R199, [R1+0x7b8] ;  /* 0x0007b80001c77983 */ /* 0x000ee80000300800 */
[----:B------:R-:W3:Y:S01]  /*4cf90*/  LDL.LU R192, [R1+0x7bc] ;  /* 0x0007bc0001c07983 */ /* 0x000ee20000300800 */
[----:B0-----:R-:W-:Y:S01]  /*4cfa0*/  VIADD R0, R0, UR5 ;  /* 0x0000000500007c36 */ /* 0x001fe20008000000 */
[----:B------:R-:W-:-:S02]  /*4cfb0*/  ULDC UR5, c[0x0][0x248] ;  /* 0x0000920000057ab9 */ /* 0x000fc40000000800 */
        /* <DEDUP_REMOVED lines=9> */
[----:B--2---:R-:W-:-:S03]  /*4d050*/  F2FP.SATFINITE.E4M3.F32.PACK_AB_MERGE_C R252, R195, R196, RZ ;  /* 0x000000c4c3fc723e */ /* 0x004fc600048070ff */
[----:B------:R-:W2:Y:S04]  /*4d060*/  LDL.LU R198, [R1+0x7e0] ;  /* 0x0007e00001c67983 */ /* 0x000ea80000300800 */
[----:B------:R-:W2:Y:S04]  /*4d070*/  LDL.LU R197, [R1+0x7e4] ;  /* 0x0007e40001c57983 */ /* 0x000ea80000300800 */
[----:B------:R-:W2:Y:S04]  /*4d080*/  LDL.LU R196, [R1+0x7e8] ;  /* 0x0007e80001c47983 */ /* 0x000ea80000300800 */
[----:B------:R-:W2:Y:S01]  /*4d090*/  LDL.LU R195, [R1+0x7ec] ;  /* 0x0007ec0001c37983 */ /* 0x000ea20000300800 */
[----:B0-----:R-:W-:Y:S01]  /*4d0a0*/  VIADD R0, R0, UR5 ;  /* 0x0000000500007c36 */ /* 0x001fe20008000000 */
[----:B------:R-:W-:-:S02]  /*4d0b0*/  ULDC UR5, c[0x0][0x248] ;  /* 0x0000920000057ab9 */ /* 0x000fc40000000800 */
[----:B------:R-:W2:Y:S01]  /*4d0c0*/  LDL.LU R203, [R1+0x7f0] ;  /* 0x0007f00001cb7983 */ /* 0x000ea20000300800 */
[----:B----4-:R-:W-:Y:S02]  /*4d0d0*/  F2FP.SATFINITE.E4M3.F32.PACK_AB_MERGE_C R251, R200, R201, RZ ;  /* 0x000000c9c8fb723e */ /* 0x010fe400048070ff */
[----:B------:R-:W-:-:S05]  /*4d0e0*/  F2FP.SATFINITE.E4M3.F32.PACK_AB_MERGE_C R2, R193, R194, RZ ;  /* 0x000000c2c102723e */ /* 0x000fca00048070ff */
[----:B------:R-:W-:Y:S04]  /*4d0f0*/  STL [R1+0xd40], R2 ;  /* 0x000d400201007387 */ /* 0x000fe80000100800 */
[----:B------:R-:W4:Y:S04]  /*4d100*/  LDL.LU R202, [R1+0x7f4] ;  /* 0x0007f40001ca7983 */ /* 0x000f280000300800 */
[----:B------:R-:W4:Y:S04]  /*4d110*/  LDL.LU R201, [R1+0x7f8] ;  /* 0x0007f80001c97983 */ /* 0x000f280000300800 */
[----:B------:R0:W-:Y:S04]  /*4d120*/  STL [R1+0x650], R0 ;  /* 0x0006500001007387 */ /* 0x0001e80000100800 */
[----:B------:R-:W4:Y:S04]  /*4d130*/  LDL.LU R200, [R1+0x7fc] ;  /* 0x0007fc0001c87983 */ /* 0x000f280000300800 */
[----:B------:R-:W4:Y:S04]  /*4d140*/  LDL.LU R194, [R1+0x400] ;  /* 0x0004000001c27983 */ /* 0x000f280000300800 */
[----:B------:R-:W4:Y:S01]  /*4d150*/  LDL.LU R193, [R1+0x404] ;  /* 0x0004040001c17983 */ /* 0x000f220000300800 */
[----:B0-----:R-:W-:Y:S01]  /*4d160*/  VIADD R0, R0, UR5 ;  /* 0x0000000500007c36 */ /* 0x001fe20008000000 */
[----:B------:R-:W-:-:S04]  /*4d170*/  ULDC UR5, c[0x0][0x248] ;  /* 0x0000920000057ab9 */ /* 0x000fc80000000800 */
[----:B------:R0:W-:Y:S02]  /*4d180*/  STL [R1+0x654], R0 ;  /* 0x0006540001007387 */ /* 0x0001e40000100800 */
[----:B0-----:R-:W-:Y:S01]  /*4d190*/  VIADD R0, R0, UR5 ;  /* 0x0000000500007c36 */ /* 0x001fe20008000000 */
[----:B------:R-:W-:Y:S01]  /*4d1a0*/  ULDC UR5, c[0x0][0x248] ;  /* 0x0000920000057ab9 */ /* 0x000fe20000000800 */
[----:B---3--:R-:W-:-:S05]  /*4d1b0*/  F2FP.SATFINITE.E4M3.F32.PACK_AB_MERGE_C R2, R192, R199, RZ ;  /* 0x000000c7c002723e */ /* 0x008fca00048070ff */
[----:B------:R-:W-:Y:S04]  /*4d1c0*/  STL [R1+0xd3c], R2 ;  /* 0x000d3c0201007387 */ /* 0x000fe80000100800 */
[----:B------:R-:W3:Y:S04]  /*4d1d0*/  LDL.LU R199, [R1+0x408] ;  /* 0x0004080001c77983 */ /* 0x000ee80000300800 */
[----:B------:R-:W3:Y:S04]  /*4d1e0*/  LDL.LU R192, [R1+0x40c] ;  /* 0x00040c0001c07983 */ /* 0x000ee80000300800 */
[----:B------:R0:W-:Y:S02]  /*4d1f0*/  STL [R1+0x658], R0 ;  /* 0x0006580001007387 */ /* 0x0001e40000100800 */
[----:B0-----:R-:W-:Y:S01]  /*4d200*/  VIADD R0, R0, UR5 ;  /* 0x0000000500007c36 */ /* 0x001fe20008000000 */
[----:B------:R-:W-:-:S04]  /*4d210*/  ULDC UR5, c[0x0][0x248] ;  /* 0x0000920000057ab9 */ /* 0x000fc80000000800 */
[----:B------:R0:W-:Y:S01]  /*4d220*/  STL [R1+0x65c], R0 ;  /* 0x00065c0001007387 */ /* 0x0001e20000100800 */
[----:B------:R-:W-:-:S05]  /*4d230*/  F2FP.SATFINITE.E4M3.F32.PACK_AB_MERGE_C R2, R204, R205, RZ ;  /* 0x000000cdcc02723e */ /* 0x000fca00048070ff */
[----:B------:R1:W-:Y:S01]  /*4d240*/  STL [R1+0xd58], R2 ;  /* 0x000d580201007387 */ /* 0x0003e20000100800 */
[----:B0-----:R-:W-:Y:S01]  /*4d250*/  VIADD R0, R0, UR5 ;  /* 0x0000000500007c36 */ /* 0x001fe20008000000 */
[----:B------:R-:W-:Y:S01]  /*4d260*/  ULDC UR5, c[0x0][0x248] ;  /* 0x0000920000057ab9 */ /* 0x000fe20000000800 */
[----:B--2---:R-:W-:-:S03]  /*4d270*/  F2FP.SATFINITE.E4M3.F32.PACK_AB_MERGE_C R239, R197, R198, RZ ;  /* 0x000000c6c5ef723e */ /* 0x004fc600048070ff */
[----:B------:R0:W-:Y:S04]  /*4d280*/  STL [R1+0x660], R0 ;  /* 0x0006600001007387 */ /* 0x0001e80000100800 */
[----:B------:R-:W2:Y:S01]  /*4d290*/  LDL.LU R198, [R1+0x410] ;  /* 0x0004100001c67983 */ /* 0x000ea20000300800 */
[----:B-1----:R-:W-:-:S05]  /*4d2a0*/  F2FP.SATFINITE.E4M3.F32.PACK_AB_MERGE_C R2, R195, R196, RZ ;  /* 0x000000c4c302723e */ /* 0x002fca00048070ff */
[----:B------:R-:W-:Y:S04]  /*4d2b0*/  STL [R1+0xd4c], R2 ;  /* 0x000d4c0201007387 */ /* 0x000fe80000100800 */
[----:B------:R-:W2:Y:S04]  /*4d2c0*/  LDL.LU R197, [R1+0x414] ;  /* 0x0004140001c57983 */ /* 0x000ea80000300800 */
[----:B------:R-:W2:Y:S04]  /*4d2d0*/  LDL.LU R196, [R1+0x418] ;  /* 0x0004180001c47983 */ /* 0x000ea80000300800 */
[----:B------:R-:W2:Y:S01]  /*4d2e0*/  LDL.LU R195, [R1+0x41c] ;  /* 0x00041c0001c37983 */ /* 0x000ea20000300800 */
[----:B0-----:R-:W-:Y:S01]  /*4d2f0*/  VIADD R0, R0, UR5 ;  /* 0x0000000500007c36 */ /* 0x001fe20008000000 */
[----:B------:R-:W-:-:S04]  /*4d300*/  ULDC UR5, c[0x0][0x248] ;  /* 0x0000920000057ab9 */ /* 0x000fc80000000800 */
[----:B------:R0:W-:Y:S01]  /*4d310*/  STL [R1+0x664], R0 ;  /* 0x0006640001007387 */ /* 0x0001e20000100800 */
[----:B------:R-:W-:Y:S02]  /*4d320*/  F2FP.SATFINITE.E4M3.F32.PACK_AB_MERGE_C R248, R216, R217, RZ ;  /* 0x000000d9d8f8723e */ /* 0x000fe400048070ff */
[----:B------:R-:W-:Y:S01]  /*4d330*/  F2FP.SATFINITE.E4M3.F32.PACK_AB_MERGE_C R249, R214, R215, RZ ;  /* 0x000000d7d6f9723e */ /* 0x000fe200048070ff */
[----:B0-----:R-:W-:Y:S01]  /*4d340*/  VIADD R0, R0, UR5 ;  /* 0x0000000500007c36 */ /* 0x001fe20008000000 */
[----:B------:R-:W-:Y:S01]  /*4d350*/  F2FP.SATFINITE.E4M3.F32.PACK_AB_MERGE_C R247, R212, R213, RZ ;  /* 0x000000d5d4f7723e */ /* 0x000fe200048070ff */
[----:B------:R-:W-:Y:S01]  /*4d360*/  ULDC UR5, c[0x0][0x248] ;  /* 0x0000920000057ab9 */ /* 0x000fe20000000800 */
[----:B------:R-:W-:Y:S02]  /*4d370*/  F2FP.SATFINITE.E4M3.F32.PACK_AB_MERGE_C R246, R210, R211, RZ ;  /* 0x000000d3d2f6723e */ /* 0x000fe400048070ff */
[----:B----4-:R-:W-:-:S05]  /*4d380*/  F2FP.SATFINITE.E4M3.F32.PACK_AB_MERGE_C R2, R200, R201, RZ ;  /* 0x000000c9c802723e */ /* 0x010fca00048070ff */
[----:B------:R0:W-:Y:S04]  /*4d390*/  STL [R1+0xd44], R2 ;  /* 0x000d440201007387 */ /* 0x0001e80000100800 */
[----:B------:R-:W4:Y:S04]  /*4d3a0*/  LDL.LU R217, [R1+0x420] ;  /* 0x0004200001d97983 */ /* 0x000f280000300800 */
[----:B------:R-:W4:Y:S01]  /*4d3b0*/  LDL.LU R216, [R1+0x424] ;  /* 0x0004240001d87983 */ /* 0x000f220000300800 */
[----:B0-----:R-:W-:-:S05]  /*4d3c0*/  F2FP.SATFINITE.E4M3.F32.PACK_AB_MERGE_C R2, R193, R194, RZ ;  /* 0x000000c2c102723e */ /* 0x001fca00048070ff */
[----:B------:R-:W-:Y:S04]  /*4d3d0*/  STL [R1+0x8ec], R2 ;  /* 0x0008ec0201007387 */ /* 0x000fe80000100800 */
[----:B------:R0:W-:Y:S04]  /*4d3e0*/  STL [R1+0x668], R0 ;  /* 0x0006680001007387 */ /* 0x0001e80000100800 */
[----:B------:R-:W4:Y:S04]  /*4d3f0*/  LDL.LU R215, [R1+0x428] ;  /* 0x0004280001d77983 */ /* 0x000f280000300800 */
[----:B------:R-:W4:Y:S04]  /*4d400*/  LDL.LU R214, [R1+0x42c] ;  /* 0x00042c0001d67983 */ /* 0x000f280000300800 */
[----:B------:R-:W4:Y:S04]  /*4d410*/  LDL.LU R213, [R1+0x430] ;  /* 0x0004300001d57983 */ /* 0x000f280000300800 */
[----:B------:R-:W4:Y:S04]  /*4d420*/  LDL.LU R212, [R1+0x434] ;  /* 0x0004340001d47983 */ /* 0x000f280000300800 */
[----:B------:R-:W4:Y:S04]  /*4d430*/  LDL.LU R211, [R1+0x438] ;  /* 0x0004380001d37983 */ /* 0x000f280000300800 */
[----:B------:R-:W4:Y:S04]  /*4d440*/  LDL.LU R210, [R1+0x43c] ;  /* 0x00043c0001d27983 */ /* 0x000f280000300800 */
[----:B------:R-:W4:Y:S01]  /*4d450*/  LDL.LU R194, [R1+0x440] ;  /* 0x0004400001c27983 */ /* 0x000f220000300800 */
[----:B------:R-:W-:-:S03]  /*4d460*/  F2FP.SATFINITE.E4M3.F32.PACK_AB_MERGE_C R242, R208, R209, RZ ;  /* 0x000000d1d0f2723e */ /* 0x000fc600048070ff */
[----:B------:R-:W4:Y:S01]  /*4d470*/  LDL.LU R193, [R1+0x444] ;  /* 0x0004440001c17983 */ /* 0x000f220000300800 */
[----:B0-----:R-:W-:Y:S01]  /*4d480*/  VIADD R0, R0, UR5 ;  /* 0x0000000500007c36 */ /* 0x001fe20008000000 */
[----:B------:R-:W-:Y:S01]  /*4d490*/  F2FP.SATFINITE.E4M3.F32.PACK_AB_MERGE_C R241, R206, R207, RZ ;  /* 0x000000cfcef1723e */ /* 0x000fe200048070ff */
[----:B------:R-:W-:Y:S01]  /*4d4a0*/  ULDC UR5, c[0x0][0x248] ;  /* 0x0000920000057ab9 */ /* 0x000fe20000000800 */
[----:B------:R-:W4:Y:S01]  /*4d4b0*/  LDL.LU R209, [R1+0x448] ;  /* 0x0004480001d17983 */ /* 0x000f220000300800 */
[----:B------:R-:W-:Y:S02]  /*4d4c0*/  F2FP.SATFINITE.E4M3.F32.PACK_AB_MERGE_C R226, R202, R203, RZ ;  /* 0x000000cbcae2723e */ /* 0x000fe400048070ff */
[----:B---3--:R-:W-:-:S05]  /*4d4d0*/  F2FP.SATFINITE.E4M3.F32.PACK_AB_MERGE_C R2, R192, R199, RZ ;  /* 0x000000c7c002723e */ /* 0x008fca00048070ff */
[----:B------:R-:W-:Y:S04]  /*4d4e0*/  STL [R1+0x8f0], R2 ;  /* 0x0008f00201007387 */ /* 0x000fe80000100800 */
        /* <DEDUP_REMOVED lines=8> */
[----:B0-----:R-:W-:Y:S01]  /*4d570*/  VIADD R0, R0, UR5 ;  /* 0x0000000500007c36 */ /* 0x001fe20008000000 */
[----:B------:R-:W-:Y:S01]  /*4d580*/  ULDC UR5, c[0x0][0x248] ;  /* 0x0000920000057ab9 */ /* 0x000fe20000000800 */
[----:B--2---:R-:W-:-:S05]  /*4d590*/  F2FP.SATFINITE.E4M3.F32.PACK_AB_MERGE_C R3, R197, R198, RZ ;  /* 0x000000c6c503723e */ /* 0x004fca00048070ff */
[----:B------:R-:W-:Y:S01]  /*4d5a0*/  STL [R1+0x8e4], R3 ;  /* 0x0008e40301007387 */ /* 0x000fe20000100800 */
[----:B------:R-:W-:-:S03]  /*4d5b0*/  F2FP.SATFINITE.E4M3.F32.PACK_AB_MERGE_C R2, R195, R196, RZ ;  /* 0x000000c4c302723e */ /* 0x000fc600048070ff */
[----:B------:R-:W2:Y:S04]  /*4d5c0*/  LDL.LU R205, [R1+0x468] ;  /* 0x0004680001cd7983 */ /* 0x000ea80000300800 */
[----:B------:R-:W-:Y:S04]  /*4d5d0*/  STL [R1+0x8e8], R2 ;  /* 0x0008e80201007387 */ /* 0x000fe80000100800 */
[----:B------:R-:W2:Y:S04]  /*4d5e0*/  LDL.LU R204, [R1+0x46c] ;  /* 0x00046c0001cc7983 */ /* 0x000ea80000300800 */
[----:B------:R-:W2:Y:S04]  /*4d5f0*/  LDL.LU R203, [R1+0x470] ;  /* 0x0004700001cb7983 */ /* 0x000ea80000300800 */
[----:B------:R0:W-:Y:S04]  /*4d600*/  STL [R1+0x404], R0 ;  /* 0x0004040001007387 */ /* 0x0001e80000100800 */
[----:B------:R-:W2:Y:S04]  /*4d610*/  LDL.LU R202, [R1+0x474] ;  /* 0x0004740001ca7983 */ /* 0x000ea80000300800 */
[----:B------:R-:W2:Y:S04]  /*4d620*/  LDL.LU R198, [R1+0x478] ;  /* 0x0004780001c67983 */ /* 0x000ea80000300800 */
[----:B------:R-:W2:Y:S04]  /*4d630*/  LDL.LU R197, [R1+0x47c] ;  /* 0x00047c0001c57983 */ /* 0x000ea80000300800 */
[----:B------:R-:W2:Y:S04]  /*4d640*/  LDL.LU R196, [R1+0x480] ;  /* 0x0004800001c47983 */ /* 0x000ea80000300800 */
[----:B------:R-:W2:Y:S01]  /*4d650*/  LDL.LU R195, [R1+0x484] ;  /* 0x0004840001c37983 */ /* 0x000ea20000300800 */
[----:B0-----:R-:W-:Y:S01]  /*4d660*/  VIADD R0, R0, UR5 ;  /* 0x0000000500007c36 */ /* 0x001fe20008000000 */
[----:B------:R-:W-:Y:S01]  /*4d670*/  ULDC UR5, c[0x0][0x248] ;  /* 0x0000920000057ab9 */ /* 0x000fe20000000800 */
[----:B----4-:R-:W-:-:S05]  /*4d680*/  F2FP.SATFINITE.E4M3.F32.PACK_AB_MERGE_C R3, R216, R217, RZ ;  /* 0x000000d9d803723e */ /* 0x010fca00048070ff */
[----:B------:R0:W-:Y:S01]  /*4d690*/  STL [R1+0x8dc], R3 ;  /* 0x0008dc0301007387 */ /* 0x0001e20000100800 */
[----:B------:R-:W-:-:S05]  /*4d6a0*/  F2FP.SATFINITE.E4M3.F32.PACK_AB_MERGE_C R2, R214, R215, RZ ;  /* 0x000000d7d602723e */ /* 0x000fca00048070ff */
[----:B------:R1:W-:Y:S01]  /*4d6b0*/  STL [R1+0x8e0], R2 ;  /* 0x0008e00201007387 */ /* 0x0003e20000100800 */
[----:B0-----:R-:W-:-:S05]  /*4d6c0*/  F2FP.SATFINITE.E4M3.F32.PACK_AB_MERGE_C R3, R212, R213, RZ ;  /* 0x000000d5d403723e */ /* 0x001fca00048070ff */
[----:B------:R-:W-:Y:S01]  /*4d6d0*/  STL [R1+0x8d8], R3 ;  /* 0x0008d80301007387 */ /* 0x000fe20000100800 */
[----:B-1----:R-:W-:-:S03]  /*4d6e0*/  F2FP.SATFINITE.E4M3.F32.PACK_AB_MERGE_C R2, R210, R211, RZ ;  /* 0x000000d3d202723e */ /* 0x002fc600048070ff */
[----:B------:R-:W-:Y:S04]  /*4d6f0*/  STL [R1+0x408], R0 ;  /* 0x0004080001007387 */ /* 0x000fe80000100800 */
[----:B------:R0:W-:Y:S02]  /*4d700*/  STL [R1+0x8d4], R2 ;  /* 0x0008d40201007387 */ /* 0x0001e40000100800 */
[----:B0-----:R-:W-:Y:S02]  /*4d710*/  F2FP.SATFINITE.E4M3.F32.PACK_AB_MERGE_C R2, R193, R194, RZ ;  /* 0x000000c2c102723e */ /* 0x001fe400048070ff */
[----:B------:R-:W4:Y:S01]  /*4d720*/  LDL.LU R194, [R1+0x488] ;  /* 0x0004880001c27983 */ /* 0x000f220000300800 */
[----:B------:R-:W-:Y:S01]  /*4d730*/  VIADD R0, R0, UR5 ;  /* 0x0000000500007c36 */ /* 0x000fe20008000000 */
[----:B------:R-:W-:-:S02]  /*4d740*/  ULDC UR5, c[0x0][0x248] ;  /* 0x0000920000057ab9 */ /* 0x000fc40000000800 */
[----:B------:R-:W4:Y:S04]  /*4d750*/  LDL.LU R193, [R1+0x48c] ;  /* 0x00048c0001c17983 */ /* 0x000f280000300800 */
[----:B------:R-:W-:Y:S04]  /*4d760*/  STL [R1+0x8d0], R2 ;  /* 0x0008d00201007387 */ /* 0x000fe80000100800 */
[----:B------:R0:W-:Y:S02]  /*4d770*/  STL [R1+0x40c], R0 ;  /* 0x00040c0001007387 */ /* 0x0001e40000100800 */
[----:B0-----:R-:W-:Y:S01]  /*4d780*/  VIADD R0, R0, UR5 ;  /* 0x0000000500007c36 */ /* 0x001fe20008000000 */
[----:B------:R-:W-:Y:S01]  /*4d790*/  ULDC UR5, c[0x0][0x248] ;  /* 0x0000920000057ab9 */ /* 0x000fe20000000800 */
[----:B---3--:R-:W-:-:S05]  /*4d7a0*/  F2FP.SATFINITE.E4M3.F32.PACK_AB_MERGE_C R2, R208, R209, RZ ;  /* 0x000000d1d002723e */ /* 0x008fca00048070ff */
[----:B------:R0:W-:Y:S01]  /*4d7b0*/  STL [R1+0x8cc], R2 ;  /* 0x0008cc0201007387 */ /* 0x0001e20000100800 */
[----:B------:R-:W-:-:S05]  /*4d7c0*/  F2FP.SATFINITE.E4M3.F32.PACK_AB_MERGE_C R3, R206, R207, RZ ;  /* 0x000000cfce03723e */ /* 0x000fca00048070ff */
[----:B------:R-:W-:Y:S01]  /*4d7d0*/  STL [R1+0x8c0], R3 ;  /* 0x0008c00301007387 */ /* 0x000fe20000100800 */
[----:B0-----:R-:W-:-:S03]  /*4d7e0*/  F2FP.SATFINITE.E4M3.F32.PACK_AB_MERGE_C R2, R200, R201, RZ ;  /* 0x000000c9c802723e */ /* 0x001fc600048070ff */
[----:B------:R0:W-:Y:S04]  /*4d7f0*/  STL [R1+0x410], R0 ;  /* 0x0004100001007387 */ /* 0x0001e80000100800 */
[----:B------:R1:W-:Y:S04]  /*4d800*/  STL [R1+0x8c4], R2 ;  /* 0x0008c40201007387 */ /* 0x0003e80000100800 */
[----:B------:R-:W3:Y:S01]  /*4d810*/  LDL.LU R201, [R1+0x490] ;  /* 0x0004900001c97983 */ /* 0x000ee20000300800 */
[----:B0-----:R-:W-:Y:S01]  /*4d820*/  VIADD R0, R0, UR5 ;  /* 0x0000000500007c36 */ /* 0x001fe20008000000 */
[----:B------:R-:W-:-:S02]  /*4d830*/  ULDC UR5, c[0x0][0x248] ;  /* 0x0000920000057ab9 */ /* 0x000fc40000000800 */
[----:B------:R-:W3:Y:S01]  /*4d840*/  LDL.LU R200, [R1+0x494] ;  /* 0x0004940001c87983 */ /* 0x000ee20000300800 */
[----:B-1----:R-:W-:-:S05]  /*4d850*/  F2FP.SATFINITE.E4M3.F32.PACK_AB_MERGE_C R2, R192, R199, RZ ;  /* 0x000000c7c002723e */ /* 0x002fca00048070ff */
[----:B------:R2:W-:Y:S04]  /*4d860*/  STL [R1+0x8b0], R2 ;  /* 0x0008b00201007387 */ /* 0x0005e80000100800 */
[----:B------:R0:W-:Y:S04]  /*4d870*/  STL [R1+0x414], R0 ;  /* 0x0004140001007387 */ /* 0x0001e80000100800 */
[----:B------:R-:W3:Y:S04]  /*4d880*/  LDL.LU R199, [R1+0x498] ;  /* 0x0004980001c77983 */ /* 0x000ee80000300800 */
[----:B------:R-:W3:Y:S01]  /*4d890*/  LDL.LU R192, [R1+0x49c] ;  /* 0x00049c0001c07983 */ /* 0x000ee20000300800 */
[----:B--2---:R-:W-:Y:S01]  /*4d8a0*/  F2FP.SATFINITE.E4M3.F32.PACK_AB_MERGE_C R2, R204, R205, RZ ;  /* 0x000000cdcc02723e */ /* 0x004fe200048070ff */
[----:B0-----:R-:W-:Y:S01]  /*4d8b0*/  VIADD R0, R0, UR5 ;  /* 0x0000000500007c36 */ /* 0x001fe20008000000 */
[----:B------:R-:W-:-:S03]  /*4d8c0*/  ULDC UR5, c[0x0][0x248] ;  /* 0x0000920000057ab9 */ /* 0x000fc60000000800 */
[----:B------:R0:W-:Y:S01]  /*4d8d0*/  STL [R1+0x8b8], R2 ;  /* 0x0008b80201007387 */ /* 0x0001e20000100800 */
[----:B------:R-:W-:-:S05]  /*4d8e0*/  F2FP.SATFINITE.E4M3.F32.PACK_AB_MERGE_C R3, R202, R203, RZ ;  /* 0x000000cbca03723e */ /* 0x000fca00048070ff */
[----:B------:R-:W-:Y:S01]  /*4d8f0*/  STL [R1+0x7fc], R3 ;  /* 0x0007fc0301007387 */ /* 0x000fe20000100800 */
[----:B0-----:R-:W-:-:S03]  /*4d900*/  F2FP.SATFINITE.E4M3.F32.PACK_AB_MERGE_C R2, R197, R198, RZ ;  /* 0x000000c6c502723e */ /* 0x001fc600048070ff */
[----:B------:R0:W-:Y:S04]  /*4d910*/  STL [R1+0x418], R0 ;  /* 0x0004180001007387 */ /* 0x0001e80000100800 */
[----:B------:R1:W-:Y:S04]  /*4d920*/  STL [R1+0x7f4], R2 ;  /* 0x0007f40201007387 */ /* 0x0003e80000100800 */
[----:B------:R-:W2:Y:S01]  /*4d930*/  LDL.LU R217, [R1+0x4a0] ;  /* 0x0004a00001d97983 */ /* 0x000ea20000300800 */
[----:B0-----:R-:W-:Y:S01]  /*4d940*/  VIADD R0, R0, UR5 ;  /* 0x0000000500007c36 */ /* 0x001fe20008000000 */
[----:B------:R-:W-:-:S02]  /*4d950*/  ULDC UR5, c[0x0][0x248] ;  /* 0x0000920000057ab9 */ /* 0x000fc40000000800 */
[----:B------:R-:W2:Y:S01]  /*4d960*/  LDL.LU R216, [R1+0x4a4] ;  /* 0x0004a40001d87983 */ /* 0x000ea20000300800 */
[----:B-1----:R-:W-:-:S05]  /*4d970*/  F2FP.SATFINITE.E4M3.F32.PACK_AB_MERGE_C R2, R195, R196, RZ ;  /* 0x000000c4c302723e */ /* 0x002fca00048070ff */
[----:B------:R-:W-:Y:S04]  /*4d980*/  STL [R1+0x7f0], R2 ;  /* 0x0007f00201007387 */ /* 0x000fe80000100800 */
[----:B------:R0:W-:Y:S04]  /*4d990*/  STL [R1+0x41c], R0 ;  /* 0x00041c0001007387 */ /* 0x0001e80000100800 */
[----:B------:R-:W2:Y:S04]  /*4d9a0*/  LDL.LU R215, [R1+0x4a8] ;  /* 0x0004a80001d77983 */ /* 0x000ea80000300800 */
[----:B------:R-:W2:Y:S04]  /*4d9b0*/  LDL.LU R214, [R1+0x4ac] ;  /* 0x0004ac0001d67983 */ /* 0x000ea80000300800 */
[----:B------:R-:W2:Y:S04]  /*4d9c0*/  LDL.LU R213, [R1+0x4b0] ;  /* 0x0004b00001d57983 */ /* 0x000ea80000300800 */
[----:B------:R-:W2:Y:S04]  /*4d9d0*/  LDL.LU R212, [R1+0x4b4] ;  /* 0x0004b40001d47983 */ /* 0x000ea80000300800 */
[----:B------:R-:W2:Y:S04]  /*4d9e0*/  LDL.LU R197, [R1+0x4b8] ;  /* 0x0004b80001c57983 */ /* 0x000ea80000300800 */
[----:B------:R-:W2:Y:S01]  /*4d9f0*/  LDL.LU R195, [R1+0x4bc] ;  /* 0x0004bc0001c37983 */ /* 0x000ea20000300800 */
[----:B0-----:R-:W-:Y:S01]  /*4da00*/  VIADD R0, R0, UR5 ;  /* 0x0000000500007c36 */ /* 0x001fe20008000000 */
[----:B------:R-:W-:-:S02]  /*4da10*/  ULDC UR5, c[0x0][0x248] ;  /* 0x0000920000057ab9 */ /* 0x000fc40000000800 */
[----:B------:R-:W2:Y:S01]  /*4da20*/  LDL.LU R211, [R1+0x4c0] ;  /* 0x0004c00001d37983 */ /* 0x000ea20000300800 */
[----:B----4-:R-:W-:-:S05]  /*4da30*/  F2FP.SATFINITE.E4M3.F32.PACK_AB_MERGE_C R2, R193, R194, RZ ;  /* 0x000000c2c102723e */ /* 0x010fca00048070ff */
[----:B------:R-:W-:Y:S04]  /*4da40*/  STL [R1+0x7ec], R2 ;  /* 0x0007ec0201007387 */ /* 0x000fe80000100800 */
[----:B------:R-:W4:Y:S04]  /*4da50*/  LDL.LU R210, [R1+0x4c4] ;  /* 0x0004c40001d27983 */ /* 0x000f280000300800 */
[----:B------:R-:W4:Y:S04]  /*4da60*/  LDL.LU R209, [R1+0x4c8] ;  /* 0x0004c80001d17983 */ /* 0x000f280000300800 */
[----:B------:R0:W-:Y:S04]  /*4da70*/  STL [R1+0x420], R0 ;  /* 0x0004200001007387 */ /* 0x0001e80000100800 */
        /* <DEDUP_REMOVED lines=8> */
[----:B------:R2:W-:Y:S04]  /*4db00*/  STL [R1+0x7e4], R3 ;  /* 0x0007e40301007387 */ /* 0x0005e80000100800 */
[----:B------:R-:W3:Y:S01]  /*4db10*/  LDL.LU R207, [R1+0x4e0] ;  /* 0x0004e00001cf7983 */ /* 0x000ee20000300800 */
[----:B------:R-:W-:-:S05]  /*4db20*/  F2FP.SATFINITE.E4M3.F32.PACK_AB_MERGE_C R2, R192, R199, RZ ;  /* 0x000000c7c002723e */ /* 0x000fca00048070ff */
        /* <DEDUP_REMOVED lines=11> */
[----:B------:R-:W2:Y:S01]  /*4dbe0*/  LDL.LU R192, [R1+0x504] ;  /* 0x0005040001c07983 */ /* 0x000ea20000300800 */
[----:B0-----:R-:W-:Y:S01]  /*4dbf0*/  VIADD R0, R0, UR5 ;  /* 0x0000000500007c36 */ /* 0x001fe20008000000 */
[----:B------:R-:W-:Y:S02]  /*4dc00*/  ULDC UR5, c[0x0][0x248] ;  /* 0x0000920000057ab9 */ /* 0x000fe40000000800 */
[----:B------:R0:W-:Y:S01]  /*4dc10*/  STL [R1+0x7d8], R3 ;  /* 0x0007d80301007387 */ /* 0x0001e20000100800 */
[----:B------:R-:W-:-:S05]  /*4dc20*/  F2FP.SATFINITE.E4M3.F32.PACK_AB_MERGE_C R2, R214, R215, RZ ;  /* 0x000000d7d602723e */ /* 0x000fca00048070ff */
[----:B------:R1:W-:Y:S01]  /*4dc30*/  STL [R1+0x7e0], R2 ;  /* 0x0007e00201007387 */ /* 0x0003e20000100800 */
[----:B0-----:R-:W-:-:S05]  /*4dc40*/  F2FP.SATFINITE.E4M3.F32.PACK_AB_MERGE_C R3, R212, R213, RZ ;  /* 0x000000d5d403723e */ /* 0x001fca00048070ff */
[----:B------:R-:W-:Y:S01]  /*4dc50*/  STL [R1+0x7d4], R3 ;  /* 0x0007d40301007387 */ /* 0x000fe20000100800 */
[----:B-1----:R-:W-:-:S03]  /*4dc60*/  F2FP.SATFINITE.E4M3.F32.PACK_AB_MERGE_C R2, R195, R197, RZ ;  /* 0x000000c5c302723e */ /* 0x002fc600048070ff */
[----:B------:R0:W-:Y:S04]  /*4dc70*/  STL [R1+0x428], R0 ;  /* 0x0004280001007387 */ /* 0x0001e80000100800 */
[----:B------:R-:W2:Y:S04]  /*4dc80*/  LDL.LU R197, [R1+0x508] ;  /* 0x0005080001c57983 */ /* 0x000ea80000300800 */
[----:B------:R1:W-:Y:S04]  /*4dc90*/  STL [R1+0x7c8], R2 ;  /* 0x0007c80201007387 */ /* 0x0003e80000100800 */
[----:B------:R-:W2:Y:S01]  /*4dca0*/  LDL.LU R195, [R1+0x50c] ;  /* 0x00050c0001c37983 */ /* 0x000ea20000300800 */
[----:B0-----:R-:W-:Y:S01]  /*4dcb0*/  VIADD R0, R0, UR5 ;  /* 0x0000000500007c36 */ /* 0x001fe20008000000 */
[----:B------:R-:W-:Y:S01]  /*4dcc0*/  ULDC UR5, c[0x0][0x248] ;  /* 0x0000920000057ab9 */ /* 0x000fe20000000800 */
[----:B----4-:R-:W-:-:S05]  /*4dcd0*/  F2FP.SATFINITE.E4M3.F32.PACK_AB_MERGE_C R3, R210, R211, RZ ;  /* 0x000000d3d203723e */ /* 0x010fca00048070ff */
[----:B------:R-:W-:Y:S04]  /*4dce0*/  STL [R1+0x7c0], R3 ;  /* 0x0007c00301007387 */ /* 0x000fe80000100800 */
[----:B------:R0:W-:Y:S01]  /*4dcf0*/  STL [R1+0x42c], R0 ;  /* 0x00042c0001007387 */ /* 0x0001e20000100800 */
[----:B-1----:R-:W-:-:S05]  /*4dd00*/  F2FP.SATFINITE.E4M3.F32.PACK_AB_MERGE_C R2, R208, R209, RZ ;  /* 0x000000d1d002723e */ /* 0x002fca00048070ff */
[----:B------:R1:W-:Y:S01]  /*4dd10*/  STL [R1+0x7b0], R2 ;  /* 0x0007b00201007387 */ /* 0x0003e20000100800 */
[----:B0-----:R-:W-:Y:S01]  /*4dd20*/  VIADD R0, R0, UR5 ;  /* 0x0000000500007c36 */ /* 0x001fe20008000000 */
[----:B------:R-:W-:Y:S01]  /*4dd30*/  F2FP.SATFINITE.E4M3.F32.PACK_AB_MERGE_C R3, R196, R198, RZ ;  /* 0x000000c6c403723e */ /* 0x000fe200048070ff */
[----:B------:R-:W-:-:S04]  /*4dd40*/  ULDC UR5, c[0x0][0x248] ;  /* 0x0000920000057ab9 */ /* 0x000fc80000000800 */
[----:B------:R-:W-:Y:S01]  /*4dd50*/  STL [R1+0x7a8], R3 ;  /* 0x0007a80301007387 */ /* 0x000fe20000100800 */
[----:B-1----:R-:W-:-:S03]  /*4dd60*/  F2FP.SATFINITE.E4M3.F32.PACK_AB_MERGE_C R2, R193, R194, RZ ;  /* 0x000000c2c102723e */ /* 0x002fc600048070ff */
[----:B------:R0:W-:Y:S04]  /*4dd70*/  STL [R1+0x430], R0 ;  /* 0x0004300001007387 */ /* 0x0001e80000100800 */
[----:B------:R-:W4:Y:S04]  /*4dd80*/  LDL.LU R198, [R1+0x510] ;  /* 0x0005100001c67983 */ /* 0x000f280000300800 */
[----:B------:R1:W-:Y:S04]  /*4dd90*/  STL [R1+0x7ac], R2 ;  /* 0x0007ac0201007387 */ /* 0x0003e80000100800 */
[----:B------:R-:W4:Y:S04]  /*4dda0*/  LDL.LU R196, [R1+0x514] ;  /* 0x0005140001c47983 */ /* 0x000f280000300800 */
[----:B------:R-:W4:Y:S04]  /*4ddb0*/  LDL.LU R194, [R1+0x518] ;  /* 0x0005180001c27983 */ /* 0x000f280000300800 */
[----:B------:R-:W4:Y:S01]  /*4ddc0*/  LDL.LU R193, [R1+0x51c] ;  /* 0x00051c0001c17983 */ /* 0x000f220000300800 */
[----:B0-----:R-:W-:Y:S01]  /*4ddd0*/  VIADD R0, R0, UR5 ;  /* 0x0000000500007c36 */ /* 0x001fe20008000000 */
[----:B------:R-:W-:Y:S01]  /*4dde0*/  ULDC UR5, c[0x0][0x248] ;  /* 0x0000920000057ab9 */ /* 0x000fe20000000800 */
[----:B---3--:R-:W-:-:S05]  /*4ddf0*/  F2FP.SATFINITE.E4M3.F32.PACK_AB_MERGE_C R3, R206, R207, RZ ;  /* 0x000000cfce03723e */ /* 0x008fca00048070ff */
[----:B------:R0:W-:Y:S01]  /*4de00*/  STL [R1+0x4e4], R3 ;  /* 0x0004e40301007387 */ /* 0x0001e20000100800 */
[----:B-1----:R-:W-:-:S03]  /*4de10*/  F2FP.SATFINITE.E4M3.F32.PACK_AB_MERGE_C R2, R204, R205, RZ ;  /* 0x000000cdcc02723e */ /* 0x002fc600048070ff */
[----:B------:R1:W-:Y:S04]  /*4de20*/  STL [R1+0x434], R0 ;  /* 0x0004340001007387 */ /* 0x0003e80000100800 */
[----:B------:R3:W-:Y:S01]  /*4de30*/  STL [R1+0x4e8], R2 ;  /* 0x0004e80201007387 */ /* 0x0007e20000100800 */
[----:B0-----:R-:W-:Y:S01]  /*4de40*/  F2FP.SATFINITE.E4M3.F32.PACK_AB_MERGE_C R3, R202, R203, RZ ;  /* 0x000000cbca03723e */ /* 0x001fe200048070ff */
[----:B-1----:R-:W-:Y:S01]  /*4de50*/  VIADD R0, R0, UR5 ;  /* 0x0000000500007c36 */ /* 0x002fe20008000000 */
[----:B------:R-:W-:-:S03]  /*4de60*/  ULDC UR5, c[0x0][0x248] ;  /* 0x0000920000057ab9 */ /* 0x000fc60000000800 */
[----:B------:R-:W-:Y:S01]  /*4de70*/  STL [R1+0x4e0], R3 ;  /* 0x0004e00301007387 */ /* 0x000fe20000100800 */
[----:B---3--:R-:W-:-:S03]  /*4de80*/  F2FP.SATFINITE.E4M3.F32.PACK_AB_MERGE_C R2, R200, R201, RZ ;  /* 0x000000c9c802723e */ /* 0x008fc600048070ff */
[----:B------:R0:W-:Y:S04]  /*4de90*/  STL [R1+0x438], R0 ;  /* 0x0004380001007387 */ /* 0x0001e80000100800 */
[----:B------:R2:W-:Y:S04]  /*4dea0*/  STL [R1+0x4dc], R2 ;  /* 0x0004dc0201007387 */ /* 0x0005e80000100800 */
[----:B------:R-:W3:Y:S01]  /*4deb0*/  LDL.LU R217, [R1+0x520] ;  /* 0x0005200001d97983 */ /* 0x000ee20000300800 */
[----:B0-----:R-:W-:Y:S01]  /*4dec0*/  VIADD R0, R0, UR5 ;  /* 0x0000000500007c36 */ /* 0x001fe20008000000 */
[----:B------:R-:W-:-:S02]  /*4ded0*/  ULDC UR5, c[0x0][0x248] ;  /* 0x0000920000057ab9 */ /* 0x000fc40000000800 */
[----:B------:R-:W3:Y:S01]  /*4dee0*/  LDL.LU R216, [R1+0x524] ;  /* 0x0005240001d87983 */ /* 0x000ee20000300800 */
[----:B--2---:R-:W-:-:S05]  /*4def0*/  F2FP.SATFINITE.E4M3.F32.PACK_AB_MERGE_C R2, R192, R199, RZ ;  /* 0x000000c7c002723e */ /* 0x004fca00048070ff */
[----:B------:R-:W-:Y:S04]  /*4df00*/  STL [R1+0x4d8], R2 ;  /* 0x0004d80201007387 */ /* 0x000fe80000100800 */
[----:B------:R0:W-:Y:S04]  /*4df10*/  STL [R1+0x43c], R0 ;  /* 0x00043c0001007387 */ /* 0x0001e80000100800 */
[----:B------:R-:W2:Y:S04]  /*4df20*/  LDL.LU R215, [R1+0x528] ;  /* 0x0005280001d77983 */ /* 0x000ea80000300800 */
[----:B------:R-:W2:Y:S04]  /*4df30*/  LDL.LU R214, [R1+0x52c] ;  /* 0x00052c0001d67983 */ /* 0x000ea80000300800 */
[----:B------:R-:W2:Y:S04]  /*4df40*/  LDL.LU R201, [R1+0x530] ;  /* 0x0005300001c97983 */ /* 0x000ea80000300800 */
[----:B------:R-:W2:Y:S01]  /*4df50*/  LDL.LU R192, [R1+0x534] ;  /* 0x0005340001c07983 */ /* 0x000ea20000300800 */
[----:B0-----:R-:W-:Y:S01]  /*4df60*/  VIADD R0, R0, UR5 ;  /* 0x0000000500007c36 */ /* 0x001fe20008000000 */
[----:B------:R-:W-:-:S02]  /*4df70*/  ULDC UR5, c[0x0][0x248] ;  /* 0x0000920000057ab9 */ /* 0x000fc40000000800 */
[----:B------:R-:W2:Y:S01]  /*4df80*/  LDL.LU R213, [R1+0x538] ;  /* 0x0005380001d57983 */ /* 0x000ea20000300800 */
[----:B------:R-:W-:-:S05]  /*4df90*/  F2FP.SATFINITE.E4M3.F32.PACK_AB_MERGE_C R2, R195, R197, RZ ;  /* 0x000000c5c302723e */ /* 0x000fca00048070ff */
        /* <DEDUP_REMOVED lines=12> */
[----:B------:R-:W-:Y:S01]  /*4e060*/  STL [R1+0x4c8], R3 ;  /* 0x0004c80301007387 */ /* 0x000fe20000100800 */
[----:B------:R-:W-:-:S03]  /*4e070*/  F2FP.SATFINITE.E4M3.F32.PACK_AB_MERGE_C R2, R193, R194, RZ ;  /* 0x000000c2c102723e */ /* 0x000fc600048070ff */
[----:B------:R-:W4:Y:S04]  /*4e080*/  LDL.LU R209, [R1+0x558] ;  /* 0x0005580001d17983 */ /* 0x000f280000300800 */
        /* <DEDUP_REMOVED lines=16> */
[----:B------:R0:W-:Y:S01]  /*4e190*/  STL [R1+0x4c0], R2 ;  /* 0x0004c00201007387 */ /* 0x0001e20000100800 */
[----:B--2---:R-:W-:-:S05]  /*4e1a0*/  F2FP.SATFINITE.E4M3.F32.PACK_AB_MERGE_C R3, R214, R215, RZ ;  /* 0x000000d7d603723e */ /* 0x004fca00048070ff */
[----:B------:R-:W-:Y:S01]  /*4e1b0*/  STL [R1+0x4c4], R3 ;  /* 0x0004c40301007387 */ /* 0x000fe20000100800 */
[----:B0-----:R-:W-:-:S03]  /*4e1c0*/  F2FP.SATFINITE.E4M3.F32.PACK_AB_MERGE_C R2, R192, R201, RZ ;  /* 0x000000c9c002723e */ /* 0x001fc600048070ff */
[----:B------:R-:W2:Y:S04]  /*4e1d0*/  LDL.LU R201, [R1+0x588] ;  /* 0x0005880001c97983 */ /* 0x000ea80000300800 */
[----:B------:R-:W2:Y:S04]  /*4e1e0*/  LDL.LU R192, [R1+0x58c] ;  /* 0x00058c0001c07983 */ /* 0x000ea80000300800 */
[----:B------:R0:W-:Y:S04]  /*4e1f0*/  STL [R1+0x4b8], R2 ;  /* 0x0004b80201007387 */ /* 0x0001e80000100800 */
[----:B------:R1:W-:Y:S01]  /*4e200*/  STL [R1+0x448], R0 ;  /* 0x0004480001007387 */ /* 0x0003e20000100800 */
[----:B0-----:R-:W-:Y:S01]  /*4e210*/  F2FP.SATFINITE.E4M3.F32.PACK_AB_MERGE_C R2, R212, R213, RZ ;  /* 0x000000d5d402723e */ /* 0x001fe200048070ff */
[----:B-1----:R-:W-:-:S04]  /*4e220*/  VIADD R0, R0, UR5 ;  /* 0x0000000500007c36 */ /* 0x002fc80008000000 */
[----:B------:R0:W-:Y:S01]  /*4e230*/  STL [R1+0x4b4], R2 ;  /* 0x0004b40201007387 */ /* 0x0001e20000100800 */
[----:B------:R-:W-:Y:S01]  /*4e240*/  ULDC UR5, c[0x0][0x248] ;  /* 0x0000920000057ab9 */ /* 0x000fe20000000800 */
        /* <DEDUP_REMOVED lines=14> */
[----:B0-----:R-:W-:Y:S01]  /*4e330*/  VIADD R0, R0, UR5 ;  /* 0x0000000500007c36 */ /* 0x001fe20008000000 */
[----:B------:R-:W-:Y:S01]  /*4e340*/  ULDC UR5, c[0x0][0x248] ;  /* 0x0000920000057ab9 */ /* 0x000fe20000000800 */
[----:B----4-:R-:W-:-:S05]  /*4e350*/  F2FP.SATFINITE.E4M3.F32.PACK_AB_MERGE_C R2, R208, R209, RZ ;  /* 0x000000d1d002723e */ /* 0x010fca00048070ff */
[----:B------:R0:W-:Y:S01]  /*4e360*/  STL [R1+0x4a8], R2 ;  /* 0x0004a80201007387 */ /* 0x0001e20000100800 */
[----:B------:R-:W-:-:S05]  /*4e370*/  F2FP.SATFINITE.E4M3.F32.PACK_AB_MERGE_C R3, R206, R207, RZ ;  /* 0x000000cfce03723e */ /* 0x000fca00048070ff */
[----:B------:R1:W-:Y:S01]  /*4e380*/  STL [R1+0x49c], R3 ;  /* 0x00049c0301007387 */ /* 0x0003e20000100800 */
[----:B0-----:R-:W-:-:S03]  /*4e390*/  F2FP.SATFINITE.E4M3.F32.PACK_AB_MERGE_C R2, R204, R205, RZ ;  /* 0x000000cdcc02723e */ /* 0x001fc600048070ff */
[----:B------:R0:W-:Y:S04]  /*4e3a0*/  STL [R1+0x454], R0 ;  /* 0x0004540001007387 */ /* 0x0001e80000100800 */
[----:B------:R4:W-:Y:S01]  /*4e3b0*/  STL [R1+0x4a0], R2 ;  /* 0x0004a00201007387 */ /* 0x0009e20000100800 */
[----:B-1----:R-:W-:Y:S01]  /*4e3c0*/  F2FP.SATFINITE.E4M3.F32.PACK_AB_MERGE_C R3, R202, R203, RZ ;  /* 0x000000cbca03723e */ /* 0x002fe200048070ff */
[----:B0-----:R-:W-:Y:S01]  /*4e3d0*/  VIADD R0, R0, UR5 ;  /* 0x0000000500007c36 */ /* 0x001fe20008000000 */
[----:B------:R-:W-:-:S03]  /*4e3e0*/  ULDC UR5, c[0x0][0x248] ;  /* 0x0000920000057ab9 */ /* 0x000fc60000000800 */
[----:B------:R-:W-:Y:S01]  /*4e3f0*/  STL [R1+0x498], R3 ;  /* 0x0004980301007387 */ /* 0x000fe20000100800 */
[----:B----4-:R-:W-:-:S03]  /*4e400*/  F2FP.SATFINITE.E4M3.F32.PACK_AB_MERGE_C R2, R196, R198, RZ ;  /* 0x000000c6c402723e */ /* 0x010fc600048070ff */
        /* <DEDUP_REMOVED lines=12> */
[----:B------:R-:W-:-:S02]  /*4e4d0*/  ULDC UR5, c[0x0][0x248] ;  /* 0x0000920000057ab9 */ /* 0x000fc40000000800 */
[----:B------:R-:W4:Y:S01]  /*4e4e0*/  LDL.LU R215, [R1+0x5b0] ;  /* 0x0005b00001d77983 */ /* 0x000f220000300800 */
[----:B--2---:R-:W-:-:S05]  /*4e4f0*/  F2FP.SATFINITE.E4M3.F32.PACK_AB_MERGE_C R2, R192, R201, RZ ;  /* 0x000000c9c002723e */ /* 0x004fca00048070ff */
        /* <DEDUP_REMOVED lines=11> */
[----:B---3--:R-:W-:-:S05]  /*4e5b0*/  F2FP.SATFINITE.E4M3.F32.PACK_AB_MERGE_C R3, R199, R200, RZ ;  /* 0x000000c8c703723e */ /* 0x008fca00048070ff */
[----:B------:R-:W-:Y:S04]  /*4e5c0*/  STL [R1+0x484], R3 ;  /* 0x0004840301007387 */ /* 0x000fe80000100800 */
        /* <DEDUP_REMOVED lines=10> */
[----:B------:R-:W3:Y:S04]  /*4e670*/  LDL.LU R204, [R1+0x5ec] ;  /* 0x0005ec0001cc7983 */ /* 0x000ee80000300800 */
[----:B------:R-:W3:Y:S04]  /*4e680*/  LDL.LU R200, [R1+0x5f0] ;  /* 0x0005f00001c87983 */ /* 0x000ee80000300800 */
[----:B------:R-:W3:Y:S04]  /*4e690*/  LDL.LU R199, [R1+0x5f4] ;  /* 0x0005f40001c77983 */ /* 0x000ee80000300800 */
[----:B------:R-:W3:Y:S04]  /*4e6a0*/  LDL.LU R197, [R1+0x5f8] ;  /* 0x0005f80001c57983 */ /* 0x000ee80000300800 */
[----:B------:R-:W3:Y:S01]  /*4e6b0*/  LDL.LU R195, [R1+0x5fc] ;  /* 0x0005fc0001c37983 */ /* 0x000ee20000300800 */
[----:B0-----:R-:W-:Y:S01]  /*4e6c0*/  VIADD R0, R0, UR5 ;  /* 0x0000000500007c36 */ /* 0x001fe20008000000 */
[----:B------:R-:W-:Y:S01]  /*4e6d0*/  ULDC UR5, c[0x0][0x248] ;  /* 0x0000920000057ab9 */ /* 0x000fe20000000800 */
[----:B----4-:R-:W-:-:S02]  /*4e6e0*/  F2FP.SATFINITE.E4M3.F32.PACK_AB_MERGE_C R225, R196, R198, RZ ;  /* 0x000000c6c4e1723e */ /* 0x010fc400048070ff */
[----:B------:R-:W4:Y:S01]  /*4e6f0*/  LDL.LU R198, [R1+0x200] ;  /* 0x0002000001c67983 */ /* 0x000f220000300800 */
[----:B------:R-:W-:-:S05]  /*4e700*/  F2FP.SATFINITE.E4M3.F32.PACK_AB_MERGE_C R2, R193, R194, RZ ;  /* 0x000000c2c102723e */ /* 0x000fca00048070ff */
[----:B------:R-:W-:Y:S04]  /*4e710*/  STL [R1+0x480], R2 ;  /* 0x0004800201007387 */ /* 0x000fe80000100800 */
[----:B------:R-:W4:Y:S04]  /*4e720*/  LDL.LU R196, [R1+0x204] ;  /* 0x0002040001c47983 */ /* 0x000f280000300800 */
[----:B------:R-:W4:Y:S04]  /*4e730*/  LDL.LU R194, [R1+0x208] ;  /* 0x0002080001c27983 */ /* 0x000f280000300800 */
[----:B------:R0:W-:Y:S04]  /*4e740*/  STL [R1+0x468], R0 ;  /* 0x0004680001007387 */ /* 0x0001e80000100800 */
[----:B------:R-:W4:Y:S01]  /*4e750*/  LDL.LU R193, [R1+0x20c] ;  /* 0x00020c0001c17983 */ /* 0x000f220000300800 */
[----:B0-----:R-:W-:Y:S01]  /*4e760*/  VIADD R0, R0, UR5 ;  /* 0x0000000500007c36 */ /* 0x001fe20008000000 */
[----:B------:R-:W-:-:S04]  /*4e770*/  ULDC UR5, c[0x0][0x248] ;  /* 0x0000920000057ab9 */ /* 0x000fc80000000800 */
[----:B------:R0:W-:Y:S02]  /*4e780*/  STL [R1+0x46c], R0 ;  /* 0x00046c0001007387 */ /* 0x0001e40000100800 */
[----:B0-----:R-:W-:Y:S01]  /*4e790*/  VIADD R0, R0, UR5 ;  /* 0x0000000500007c36 */ /* 0x001fe20008000000 */
[----:B------:R-:W-:Y:S01]  /*4e7a0*/  ULDC UR5, c[0x0][0x248] ;  /* 0x0000920000057ab9 */ /* 0x000fe20000000800 */
[----:B--2---:R-:W-:Y:S02]  /*4e7b0*/  F2FP.SATFINITE.E4M3.F32.PACK_AB_MERGE_C R220, R202, R203, RZ ;  /* 0x000000cbcadc723e */ /* 0x004fe400048070ff */
[----:B------:R-:W2:Y:S04]  /*4e7c0*/  LDL.LU R203, [R1+0x210] ;  /* 0x0002100001cb7983 */ /* 0x000ea80000300800 */
[----:B------:R-:W2:Y:S01]  /*4e7d0*/  LDL.LU R202, [R1+0x214] ;  /* 0x0002140001ca7983 */ /* 0x000ea20000300800 */
[----:B------:R-:W-:-:S03]  /*4e7e0*/  F2FP.SATFINITE.E4M3.F32.PACK_AB_MERGE_C R218, R192, R201, RZ ;  /* 0x000000c9c0da723e */ /* 0x000fc600048070ff */
[----:B------:R-:W2:Y:S04]  /*4e7f0*/  LDL.LU R201, [R1+0x218] ;  /* 0x0002180001c97983 */ /* 0x000ea80000300800 */
[----:B------:R0:W-:Y:S04]  /*4e800*/  STL [R1+0x470], R0 ;  /* 0x0004700001007387 */ /* 0x0001e80000100800 */
[----:B------:R-:W2:Y:S01]  /*4e810*/  LDL.LU R192, [R1+0x21c] ;  /* 0x00021c0001c07983 */ /* 0x000ea20000300800 */
[----:B0-----:R-:W-:Y:S01]  /*4e820*/  VIADD R0, R0, UR5 ;  /* 0x0000000500007c36 */ /* 0x001fe20008000000 */
[----:B------:R-:W-:-:S04]  /*4e830*/  ULDC UR5, c[0x0][0x248] ;  /* 0x0000920000057ab9 */ /* 0x000fc80000000800 */
[----:B------:R0:W-:Y:S02]  /*4e840*/  STL [R1+0x474], R0 ;  /* 0x0004740001007387 */ /* 0x0001e40000100800 */
[----:B0-----:R-:W-:Y:S01]  /*4e850*/  VIADD R0, R0, UR5 ;  /* 0x0000000500007c36 */ /* 0x001fe20008000000 */
[----:B------:R-:W-:Y:S01]  /*4e860*/  ULDC UR5, c[0x0][0x248] ;  /* 0x0000920000057ab9 */ /* 0x000fe20000000800 */
[----:B---3--:R-:W-:-:S03]  /*4e870*/  F2FP.SATFINITE.E4M3.F32.PACK_AB_MERGE_C R217, R210, R211, RZ ;  /* 0x000000d3d2d9723e */ /* 0x008fc600048070ff */
[----:B------:R0:W-:Y:S02]  /*4e880*/  STL [R1+0x478], R0 ;  /* 0x0004780001007387 */ /* 0x0001e40000100800 */
[----:B0-----:R-:W-:Y:S01]  /*4e890*/  VIADD R0, R0, UR5 ;  /* 0x0000000500007c36 */ /* 0x001fe20008000000 */
[----:B------:R-:W-:Y:S01]  /*4e8a0*/  F2FP.SATFINITE.E4M3.F32.PACK_AB_MERGE_C R216, R208, R209, RZ ;  /* 0x000000d1d0d8723e */ /* 0x000fe200048070ff */
[----:B------:R-:W-:Y:S01]  /*4e8b0*/  ULDC UR5, c[0x0][0x248] ;  /* 0x0000920000057ab9 */ /* 0x000fe20000000800 */
[----:B------:R-:W-:Y:S02]  /*4e8c0*/  F2FP.SATFINITE.E4M3.F32.PACK_AB_MERGE_C R210, R199, R200, RZ ;  /* 0x000000c8c7d2723e */ /* 0x000fe400048070ff */
[----:B------:R-:W3:Y:S04]  /*4e8d0*/  LDL.LU R200, [R1+0x220] ;  /* 0x0002200001c87983 */ /* 0x000ee80000300800 */
[----:B------:R-:W3:Y:S01]  /*4e8e0*/  LDL.LU R199, [R1+0x224] ;  /* 0x0002240001c77983 */ /* 0x000ee20000300800 */
[----:B------:R-:W-:-:S03]  /*4e8f0*/  F2FP.SATFINITE.E4M3.F32.PACK_AB_MERGE_C R209, R195, R197, RZ ;  /* 0x000000c5c3d1723e */ /* 0x000fc600048070ff */
[----:B------:R-:W3:Y:S04]  /*4e900*/  LDL.LU R197, [R1+0x228] ;  /* 0x0002280001c57983 */ /* 0x000ee80000300800 */
[----:B------:R0:W-:Y:S04]  /*4e910*/  STL [R1+0x47c], R0 ;  /* 0x00047c0001007387 */ /* 0x0001e80000100800 */
[----:B------:R-:W3:Y:S01]  /*4e920*/  LDL.LU R195, [R1+0x22c] ;  /* 0x00022c0001c37983 */ /* 0x000ee20000300800 */
[----:B------:R-:W-:-:S03]  /*4e930*/  F2FP.SATFINITE.E4M3.F32.PACK_AB_MERGE_C R224, R214, R215, RZ ;  /* 0x000000d7d6e0723e */ /* 0x000fc600048070ff */
[----:B------:R-:W3:Y:S01]  /*4e940*/  LDL.LU R223, [R1+0x230] ;  /* 0x0002300001df7983 */ /* 0x000ee20000300800 */
[----:B0-----:R-:W-:Y:S01]  /*4e950*/  VIADD R0, R0, UR5 ;  /* 0x0000000500007c36 */ /* 0x001fe20008000000 */
[----:B------:R-:W-:Y:S01]  /*4e960*/  F2FP.SATFINITE.E4M3.F32.PACK_AB_MERGE_C R214, R206, R207, RZ ;  /* 0x000000cfced6723e */ /* 0x000fe200048070ff */
[----:B------:R-:W-:Y:S01]  /*4e970*/  ULDC UR5, c[0x0][0x248] ;  /* 0x0000920000057ab9 */ /* 0x000fe20000000800 */
[----:B------:R-:W-:Y:S02]  /*4e980*/  F2FP.SATFINITE.E4M3.F32.PACK_AB_MERGE_C R222, R212, R213, RZ ;  /* 0x000000d5d4de723e */ /* 0x000fe400048070ff */
[----:B------:R-:W-:Y:S02]  /*4e990*/  F2FP.SATFINITE.E4M3.F32.PACK_AB_MERGE_C R212, R204, R205, RZ ;  /* 0x000000cdccd4723e */ /* 0x000fe400048070ff */
[----:B----4-:R-:W-:Y:S02]  /*4e9a0*/  F2FP.SATFINITE.E4M3.F32.PACK_AB_MERGE_C R208, R196, R198, RZ ;  /* 0x000000c6c4d0723e */ /* 0x010fe400048070ff */
[----:B------:R-:W4:Y:S04]  /*4e9b0*/  LDL.LU R198, [R1+0x234] ;  /* 0x0002340001c67983 */ /* 0x000f280000300800 */
[----:B------:R-:W4:Y:S04]  /*4e9c0*/  LDL.LU R221, [R1+0x238] ;  /* 0x0002380001dd7983 */ /* 0x000f280000300800 */
[----:B------:R0:W-:Y:S01]  /*4e9d0*/  STL [R1+0x200], R0 ;  /* 0x0002000001007387 */ /* 0x0001e20000100800 */
[----:B------:R-:W-:-:S03]  /*4e9e0*/  F2FP.SATFINITE.E4M3.F32.PACK_AB_MERGE_C R206, R193, R194, RZ ;  /* 0x000000c2c1ce723e */ /* 0x000fc600048070ff */
[----:B------:R-:W4:Y:S04]  /*4e9f0*/  LDL.LU R196, [R1+0x23c] ;  /* 0x00023c0001c47983 */ /* 0x000f280000300800 */
[----:B------:R-:W4:Y:S04]  /*4ea00*/  LDL.LU R219, [R1+0x240] ;  /* 0x0002400001db7983 */ /* 0x000f280000300800 */
[----:B------:R-:W4:Y:S01]  /*4ea10*/  LDL.LU R194, [R1+0x244] ;  /* 0x0002440001c27983 */ /* 0x000f220000300800 */
[----:B0-----:R-:W-:Y:S01]  /*4ea20*/  VIADD R0, R0, UR5 ;  /* 0x0000000500007c36 */ /* 0x001fe20008000000 */
[----:B------:R-:W-:-:S02]  /*4ea30*/  ULDC UR5, c[0x0][0x248] ;  /* 0x0000920000057ab9 */ /* 0x000fc40000000800 */
[----:B------:R-:W4:Y:S04]  /*4ea40*/  LDL.LU R215, [R1+0x248] ;  /* 0x0002480001d77983 */ /* 0x000f280000300800 */
[----:B------:R-:W4:Y:S04]  /*4ea50*/  LDL.LU R193, [R1+0x24c] ;  /* 0x00024c0001c17983 */ /* 0x000f280000300800 */
[----:B------:R-:W4:Y:S01]  /*4ea60*/  LDL.LU R136, [R1+0x250] ;  /* 0x0002500001887983 */ /* 0x000f220000300800 */
[----:B--2---:R-:W-:Y:S02]  /*4ea70*/  F2FP.SATFINITE.E4M3.F32.PACK_AB_MERGE_C R204, R202, R203, RZ ;  /* 0x000000cbcacc723e */ /* 0x004fe400048070ff */
[----:B------:R-:W-:-:S02]  /*4ea80*/  F2FP.SATFINITE.E4M3.F32.PACK_AB_MERGE_C R202, R192, R201, RZ ;  /* 0x000000c9c0ca723e */ /* 0x000fc400048070ff */
[----:B------:R-:W2:Y:S04]  /*4ea90*/  LDL.LU R192, [R1+0x254] ;  /* 0x0002540001c07983 */ /* 0x000ea80000300800 */
[----:B------:R-:W2:Y:S04]  /*4eaa0*/  LDL.LU R245, [R1+0x258] ;  /* 0x0002580001f57983 */ /* 0x000ea80000300800 */
        /* <DEDUP_REMOVED lines=13> */
[----:B---3--:R-:W-:-:S03]  /*4eb80*/  F2FP.SATFINITE.E4M3.F32.PACK_AB_MERGE_C R201, R199, R200, RZ ;  /* 0x000000c8c7c9723e */ /* 0x008fc600048070ff */
[----:B------:R-:W3:Y:S01]  /*4eb90*/  LDL.LU R199, [R1+0x284] ;  /* 0x0002840001c77983 */ /* 0x000ee20000300800 */
[----:B------:R-:W-:-:S03]  /*4eba0*/  F2FP.SATFINITE.E4M3.F32.PACK_AB_MERGE_C R200, R195, R197, RZ ;  /* 0x000000c5c3c8723e */ /* 0x000fc600048070ff */
[----:B------:R-:W3:Y:S04]  /*4ebb0*/  LDL.LU R197, [R1+0x288] ;  /* 0x0002880001c57983 */ /* 0x000ee80000300800 */
[----:B------:R0:W-:Y:S04]  /*4ebc0*/  STL [R1+0x208], R0 ;  /* 0x0002080001007387 */ /* 0x0001e80000100800 */
[----:B------:R-:W3:Y:S01]  /*4ebd0*/  LDL.LU R195, [R1+0x28c] ;  /* 0x00028c0001c37983 */ /* 0x000ee20000300800 */
[----:B0-----:R-:W-:Y:S01]  /*4ebe0*/  VIADD R0, R0, UR5 ;  /* 0x0000000500007c36 */ /* 0x001fe20008000000 */
[----:B------:R-:W-:-:S04]  /*4ebf0*/  ULDC UR5, c[0x0][0x248] ;  /* 0x0000920000057ab9 */ /* 0x000fc80000000800 */
[----:B------:R0:W-:Y:S02]  /*4ec00*/  STL [R1+0x20c], R0 ;  /* 0x00020c0001007387 */ /* 0x0001e40000100800 */
[----:B0-----:R-:W-:Y:S01]  /*4ec10*/  VIADD R0, R0, UR5 ;  /* 0x0000000500007c36 */ /* 0x001fe20008000000 */
[----:B------:R-:W-:Y:S01]  /*4ec20*/  ULDC UR5, c[0x0][0x248] ;  /* 0x0000920000057ab9 */ /* 0x000fe20000000800 */
[----:B----4-:R-:W-:Y:S02]  /*4ec30*/  F2FP.SATFINITE.E4M3.F32.PACK_AB_MERGE_C R198, R198, R223, RZ ;  /* 0x000000dfc6c6723e */ /* 0x010fe400048070ff */
[----:B------:R-:W4:Y:S01]  /*4ec40*/  LDL.LU R223, [R1+0x290] ;  /* 0x0002900001df7983 */ /* 0x000f220000300800 */
[----:B------:R-:W-:-:S03]  /*4ec50*/  F2FP.SATFINITE.E4M3.F32.PACK_AB_MERGE_C R196, R196, R221, RZ ;  /* 0x000000ddc4c4723e */ /* 0x000fc600048070ff */
[----:B------:R-:W4:Y:S01]  /*4ec60*/  LDL.LU R221, [R1+0x294] ;  /* 0x0002940001dd7983 */ /* 0x000f220000300800 */
[----:B------:R-:W-:-:S03]  /*4ec70*/  F2FP.SATFINITE.E4M3.F32.PACK_AB_MERGE_C R194, R194, R219, RZ ;  /* 0x000000dbc2c2723e */ /* 0x000fc600048070ff */
[----:B------:R-:W4:Y:S04]  /*4ec80*/  LDL.LU R219, [R1+0x298] ;  /* 0x0002980001db7983 */ /* 0x000f280000300800 */
[----:B------:R0:W-:Y:S01]  /*4ec90*/  STL [R1+0x210], R0 ;  /* 0x0002100001007387 */ /* 0x0001e20000100800 */
[----:B------:R-:W-:-:S03]  /*4eca0*/  F2FP.SATFINITE.E4M3.F32.PACK_AB_MERGE_C R193, R193, R215, RZ ;  /* 0x000000d7c1c1723e */ /* 0x000fc600048070ff */
[----:B------:R-:W4:Y:S01]  /*4ecb0*/  LDL.LU R215, [R1+0x29c] ;  /* 0x00029c0001d77983 */ /* 0x000f220000300800 */
[----:B0-----:R-:W-:Y:S01]  /*4ecc0*/  VIADD R0, R0, UR5 ;  /* 0x0000000500007c36 */ /* 0x001fe20008000000 */
[----:B------:R-:W-:-:S04]  /*4ecd0*/  ULDC UR5, c[0x0][0x248] ;  /* 0x0000920000057ab9 */ /* 0x000fc80000000800 */
[----:B------:R0:W-:Y:S02]  /*4ece0*/  STL [R1+0x214], R0 ;  /* 0x0002140001007387 */ /* 0x0001e40000100800 */
        /* <DEDUP_REMOVED lines=11> */
[----:B------:R-:W2:Y:S04]  /*4eda0*/  LDL.LU R205, [R1+0x2ac] ;  /* 0x0002ac0001cd7983 */ /* 0x000ea80000300800 */
[----:B------:R-:W2:Y:S01]  /*4edb0*/  LDL.LU R141, [R1+0x2b0] ;  /* 0x0002b000018d7983 */ /* 0x000ea20000300800 */
[----:B0-----:R-:W-:Y:S01]  /*4edc0*/  VIADD R0, R0, UR5 ;  /* 0x0000000500007c36 */ /* 0x001fe20008000000 */
[----:B------:R-:W-:-:S02]  /*4edd0*/  ULDC UR5, c[0x0][0x248] ;  /* 0x0000920000057ab9 */ /* 0x000fc40000000800 */
[----:B------:R-:W2:Y:S04]  /*4ede0*/  LDL.LU R140, [R1+0x2b4] ;  /* 0x0002b400018c7983 */ /* 0x000ea80000300800 */
[----:B------:R-:W2:Y:S01]  /*4edf0*/  LDL.LU R139, [R1+0x2b8] ;  /* 0x0002b800018b7983 */ /* 0x000ea20000300800 */
[----:B---3--:R-:W-:-:S03]  /*4ee00*/  F2FP.SATFINITE.E4M3.F32.PACK_AB_MERGE_C R183, R199, R203, RZ ;  /* 0x000000cbc7b7723e */ /* 0x008fc600048070ff */
[----:B------:R0:W-:Y:S04]  /*4ee10*/  STL [R1+0x220], R0 ;  /* 0x0002200001007387 */ /* 0x0001e80000100800 */
[----:B------:R-:W3:Y:S04]  /*4ee20*/  LDL.LU R138, [R1+0x2bc] ;  /* 0x0002bc00018a7983 */ /* 0x000ee80000300800 */
[----:B------:R-:W3:Y:S04]  /*4ee30*/  LDL.LU R203, [R1+0x2c0] ;  /* 0x0002c00001cb7983 */ /* 0x000ee80000300800 */
[----:B------:R-:W3:Y:S01]  /*4ee40*/  LDL.LU R199, [R1+0x2c4] ;  /* 0x0002c40001c77983 */ /* 0x000ee20000300800 */
[----:B------:R-:W-:-:S03]  /*4ee50*/  F2FP.SATFINITE.E4M3.F32.PACK_AB_MERGE_C R182, R195, R197, RZ ;  /* 0x000000c5c3b6723e */ /* 0x000fc600048070ff */
[----:B------:R-:W3:Y:S04]  /*4ee60*/  LDL.LU R197, [R1+0x2c8] ;  /* 0x0002c80001c57983 */ /* 0x000ee80000300800 */
[----:B------:R-:W3:Y:S01]  /*4ee70*/  LDL.LU R195, [R1+0x2cc] ;  /* 0x0002cc0001c37983 */ /* 0x000ee20000300800 */
[----:B0-----:R-:W-:Y:S01]  /*4ee80*/  VIADD R0, R0, UR5 ;  /* 0x0000000500007c36 */ /* 0x001fe20008000000 */
[----:B------:R-:W-:Y:S01]  /*4ee90*/  F2FP.SATFINITE.E4M3.F32.PACK_AB_MERGE_C R192, R192, R136, RZ ;  /* 0x00000088c0c0723e */ /* 0x000fe200048070ff */
[----:B------:R-:W-:Y:S01]  /*4eea0*/  ULDC UR5, c[0x0][0x248] ;  /* 0x0000920000057ab9 */ /* 0x000fe20000000800 */
[----:B------:R-:W3:Y:S01]  /*4eeb0*/  LDL.LU R137, [R1+0x2d0] ;  /* 0x0002d00001897983 */ /* 0x000ee20000300800 */
[----:B------:R-:W-:-:S03]  /*4eec0*/  F2FP.SATFINITE.E4M3.F32.PACK_AB_MERGE_C R190, R244, R245, RZ ;  /* 0x000000f5f4be723e */ /* 0x000fc600048070ff */
[----:B------:R-:W3:Y:S01]  /*4eed0*/  LDL.LU R136, [R1+0x2d4] ;  /* 0x0002d40001887983 */ /* 0x000ee20000300800 */
[----:B------:R-:W-:-:S03]  /*4eee0*/  F2FP.SATFINITE.E4M3.F32.PACK_AB_MERGE_C R188, R240, R243, RZ ;  /* 0x000000f3f0bc723e */ /* 0x000fc600048070ff */
[----:B------:R-:W3:Y:S01]  /*4eef0*/  LDL.LU R245, [R1+0x2d8] ;  /* 0x0002d80001f57983 */ /* 0x000ee20000300800 */
[----:B------:R-:W-:-:S03]  /*4ef00*/  F2FP.SATFINITE.E4M3.F32.PACK_AB_MERGE_C R186, R227, R237, RZ ;  /* 0x000000ede3ba723e */ /* 0x000fc600048070ff */
[----:B------:R0:W-:Y:S04]  /*4ef10*/  STL [R1+0x224], R0 ;  /* 0x0002240001007387 */ /* 0x0001e80000100800 */
[----:B------:R-:W3:Y:S04]  /*4ef20*/  LDL.LU R244, [R1+0x2dc] ;  /* 0x0002dc0001f47983 */ /* 0x000ee80000300800 */
[----:B------:R-:W3:Y:S04]  /*4ef30*/  LDL.LU R243, [R1+0x2e0] ;  /* 0x0002e00001f37983 */ /* 0x000ee80000300800 */
[----:B------:R-:W3:Y:S04]  /*4ef40*/  LDL.LU R240, [R1+0x2e4] ;  /* 0x0002e40001f07983 */ /* 0x000ee80000300800 */
[----:B------:R-:W3:Y:S04]  /*4ef50*/  LDL.LU R237, [R1+0x2e8] ;  /* 0x0002e80001ed7983 */ /* 0x000ee80000300800 */
[----:B------:R-:W3:Y:S01]  /*4ef60*/  LDL.LU R227, [R1+0x2ec] ;  /* 0x0002ec0001e37983 */ /* 0x000ee20000300800 */
[----:B----4-:R-:W-:-:S03]  /*4ef70*/  F2FP.SATFINITE.E4M3.F32.PACK_AB_MERGE_C R181, R221, R223, RZ ;  /* 0x000000dfddb5723e */ /* 0x010fc600048070ff */
[----:B------:R-:W4:Y:S04]  /*4ef80*/  LDL.LU R223, [R1+0x2f0] ;  /* 0x0002f00001df7983 */ /* 0x000f280000300800 */
[----:B------:R-:W4:Y:S01]  /*4ef90*/  LDL.LU R221, [R1+0x2f4] ;  /* 0x0002f40001dd7983 */ /* 0x000f220000300800 */
[----:B0-----:R-:W-:Y:S01]  /*4efa0*/  VIADD R0, R0, UR5 ;  /* 0x0000000500007c36 */ /* 0x001fe20008000000 */
[----:B------:R-:W-:Y:S01]  /*4efb0*/  ULDC UR5, c[0x0][0x248] ;  /* 0x0000920000057ab9 */ /* 0x000fe20000000800 */
[----:B------:R-:W-:Y:S02]  /*4efc0*/  F2FP.SATFINITE.E4M3.F32.PACK_AB_MERGE_C R180, R215, R219, RZ ;  /* 0x000000dbd7b4723e */ /* 0x000fe400048070ff */
[----:B------:R-:W4:Y:S04]  /*4efd0*/  LDL.LU R219, [R1+0x2f8] ;  /* 0x0002f80001db7983 */ /* 0x000f280000300800 */
[----:B------:R-:W4:Y:S01]  /*4efe0*/  LDL.LU R215, [R1+0x2fc] ;  /* 0x0002fc0001d77983 */ /* 0x000f220000300800 */
[----:B--2---:R-:W-:-:S03]  /*4eff0*/  F2FP.SATFINITE.E4M3.F32.PACK_AB_MERGE_C R179, R211, R213, RZ ;  /* 0x000000d5d3b3723e */ /* 0x004fc600048070ff */
        /* <DEDUP_REMOVED lines=8> */
[----:B------:R0:W-:Y:S01]  /*4f080*/  STL [R1+0x22c], R0 ;  /* 0x00022c0001007387 */ /* 0x0001e20000100800 */
[----:B---3--:R-:W-:-:S03]  /*4f090*/  F2FP.SATFINITE.E4M3.F32.PACK_AB_MERGE_C R175, R199, R203, RZ ;  /* 0x000000cbc7af723e */ /* 0x008fc600048070ff */
[----:B------:R-:W3:Y:S01]  /*4f0a0*/  LDL.LU R203, [R1+0x310] ;  /* 0x0003100001cb7983 */ /* 0x000ee20000300800 */
[----:B0-----:R-:W-:Y:S01]  /*4f0b0*/  VIADD R0, R0, UR5 ;  /* 0x0000000500007c36 */ /* 0x001fe20008000000 */
[----:B------:R-:W-:Y:S02]  /*4f0c0*/  ULDC UR5, c[0x0][0x248] ;  /* 0x0000920000057ab9 */ /* 0x000fe40000000800 */
        /* <DEDUP_REMOVED lines=9> */
[----:B------:R-:W-:-:S04]  /*4f160*/  ULDC UR5, c[0x0][0x248] ;  /* 0x0000920000057ab9 */ /* 0x000fc80000000800 */
[----:B------:R0:W-:Y:S01]  /*4f170*/  STL [R1+0x238], R0 ;  /* 0x0002380001007387 */ /* 0x0001e20000100800 */
[----:B------:R-:W-:Y:S01]  /*4f180*/  F2FP.SATFINITE.E4M3.F32.PACK_AB_MERGE_C R177, R140, R141, RZ ;  /* 0x0000008d8cb1723e */ /* 0x000fe200048070ff */
[----:B0-----:R-:W-:Y:S01]  /*4f190*/  VIADD R0, R0, UR5 ;  /* 0x0000000500007c36 */ /* 0x001fe20008000000 */
[----:B------:R-:W-:Y:S01]  /*4f1a0*/  ULDC UR5, c[0x0][0x248] ;  /* 0x0000920000057ab9 */ /* 0x000fe20000000800 */
[----:B----4-:R-:W-:Y:S02]  /*4f1b0*/  F2FP.SATFINITE.E4M3.F32.PACK_AB_MERGE_C R169, R221, R223, RZ ;  /* 0x000000dfdda9723e */ /* 0x010fe400048070ff */
[----:B------:R-:W4:Y:S04]  /*4f1c0*/  LDL.LU R223, [R1+0x320] ;  /* 0x0003200001df7983 */ /* 0x000f280000300800 */
[----:B------:R-:W4:Y:S01]  /*4f1d0*/  LDL.LU R221, [R1+0x324] ;  /* 0x0003240001dd7983 */ /* 0x000f220000300800 */
[----:B------:R-:W-:-:S02]  /*4f1e0*/  F2FP.SATFINITE.E4M3.F32.PACK_AB_MERGE_C R176, R138, R139, RZ ;  /* 0x0000008b8ab0723e */ /* 0x000fc400048070ff */
[----:B------:R-:W-:Y:S02]  /*4f1f0*/  F2FP.SATFINITE.E4M3.F32.PACK_AB_MERGE_C R168, R215, R219, RZ ;  /* 0x000000dbd7a8723e */ /* 0x000fe400048070ff */
[----:B------:R-:W4:Y:S04]  /*4f200*/  LDL.LU R219, [R1+0x328] ;  /* 0x0003280001db7983 */ /* 0x000f280000300800 */
[----:B------:R0:W-:Y:S04]  /*4f210*/  STL [R1+0x23c], R0 ;  /* 0x00023c0001007387 */ /* 0x0001e80000100800 */
[----:B------:R-:W4:Y:S04]  /*4f220*/  LDL.LU R215, [R1+0x32c] ;  /* 0x00032c0001d77983 */ /* 0x000f280000300800 */
[----:B------:R-:W4:Y:S01]  /*4f230*/  LDL.LU R141, [R1+0x330] ;  /* 0x00033000018d7983 */ /* 0x000f220000300800 */
[----:B0-----:R-:W-:Y:S01]  /*4f240*/  VIADD R0, R0, UR5 ;  /* 0x0000000500007c36 */ /* 0x001fe20008000000 */
[----:B------:R-:W-:-:S02]  /*4f250*/  ULDC UR5, c[0x0][0x248] ;  /* 0x0000920000057ab9 */ /* 0x000fc40000000800 */
[----:B------:R-:W4:Y:S04]  /*4f260*/  LDL.LU R140, [R1+0x334] ;  /* 0x00033400018c7983 */ /* 0x000f280000300800 */
[----:B------:R-:W4:Y:S04]  /*4f270*/  LDL.LU R139, [R1+0x338] ;  /* 0x00033800018b7983 */ /* 0x000f280000300800 */
[----:B------:R0:W-:Y:S04]  /*4f280*/  STL [R1+0x240], R0 ;  /* 0x0002400001007387 */ /* 0x0001e80000100800 */
[----:B------:R-:W4:Y:S01]  /*4f290*/  LDL.LU R138, [R1+0x33c] ;  /* 0x00033c00018a7983 */ /* 0x000f220000300800 */
[----:B------:R-:W-:-:S02]  /*4f2a0*/  F2FP.SATFINITE.E4M3.F32.PACK_AB_MERGE_C R173, R136, R137, RZ ;  /* 0x0000008988ad723e */ /* 0x000fc400048070ff */
[----:B------:R-:W-:Y:S01]  /*4f2b0*/  F2FP.SATFINITE.E4M3.F32.PACK_AB_MERGE_C R172, R244, R245, RZ ;  /* 0x000000f5f4ac723e */ /* 0x000fe200048070ff */
[----:B0-----:R-:W-:Y:S01]  /*4f2c0*/  VIADD R0, R0, UR5 ;  /* 0x0000000500007c36 */ /* 0x001fe20008000000 */
[----:B------:R-:W-:Y:S01]  /*4f2d0*/  F2FP.SATFINITE.E4M3.F32.PACK_AB_MERGE_C R171, R240, R243, RZ ;  /* 0x000000f3f0ab723e */ /* 0x000fe200048070ff */
[----:B------:R-:W-:Y:S01]  /*4f2e0*/  ULDC UR5, c[0x0][0x248] ;  /* 0x0000920000057ab9 */ /* 0x000fe20000000800 */
[----:B------:R-:W-:Y:S02]  /*4f2f0*/  F2FP.SATFINITE.E4M3.F32.PACK_AB_MERGE_C R170, R227, R237, RZ ;  /* 0x000000ede3aa723e */ /* 0x000fe400048070ff */
[----:B--2---:R-:W-:Y:S02]  /*4f300*/  F2FP.SATFINITE.E4M3.F32.PACK_AB_MERGE_C R167, R211, R213, RZ ;  /* 0x000000d5d3a7723e */ /* 0x004fe400048070ff */
[----:B------:R-:W2:Y:S04]  /*4f310*/  LDL.LU R213, [R1+0x340] ;  /* 0x0003400001d57983 */ /* 0x000ea80000300800 */
[----:B------:R-:W2:Y:S01]  /*4f320*/  LDL.LU R211, [R1+0x344] ;  /* 0x0003440001d37983 */ /* 0x000ea20000300800 */
[----:B------:R-:W-:-:S03]  /*4f330*/  F2FP.SATFINITE.E4M3.F32.PACK_AB_MERGE_C R166, R205, R207, RZ ;  /* 0x000000cfcda6723e */ /* 0x000fc600048070ff */
[----:B------:R-:W2:Y:S04]  /*4f340*/  LDL.LU R207, [R1+0x348] ;  /* 0x0003480001cf7983 */ /* 0x000ea80000300800 */
[----:B------:R-:W2:Y:S04]  /*4f350*/  LDL.LU R205, [R1+0x34c] ;  /* 0x00034c0001cd7983 */ /* 0x000ea80000300800 */
[----:B------:R-:W2:Y:S04]  /*4f360*/  LDL.LU R137, [R1+0x350] ;  /* 0x0003500001897983 */ /* 0x000ea80000300800 */
[----:B------:R-:W2:Y:S04]  /*4f370*/  LDL.LU R136, [R1+0x354] ;  /* 0x0003540001887983 */ /* 0x000ea80000300800 */
[----:B------:R-:W2:Y:S04]  /*4f380*/  LDL.LU R245, [R1+0x358] ;  /* 0x0003580001f57983 */ /* 0x000ea80000300800 */
[----:B------:R0:W-:Y:S04]  /*4f390*/  STL [R1+0x244], R0 ;  /* 0x0002440001007387 */ /* 0x0001e80000100800 */
[----:B------:R-:W2:Y:S01]  /*4f3a0*/  LDL.LU R244, [R1+0x35c] ;  /* 0x00035c0001f47983 */ /* 0x000ea20000300800 */
[----:B---3--:R-:W-:-:S03]  /*4f3b0*/  F2FP.SATFINITE.E4M3.F32.PACK_AB_MERGE_C R165, R199, R203, RZ ;  /* 0x000000cbc7a5723e */ /* 0x008fc600048070ff */
[----:B------:R-:W3:Y:S04]  /*4f3c0*/  LDL.LU R243, [R1+0x360] ;  /* 0x0003600001f37983 */ /* 0x000ee80000300800 */
[----:B------:R-:W3:Y:S04]  /*4f3d0*/  LDL.LU R240, [R1+0x364] ;  /* 0x0003640001f07983 */ /* 0x000ee80000300800 */
[----:B------:R-:W3:Y:S01]  /*4f3e0*/  LDL.LU R237, [R1+0x368] ;  /* 0x0003680001ed7983 */ /* 0x000ee20000300800 */
[----:B------:R-:W-:-:S03]  /*4f3f0*/  F2FP.SATFINITE.E4M3.F32.PACK_AB_MERGE_C R164, R195, R197, RZ ;  /* 0x000000c5c3a4723e */ /* 0x000fc600048070ff */
        /* <DEDUP_REMOVED lines=8> */
[----:B------:R-:W4:Y:S04]  /*4f480*/  LDL.LU R223, [R1+0x380] ;  /* 0x0003800001df7983 */ /* 0x000f280000300800 */
[----:B------:R-:W4:Y:S01]  /*4f490*/  LDL.LU R221, [R1+0x384] ;  /* 0x0003840001dd7983 */ /* 0x000f220000300800 */
[----:B------:R-:W-:-:S03]  /*4f4a0*/  F2FP.SATFINITE.E4M3.F32.PACK_AB_MERGE_C R162, R215, R219, RZ ;  /* 0x000000dbd7a2723e */ /* 0x000fc600048070ff */
        /* <DEDUP_REMOVED lines=19> */
[----:B------:R-:W-:-:S04]  /*4f5e0*/  ULDC UR5, c[0x0][0x248] ;  /* 0x0000920000057ab9 */ /* 0x000fc80000000800 */
[----:B------:R0:W-:Y:S01]  /*4f5f0*/  STL [R1+0x258], R0 ;  /* 0x0002580001007387 */ /* 0x0001e20000100800 */
[----:B---3--:R-:W-:Y:S01]  /*4f600*/  F2FP.SATFINITE.E4M3.F32.PACK_AB_MERGE_C R153, R199, R203, RZ ;  /* 0x000000cbc799723e */ /* 0x008fe200048070ff */
[----:B0-----:R-:W-:Y:S02]  /*4f610*/  VIADD R0, R0, UR5 ;  /* 0x0000000500007c36 */ /* 0x001fe40008000000 */
[----:B------:R-:W3:Y:S01]  /*4f620*/  LDL.LU R203, [R1+0x3a0] ;  /* 0x0003a00001cb7983 */ /* 0x000ee20000300800 */
[----:B------:R-:W-:-:S03]  /*4f630*/  ULDC UR5, c[0x0][0x248] ;  /* 0x0000920000057ab9 */ /* 0x000fc60000000800 */
        /* <DEDUP_REMOVED lines=8> */
[----:B------:R-:W-:Y:S02]  /*4f6c0*/  F2FP.SATFINITE.E4M3.F32.PACK_AB_MERGE_C R160, R138, R139, RZ ;  /* 0x0000008b8aa0723e */ /* 0x000fe400048070ff */
[----:B------:R-:W3:Y:S01]  /*4f6d0*/  LDL.LU R140, [R1+0x3b4] ;  /* 0x0003b400018c7983 */ /* 0x000ee20000300800 */
[----:B------:R-:W-:Y:S01]  /*4f6e0*/  ULDC UR5, c[0x0][0x248] ;  /* 0x0000920000057ab9 */ /* 0x000fe20000000800 */
[----:B----4-:R-:W-:Y:S02]  /*4f6f0*/  F2FP.SATFINITE.E4M3.F32.PACK_AB_MERGE_C R23, R221, R223, RZ ;  /* 0x000000dfdd17723e */ /* 0x010fe400048070ff */
[----:B------:R-:W4:Y:S04]  /*4f700*/  LDL.LU R223, [R1+0x3b8] ;  /* 0x0003b80001df7983 */ /* 0x000f280000300800 */
[----:B------:R0:W-:Y:S04]  /*4f710*/  STL [R1+0x260], R0 ;  /* 0x0002600001007387 */ /* 0x0001e80000100800 */
[----:B------:R-:W4:Y:S04]  /*4f720*/  LDL.LU R221, [R1+0x3bc] ;  /* 0x0003bc0001dd7983 */ /* 0x000f280000300800 */
[----:B------:R-:W4:Y:S04]  /*4f730*/  LDL.LU R139, [R1+0x3c0] ;  /* 0x0003c000018b7983 */ /* 0x000f280000300800 */
[----:B------:R-:W4:Y:S01]  /*4f740*/  LDL.LU R138, [R1+0x3c4] ;  /* 0x0003c400018a7983 */ /* 0x000f220000300800 */
[----:B0-----:R-:W-:Y:S01]  /*4f750*/  VIADD R0, R0, UR5 ;  /* 0x0000000500007c36 */ /* 0x001fe20008000000 */
[----:B------:R-:W-:Y:S01]  /*4f760*/  F2FP.SATFINITE.E4M3.F32.PACK_AB_MERGE_C R157, R136, R137, RZ ;  /* 0x00000089889d723e */ /* 0x000fe200048070ff */
[----:B------:R-:W-:Y:S01]  /*4f770*/  ULDC UR5, c[0x0][0x248] ;  /* 0x0000920000057ab9 */ /* 0x000fe20000000800 */
[----:B------:R-:W-:-:S02]  /*4f780*/  F2FP.SATFINITE.E4M3.F32.PACK_AB_MERGE_C R22, R215, R219, RZ ;  /* 0x000000dbd716723e */ /* 0x000fc400048070ff */
[----:B------:R-:W4:Y:S04]  /*4f790*/  LDL.LU R219, [R1+0x3c8] ;  /* 0x0003c80001db7983 */ /* 0x000f280000300800 */
[----:B------:R-:W4:Y:S01]  /*4f7a0*/  LDL.LU R215, [R1+0x3cc] ;  /* 0x0003cc0001d77983 */ /* 0x000f220000300800 */
[----:B------:R-:W-:-:S03]  /*4f7b0*/  F2FP.SATFINITE.E4M3.F32.PACK_AB_MERGE_C R156, R244, R245, RZ ;  /* 0x000000f5f49c723e */ /* 0x000fc600048070ff */
[----:B------:R-:W4:Y:S01]  /*4f7c0*/  LDL.LU R137, [R1+0x3d0] ;  /* 0x0003d00001897983 */ /* 0x000f220000300800 */
[----:B------:R-:W-:-:S03]  /*4f7d0*/  F2FP.SATFINITE.E4M3.F32.PACK_AB_MERGE_C R155, R240, R243, RZ ;  /* 0x000000f3f09b723e */ /* 0x000fc600048070ff */
[----:B------:R-:W4:Y:S04]  /*4f7e0*/  LDL.LU R136, [R1+0x3d4] ;  /* 0x0003d40001887983 */ /* 0x000f280000300800 */
[----:B------:R-:W4:Y:S01]  /*4f7f0*/  LDL.LU R245, [R1+0x3d8] ;  /* 0x0003d80001f57983 */ /* 0x000f220000300800 */
[----:B------:R-:W-:-:S03]  /*4f800*/  F2FP.SATFINITE.E4M3.F32.PACK_AB_MERGE_C R154, R227, R237, RZ ;  /* 0x000000ede39a723e */ /* 0x000fc600048070ff */
[----:B------:R0:W-:Y:S04]  /*4f810*/  STL [R1+0x264], R0 ;  /* 0x0002640001007387 */ /* 0x0001e80000100800 */
[----:B------:R-:W4:Y:S04]  /*4f820*/  LDL.LU R244, [R1+0x3dc] ;  /* 0x0003dc0001f47983 */ /* 0x000f280000300800 */
[----:B------:R-:W4:Y:S04]  /*4f830*/  LDL.LU R243, [R1+0x3e0] ;  /* 0x0003e00001f37983 */ /* 0x000f280000300800 */
[----:B------:R-:W4:Y:S04]  /*4f840*/  LDL.LU R240, [R1+0x3e4] ;  /* 0x0003e40001f07983 */ /* 0x000f280000300800 */
[----:B------:R-:W4:Y:S01]  /*4f850*/  LDL.LU R237, [R1+0x3e8] ;  /* 0x0003e80001ed7983 */ /* 0x000f220000300800 */
[----:B0-----:R-:W-:Y:S01]  /*4f860*/  VIADD R0, R0, UR5 ;  /* 0x0000000500007c36 */ /* 0x001fe20008000000 */
[----:B------:R-:W-:-:S02]  /*4f870*/  ULDC UR5, c[0x0][0x248] ;  /* 0x0000920000057ab9 */ /* 0x000fc40000000800 */
[----:B------:R-:W4:Y:S01]  /*4f880*/  LDL.LU R227, [R1+0x3ec] ;  /* 0x0003ec0001e37983 */ /* 0x000f220000300800 */
[----:B--2---:R-:W-:-:S03]  /*4f890*/  F2FP.SATFINITE.E4M3.F32.PACK_AB_MERGE_C R21, R211, R213, RZ ;  /* 0x000000d5d315723e */ /* 0x004fc600048070ff */
[----:B------:R-:W2:Y:S04]  /*4f8a0*/  LDL.LU R213, [R1+0x3f0] ;  /* 0x0003f00001d57983 */ /* 0x000ea80000300800 */
[----:B------:R-:W2:Y:S01]  /*4f8b0*/  LDL.LU R211, [R1+0x3f4] ;  /* 0x0003f40001d37983 */ /* 0x000ea20000300800 */
[----:B------:R-:W-:-:S03]  /*4f8c0*/  F2FP.SATFINITE.E4M3.F32.PACK_AB_MERGE_C R20, R205, R207, RZ ;  /* 0x000000cfcd14723e */ /* 0x000fc600048070ff */
[----:B------:R-:W2:Y:S04]  /*4f8d0*/  LDL.LU R207, [R1+0x3f8] ;  /* 0x0003f80001cf7983 */ /* 0x000ea80000300800 */
[----:B------:R-:W2:Y:S01]  /*4f8e0*/  LDL.LU R205, [R1+0x3fc] ;  /* 0x0003fc0001cd7983 */ /* 0x000ea20000300800 */
[----:B---3--:R-:W-:-:S03]  /*4f8f0*/  F2FP.SATFINITE.E4M3.F32.PACK_AB_MERGE_C R19, R199, R203, RZ ;  /* 0x000000cbc713723e */ /* 0x008fc600048070ff */
[----:B------:R-:W3:Y:S04]  /*4f900*/  LDL.LU R203, [R1] ;  /* 0x0000000001cb7983 */ /* 0x000ee80000300800 */
[----:B------:R-:W3:Y:S01]  /*4f910*/  LDL.LU R199, [R1+0x4] ;  /* 0x0000040001c77983 */ /* 0x000ee20000300800 */
[----:B------:R-:W-:-:S03]  /*4f920*/  F2FP.SATFINITE.E4M3.F32.PACK_AB_MERGE_C R18, R195, R197, RZ ;  /* 0x000000c5c312723e */ /* 0x000fc600048070ff */
[----:B------:R-:W3:Y:S04]  /*4f930*/  LDL.LU R197, [R1+0x8] ;  /* 0x0000080001c57983 */ /* 0x000ee80000300800 */
[----:B------:R0:W-:Y:S04]  /*4f940*/  STL [R1+0x268], R0 ;  /* 0x0002680001007387 */ /* 0x0001e80000100800 */
[----:B------:R-:W3:Y:S01]  /*4f950*/  LDL.LU R195, [R1+0xc] ;  /* 0x00000c0001c37983 */ /* 0x000ee20000300800 */
[----:B0-----:R-:W-:Y:S01]  /*4f960*/  VIADD R0, R0, UR5 ;  /* 0x0000000500007c36 */ /* 0x001fe20008000000 */
[----:B------:R-:W-:Y:S01]  /*4f970*/  ULDC UR5, c[0x0][0x248] ;  /* 0x0000920000057ab9 */ /* 0x000fe20000000800 */
[----:B----4-:R-:W-:-:S02]  /*4f980*/  F2FP.SATFINITE.E4M3.F32.PACK_AB_MERGE_C R16, R221, R223, RZ ;  /* 0x000000dfdd10723e */ /* 0x010fc400048070ff */
[----:B------:R-:W4:Y:S04]  /*4f990*/  LDL.LU R223, [R1+0x10] ;  /* 0x0000100001df7983 */ /* 0x000f280000300800 */
[----:B------:R-:W4:Y:S04]  /*4f9a0*/  LDL.LU R221, [R1+0x14] ;  /* 0x0000140001dd7983 */ /* 0x000f280000300800 */
[----:B------:R0:W-:Y:S02]  /*4f9b0*/  STL [R1+0x26c], R0 ;  /* 0x00026c0001007387 */ /* 0x0001e40000100800 */
[----:B0-----:R-:W-:Y:S01]  /*4f9c0*/  VIADD R0, R0, UR5 ;  /* 0x0000000500007c36 */ /* 0x001fe20008000000 */
[----:B------:R-:W-:Y:S01]  /*4f9d0*/  F2FP.SATFINITE.E4M3.F32.PACK_AB_MERGE_C R14, R215, R219, RZ ;  /* 0x000000dbd70e723e */ /* 0x000fe200048070ff */
[----:B------:R-:W-:Y:S01]  /*4f9e0*/  ULDC UR5, c[0x0][0x248] ;  /* 0x0000920000057ab9 */ /* 0x000fe20000000800 */
[----:B------:R-:W4:Y:S04]  /*4f9f0*/  LDL.LU R219, [R1+0x18] ;  /* 0x0000180001db7983 */ /* 0x000f280000300800 */
[----:B------:R-:W4:Y:S04]  /*4fa00*/  LDL.LU R215, [R1+0x1c] ;  /* 0x00001c0001d77983 */ /* 0x000f280000300800 */
[----:B------:R0:W-:Y:S02]  /*4fa10*/  STL [R1+0x270], R0 ;  /* 0x0002700001007387 */ /* 0x0001e40000100800 */
[----:B0-----:R-:W-:Y:S01]  /*4fa20*/  VIADD R0, R0, UR5 ;  /* 0x0000000500007c36 */ /* 0x001fe20008000000 */
[----:B------:R-:W-:-:S04]  /*4fa30*/  ULDC UR5, c[0x0][0x248] ;  /* 0x0000920000057ab9 */ /* 0x000fc80000000800 */
[----:B------:R0:W-:Y:S02]  /*4fa40*/  STL [R1+0x274], R0 ;  /* 0x0002740001007387 */ /* 0x0001e40000100800 */
[----:B0-----:R-:W-:Y:S01]  /*4fa50*/  VIADD R0, R0, UR5 ;  /* 0x0000000500007c36 */ /* 0x001fe20008000000 */
[----:B------:R-:W-:-:S04]  /*4fa60*/  ULDC UR5, c[0x0][0x248] ;  /* 0x0000920000057ab9 */ /* 0x000fc80000000800 */
[----:B------:R-:W-:Y:S01]  /*4fa70*/  STL [R1+0x278], R0 ;  /* 0x0002780001007387 */ /* 0x000fe20000100800 */
[----:B------:R-:W-:Y:S01]  /*4fa80*/  VIADD R2, R0, UR5 ;  /* 0x0000000500027c36 */ /* 0x000fe20008000000 */
[----:B------:R-:W-:Y:S01]  /*4fa90*/  ULDC UR5, c[0x0][0x248] ;  /* 0x0000920000057ab9 */ /* 0x000fe20000000800 */
[----:B--2---:R-:W-:Y:S02]  /*4faa0*/  F2FP.SATFINITE.E4M3.F32.PACK_AB_MERGE_C R9, R211, R213, RZ ;  /* 0x000000d5d309723e */ /* 0x004fe400048070ff */
[----:B------:R-:W2:Y:S04]  /*4fab0*/  LDL.LU R213, [R1+0x20] ;  /* 0x0000200001d57983 */ /* 0x000ea80000300800 */
[----:B------:R-:W2:Y:S01]  /*4fac0*/  LDL.LU R211, [R1+0x24] ;  /* 0x0000240001d37983 */ /* 0x000ea20000300800 */
[----:B------:R-:W-:-:S03]  /*4fad0*/  F2FP.SATFINITE.E4M3.F32.PACK_AB_MERGE_C R8, R205, R207, RZ ;  /* 0x000000cfcd08723e */ /* 0x000fc600048070ff */
[----:B------:R-:W2:Y:S04]  /*4fae0*/  LDL.LU R207, [R1+0x28] ;  /* 0x0000280001cf7983 */ /* 0x000ea80000300800 */
[----:B------:R-:W2:Y:S04]  /*4faf0*/  LDL.LU R205, [R1+0x2c] ;  /* 0x00002c0001cd7983 */ /* 0x000ea80000300800 */
[----:B------:R0:W-:Y:S02]  /*4fb00*/  STL [R1+0x27c], R2 ;  /* 0x00027c0201007387 */ /* 0x0001e40000100800 */
[----:B0-----:R-:W-:Y:S01]  /*4fb10*/  VIADD R2, R2, UR5 ;  /* 0x0000000502027c36 */ /* 0x001fe20008000000 */
[----:B------:R-:W-:Y:S01]  /*4fb20*/  ULDC UR5, c[0x0][0x248] ;  /* 0x0000920000057ab9 */ /* 0x000fe20000000800 */
[----:B---3--:R-:W-:-:S05]  /*4fb30*/  F2FP.SATFINITE.E4M3.F32.PACK_AB_MERGE_C R7, R199, R203, RZ ;  /* 0x000000cbc707723e */ /* 0x008fca00048070ff */
[----:B------:R-:W-:Y:S01]  /*4fb40*/  STL [R1+0x20e0], R7 ;  /* 0x0020e00701007387 */ /* 0x000fe20000100800 */
[----:B------:R-:W-:-:S05]  /*4fb50*/  F2FP.SATFINITE.E4M3.F32.PACK_AB_MERGE_C R0, R195, R197, RZ ;  /* 0x000000c5c300723e */ /* 0x000fca00048070ff */
[----:B------:R4:W-:Y:S04]  /*4fb60*/  STL [R1+0x20e4], R0 ;  /* 0x0020e40001007387 */ /* 0x0009e80000100800 */
[----:B------:R-:W3:Y:S04]  /*4fb70*/  LDL.LU R203, [R1+0x30] ;  /* 0x0000300001cb7983 */ /* 0x000ee80000300800 */
[----:B------:R-:W3:Y:S04]  /*4fb80*/  LDL.LU R199, [R1+0x34] ;  /* 0x0000340001c77983 */ /* 0x000ee80000300800 */
[----:B------:R-:W3:Y:S04]  /*4fb90*/  LDL.LU R197, [R1+0x38] ;  /* 0x0000380001c57983 */ /* 0x000ee80000300800 */
[----:B------:R0:W-:Y:S04]  /*4fba0*/  STL [R1+0x280], R2 ;  /* 0x0002800201007387 */ /* 0x0001e80000100800 */
[----:B------:R-:W3:Y:S01]  /*4fbb0*/  LDL.LU R195, [R1+0x3c] ;  /* 0x00003c0001c37983 */ /* 0x000ee20000300800 */
[----:B----4-:R-:W-:-:S02]  /*4fbc0*/  F2FP.SATFINITE.E4M3.F32.PACK_AB_MERGE_C R0, R221, R223, RZ ;  /* 0x000000dfdd00723e */ /* 0x010fc400048070ff */
[----:B------:R-:W-:Y:S01]  /*4fbd0*/  F2FP.SATFINITE.E4M3.F32.PACK_AB_MERGE_C R13, R136, R137, RZ ;  /* 0x00000089880d723e */ /* 0x000fe200048070ff */
[----:B0-----:R-:W-:Y:S02]  /*4fbe0*/  VIADD R2, R2, UR5 ;  /* 0x0000000502027c36 */ /* 0x001fe40008000000 */
[----:B------:R-:W-:Y:S01]  /*4fbf0*/  STL [R1+0x20e8], R0 ;  /* 0x0020e80001007387 */ /* 0x000fe20000100800 */
[----:B------:R-:W-:Y:S01]  /*4fc00*/  F2FP.SATFINITE.E4M3.F32.PACK_AB_MERGE_C R12, R244, R245, RZ ;  /* 0x000000f5f40c723e */ /* 0x000fe200048070ff */
[----:B------:R-:W-:Y:S01]  /*4fc10*/  ULDC UR5, c[0x0][0x248] ;  /* 0x0000920000057ab9 */ /* 0x000fe20000000800 */
[----:B------:R-:W-:Y:S02]  /*4fc20*/  F2FP.SATFINITE.E4M3.F32.PACK_AB_MERGE_C R11, R240, R243, RZ ;  /* 0x000000f3f00b723e */ /* 0x000fe400048070ff */
[----:B------:R-:W-:-:S05]  /*4fc30*/  F2FP.SATFINITE.E4M3.F32.PACK_AB_MERGE_C R7, R215, R219, RZ ;  /* 0x000000dbd707723e */ /* 0x000fca00048070ff */
[----:B------:R-:W-:Y:S04]  /*4fc40*/  STL [R1+0x20ec], R7 ;  /* 0x0020ec0701007387 */ /* 0x000fe80000100800 */
[----:B------:R-:W4:Y:S04]  /*4fc50*/  LDL.LU R137, [R1+0x40] ;  /* 0x0000400001897983 */ /* 0x000f280000300800 */
[----:B------:R-:W4:Y:S04]  /*4fc60*/  LDL.LU R136, [R1+0x44] ;  /* 0x0000440001887983 */ /* 0x000f280000300800 */
[----:B------:R-:W4:Y:S04]  /*4fc70*/  LDL.LU R245, [R1+0x48] ;  /* 0x0000480001f57983 */ /* 0x000f280000300800 */
[----:B------:R0:W-:Y:S01]  /*4fc80*/  STL [R1+0x284], R2 ;  /* 0x0002840201007387 */ /* 0x0001e20000100800 */
[----:B------:R-:W-:-:S03]  /*4fc90*/  F2FP.SATFINITE.E4M3.F32.PACK_AB_MERGE_C R10, R227, R237, RZ ;  /* 0x000000ede30a723e */ /* 0x000fc600048070ff */
[----:B------:R-:W4:Y:S04]  /*4fca0*/  LDL.LU R244, [R1+0x4c] ;  /* 0x00004c0001f47983 */ /* 0x000f280000300800 */
        /* <DEDUP_REMOVED lines=8> */
[----:B--2---:R-:W-:-:S05]  /*4fd30*/  F2FP.SATFINITE.E4M3.F32.PACK_AB_MERGE_C R7, R211, R213, RZ ;  /* 0x000000d5d307723e */ /* 0x004fca00048070ff */
[----:B------:R-:W-:Y:S01]  /*4fd40*/  STL [R1+0x20f0], R7 ;  /* 0x0020f00701007387 */ /* 0x000fe20000100800 */
[----:B------:R-:W-:-:S05]  /*4fd50*/  F2FP.SATFINITE.E4M3.F32.PACK_AB_MERGE_C R0, R205, R207, RZ ;  /* 0x000000cfcd00723e */ /* 0x000fca00048070ff */
[----:B------:R-:W-:Y:S04]  /*4fd60*/  STL [R1+0x20f4], R0 ;  /* 0x0020f40001007387 */ /* 0x000fe80000100800 */
[----:B------:R-:W2:Y:S04]  /*4fd70*/  LDL.LU R219, [R1+0x68] ;  /* 0x0000680001db7983 */ /* 0x000ea80000300800 */
[----:B------:R-:W2:Y:S04]  /*4fd80*/  LDL.LU R215, [R1+0x6c] ;  /* 0x00006c0001d77983 */ /* 0x000ea80000300800 */
[----:B------:R-:W2:Y:S04]  /*4fd90*/  LDL.LU R213, [R1+0x70] ;  /* 0x0000700001d57983 */ /* 0x000ea80000300800 */
[----:B------:R0:W-:Y:S04]  /*4fda0*/  STL [R1+0x288], R2 ;  /* 0x0002880201007387 */ /* 0x0001e80000100800 */
[----:B------:R-:W2:Y:S04]  /*4fdb0*/  LDL.LU R211, [R1+0x74] ;  /* 0x0000740001d37983 */ /* 0x000ea80000300800 */
[----:B------:R-:W2:Y:S04]  /*4fdc0*/  LDL.LU R207, [R1+0x78] ;  /* 0x0000780001cf7983 */ /* 0x000ea80000300800 */
[----:B------:R-:W2:Y:S01]  /*4fdd0*/  LDL.LU R205, [R1+0x7c] ;  /* 0x00007c0001cd7983 */ /* 0x000ea20000300800 */
[----:B0-----:R-:W-:Y:S01]  /*4fde0*/  VIADD R2, R2, UR5 ;  /* 0x0000000502027c36 */ /* 0x001fe20008000000 */
[----:B------:R-:W-:Y:S01]  /*4fdf0*/  ULDC UR5, c[0x0][0x248] ;  /* 0x0000920000057ab9 */ /* 0x000fe20000000800 */
[----:B---3--:R-:W-:-:S05]  /*4fe00*/  F2FP.SATFINITE.E4M3.F32.PACK_AB_MERGE_C R7, R199, R203, RZ ;  /* 0x000000cbc707723e */ /* 0x008fca00048070ff */
[----:B------:R-:W-:Y:S01]  /*4fe10*/  STL [R1+0x20f8], R7 ;  /* 0x0020f80701007387 */ /* 0x000fe20000100800 */
[----:B------:R-:W-:-:S05]  /*4fe20*/  F2FP.SATFINITE.E4M3.F32.PACK_AB_MERGE_C R6, R195, R197, RZ ;  /* 0x000000c5c306723e */ /* 0x000fca00048070ff */
[----:B------:R-:W-:Y:S04]  /*4fe30*/  STL [R1+0x20fc], R6 ;  /* 0x0020fc0601007387 */ /* 0x000fe80000100800 */
[----:B------:R-:W3:Y:S04]  /*4fe40*/  LDL.LU R203, [R1+0x80] ;  /* 0x0000800001cb7983 */ /* 0x000ee80000300800 */
[----:B------:R-:W3:Y:S04]  /*4fe50*/  LDL.LU R199, [R1+0x84] ;  /* 0x0000840001c77983 */ /* 0x000ee80000300800 */
[----:B------:R-:W3:Y:S04]  /*4fe60*/  LDL.LU R197, [R1+0x88] ;  /* 0x0000880001c57983 */ /* 0x000ee80000300800 */
[----:B------:R0:W-:Y:S04]  /*4fe70*/  STL [R1+0x28c], R2 ;  /* 0x00028c0201007387 */ /* 0x0001e80000100800 */
[----:B------:R-:W3:Y:S01]  /*4fe80*/  LDL.LU R195, [R1+0x8c] ;  /* 0x00008c0001c37983 */ /* 0x000ee20000300800 */
[----:B0-----:R-:W-:Y:S01]  /*4fe90*/  VIADD R2, R2, UR5 ;  /* 0x0000000502027c36 */ /* 0x001fe20008000000 */
[----:B------:R-:W-:Y:S01]  /*4fea0*/  ULDC UR5, c[0x0][0x248] ;  /* 0x0000920000057ab9 */ /* 0x000fe20000000800 */
[----:B----4-:R-:W-:-:S05]  /*4feb0*/  F2FP.SATFINITE.E4M3.F32.PACK_AB_MERGE_C R7, R136, R137, RZ ;  /* 0x000000898807723e */ /* 0x010fca00048070ff */
[----:B------:R-:W-:Y:S01]  /*4fec0*/  STL [R1+0x2100], R7 ;  /* 0x0021000701007387 */ /* 0x000fe20000100800 */
[----:B------:R-:W-:Y:S02]  /*4fed0*/  F2FP.SATFINITE.E4M3.F32.PACK_AB_MERGE_C R0, R244, R245, RZ ;  /* 0x000000f5f400723e */ /* 0x000fe400048070ff */
[----:B------:R-:W-:-:S03]  /*4fee0*/  F2FP.SATFINITE.E4M3.F32.PACK_AB_MERGE_C R6, R240, R243, RZ ;  /* 0x000000f3f006723e */ /* 0x000fc600048070ff */
[----:B------:R0:W-:Y:S04]  /*4fef0*/  STL [R1+0x2104], R0 ;  /* 0x0021040001007387 */ /* 0x0001e80000100800 */
[----:B------:R-:W-:Y:S01]  /*4ff00*/  STL [R1+0x2108], R6 ;  /* 0x0021080601007387 */ /* 0x000fe20000100800 */
[----:B------:R-:W-:-:S03]  /*4ff10*/  F2FP.SATFINITE.E4M3.F32.PACK_AB_MERGE_C R5, R227, R237, RZ ;  /* 0x000000ede305723e */ /* 0x000fc600048070ff */
[----:B------:R1:W-:Y:S01]  /*4ff20*/  STL [R1+0x290], R2 ;  /* 0x0002900201007387 */ /* 0x0003e20000100800 */
[----:B0-----:R-:W-:Y:S01]  /*4ff30*/  F2FP.SATFINITE.E4M3.F32.PACK_AB_MERGE_C R0, R221, R223, RZ ;  /* 0x000000dfdd00723e */ /* 0x001fe200048070ff */
[----:B-1----:R-:W-:Y:S02]  /*4ff40*/  VIADD R2, R2, UR5 ;  /* 0x0000000502027c36 */ /* 0x002fe40008000000 */
[----:B------:R-:W-:Y:S01]  /*4ff50*/  STL [R1+0x210c], R5 ;  /* 0x00210c0501007387 */ /* 0x000fe20000100800 */
[----:B------:R-:W-:-:S03]  /*4ff60*/  ULDC UR5, c[0x0][0x248] ;  /* 0x0000920000057ab9 */ /* 0x000fc60000000800 */
[----:B------:R-:W-:Y:S04]  /*4ff70*/  STL [R1+0x2110], R0 ;  /* 0x0021100001007387 */ /* 0x000fe80000100800 */
[----:B------:R0:W-:Y:S02]  /*4ff80*/  STL [R1+0x294], R2 ;  /* 0x0002940201007387 */ /* 0x0001e40000100800 */
[----:B0-----:R-:W-:Y:S01]  /*4ff90*/  VIADD R2, R2, UR5 ;  /* 0x0000000502027c36 */ /* 0x001fe20008000000 */
[----:B------:R-:W-:Y:S01]  /*4ffa0*/  ULDC UR5, c[0x0][0x248] ;  /* 0x0000920000057ab9 */ /* 0x000fe20000000800 */
[----:B------:R-:W-:Y:S02]  /*4ffb0*/  F2FP.SATFINITE.E4M3.F32.PACK_AB_MERGE_C R17, R140, R141, RZ ;  /* 0x0000008d8c11723e */ /* 0x000fe400048070ff */
[----:B------:R-:W-:-:S02]  /*4ffc0*/  F2FP.SATFINITE.E4M3.F32.PACK_AB_MERGE_C R15, R138, R139, RZ ;  /* 0x0000008b8a0f723e */ /* 0x000fc400048070ff */
[----:B--2---:R-:W-:-:S05]  /*4ffd0*/  F2FP.SATFINITE.E4M3.F32.PACK_AB_MERGE_C R7, R215, R219, RZ ;  /* 0x000000dbd707723e */ /* 0x004fca00048070ff */
[----:B------:R-:W-:Y:S01]  /*4ffe0*/  STL [R1+0x2114], R7 ;  /* 0x0021140701007387 */ /* 0x000fe20000100800 */
[----:B------:R-:W-:-:S05]  /*4fff0*/  F2FP.SATFINITE.E4M3.F32.PACK_AB_MERGE_C R6, R211, R213, RZ ;  /* 0x000000d5d306723e */ /* 0x000fca00048070ff */
[----:B------:R-:W-:Y:S01]  /*50000*/  STL [R1+0x2118], R6 ;  /* 0x0021180601007387 */ /* 0x000fe20000100800 */
[----:B------:R-:W-:-:S03]  /*50010*/  F2FP.SATFINITE.E4M3.F32.PACK_AB_MERGE_C R238, R205, R207, RZ ;  /* 0x000000cfcdee723e */ /* 0x000fc600048070ff */
[----:B------:R0:W-:Y:S04]  /*50020*/  STL [R1+0x298], R2 ;  /* 0x0002980201007387 */ /* 0x0001e80000100800 */
[----:B------:R-:W-:Y:S04]  /*50030*/  STL [R1+0x211c], R238 ;  /* 0x00211cee01007387 */ /* 0x000fe80000100800 */
[----:B------:R-:W2:Y:S01]  /*50040*/  LDL.LU R145, [R1+0x90] ;  /* 0x0000900001917983 */ /* 0x000ea20000300800 */
[----:B0-----:R-:W-:Y:S01]  /*50050*/  VIADD R2, R2, UR5 ;  /* 0x0000000502027c36 */ /* 0x001fe20008000000 */
[----:B------:R-:W-:-:S02]  /*50060*/  ULDC UR5, c[0x0][0x248] ;  /* 0x0000920000057ab9 */ /* 0x000fc40000000800 */
[----:B------:R-:W2:Y:S04]  /*50070*/  LDL.LU R144, [R1+0x94] ;  /* 0x0000940001907983 */ /* 0x000ea80000300800 */
[----:B------:R-:W4:Y:S04]  /*50080*/  LDL.LU R142, [R1+0x98] ;  /* 0x00009800018e7983 */ /* 0x000f280000300800 */
[----:B------:R0:W-:Y:S04]  /*50090*/  STL [R1+0x29c], R2 ;  /* 0x00029c0201007387 */ /* 0x0001e80000100800 */
[----:B------:R-:W4:Y:S04]  /*500a0*/  LDL.LU R143, [R1+0x9c] ;  /* 0x00009c00018f7983 */ /* 0x000f280000300800 */
[----:B------:R-:W4:Y:S01]  /*500b0*/  LDL.LU R141, [R1+0xa0] ;  /* 0x0000a000018d7983 */ /* 0x000f220000300800 */
[----:B0-----:R-:W-:Y:S01]  /*500c0*/  VIADD R2, R2, UR5 ;  /* 0x0000000502027c36 */ /* 0x001fe20008000000 */
[----:B------:R-:W-:-:S02]  /*500d0*/  ULDC UR5, c[0x0][0x248] ;  /* 0x0000920000057ab9 */ /* 0x000fc40000000800 */
[----:B------:R-:W4:Y:S01]  /*500e0*/  LDL.LU R140, [R1+0xa4] ;  /* 0x0000a400018c7983 */ /* 0x000f220000300800 */
[----:B---3--:R-:W-:-:S05]  /*500f0*/  F2FP.SATFINITE.E4M3.F32.PACK_AB_MERGE_C R0, R199, R203, RZ ;  /* 0x000000cbc700723e */ /* 0x008fca00048070ff */
[----:B------:R0:W-:Y:S01]  /*50100*/  STL [R1+0x2120], R0 ;  /* 0x0021200001007387 */ /* 0x0001e20000100800 */
[----:B------:R-:W-:-:S05]  /*50110*/  F2FP.SATFINITE.E4M3.F32.PACK_AB_MERGE_C R5, R195, R197, RZ ;  /* 0x000000c5c305723e */ /* 0x000fca00048070ff */
        /* <DEDUP_REMOVED lines=25> */
[----:B------:R-:W-:-:S03]  /*502b0*/  ULDC UR5, c[0x0][0x248] ;  /* 0x0000920000057ab9 */ /* 0x000fc60000000800 */
[----:B-1----:R-:W-:Y:S01]  /*502c0*/  VIADD R2, R0, UR5 ;  /* 0x0000000500027c36 */ /* 0x002fe20008000000 */
[----:B------:R-:W-:Y:S01]  /*502d0*/  ULDC UR5, c[0x0][0x248] ;  /* 0x0000920000057ab9 */ /* 0x000fe20000000800 */
[----:B--2---:R-:W-:-:S05]  /*502e0*/  F2FP.SATFINITE.E4M3.F32.PACK_AB_MERGE_C R7, R144, R145, RZ ;  /* 0x000000919007723e */ /* 0x004fca00048070ff */
[----:B------:R-:W-:Y:S01]  /*502f0*/  STL [R1+0x2128], R7 ;  /* 0x0021280701007387 */ /* 0x000fe20000100800 */
[----:B----4-:R-:W-:Y:S02]  /*50300*/  F2FP.SATFINITE.E4M3.F32.PACK_AB_MERGE_C R232, R143, R142, RZ ;  /* 0x0000008e8fe8723e */ /* 0x010fe400048070ff */
[----:B------:R-:W-:-:S03]  /*50310*/  F2FP.SATFINITE.E4M3.F32.PACK_AB_MERGE_C R238, R140, R141, RZ ;  /* 0x0000008d8cee723e */ /* 0x000fc600048070ff */
[----:B------:R-:W-:Y:S04]  /*50320*/  STL [R1+0x212c], R232 ;  /* 0x00212ce801007387 */ /* 0x000fe80000100800 */
[----:B------:R-:W-:Y:S04]  /*50330*/  STL [R1+0x2130], R238 ;  /* 0x002130ee01007387 */ /* 0x000fe80000100800 */
[----:B------:R0:W-:Y:S01]  /*50340*/  STL [R1+0x2a4], R0 ;  /* 0x0002a40001007387 */ /* 0x0001e20000100800 */
[----:B---3--:R-:W-:-:S05]  /*50350*/  F2FP.SATFINITE.E4M3.F32.PACK_AB_MERGE_C R6, R138, R139, RZ ;  /* 0x0000008b8a06723e */ /* 0x008fca00048070ff */
[----:B------:R-:W-:Y:S01]  /*50360*/  STL [R1+0x2134], R6 ;  /* 0x0021340601007387 */ /* 0x000fe20000100800 */
[----:B0-----:R-:W-:-:S05]  /*50370*/  F2FP.SATFINITE.E4M3.F32.PACK_AB_MERGE_C R0, R136, R137, RZ ;  /* 0x000000898800723e */ /* 0x001fca00048070ff */
[----:B------:R-:W-:Y:S01]  /*50380*/  STL [R1+0x2138], R0 ;  /* 0x0021380001007387 */ /* 0x000fe20000100800 */
[----:B------:R-:W-:-:S03]  /*50390*/  F2FP.SATFINITE.E4M3.F32.PACK_AB_MERGE_C R231, R244, R245, RZ ;  /* 0x000000f5f4e7723e */ /* 0x000fc600048070ff */
[----:B------:R0:W-:Y:S01]  /*503a0*/  STL [R1+0x2a8], R2 ;  /* 0x0002a80201007387 */ /* 0x0001e20000100800 */
[----:B------:R-:W-:Y:S01]  /*503b0*/  F2FP.SATFINITE.E4M3.F32.PACK_AB_MERGE_C R7, R240, R243, RZ ;  /* 0x000000f3f007723e */ /* 0x000fe200048070ff */
[----:B0-----:R-:W-:Y:S01]  /*503c0*/  VIADD R2, R2, UR5 ;  /* 0x0000000502027c36 */ /* 0x001fe20008000000 */
[----:B------:R-:W-:Y:S01]  /*503d0*/  ULDC UR5, c[0x0][0x248] ;  /* 0x0000920000057ab9 */ /* 0x000fe20000000800 */
[----:B------:R-:W-:Y:S02]  /*503e0*/  STL [R1+0x213c], R231 ;  /* 0x00213ce701007387 */ /* 0x000fe40000100800 */
[----:B------:R-:W-:Y:S01]  /*503f0*/  VIADD R0, R2, UR5 ;  /* 0x0000000502007c36 */ /* 0x000fe20008000000 */
[----:B------:R-:W-:Y:S01]  /*50400*/  F2FP.SATFINITE.E4M3.F32.PACK_AB_MERGE_C R5, R227, R237, RZ ;  /* 0x000000ede305723e */ /* 0x000fe200048070ff */
[----:B------:R-:W-:Y:S01]  /*50410*/  STL [R1+0x2140], R7 ;  /* 0x0021400701007387 */ /* 0x000fe20000100800 */
[----:B------:R-:W-:-:S03]  /*50420*/  ULDC UR5, c[0x0][0x248] ;  /* 0x0000920000057ab9 */ /* 0x000fc60000000800 */
[----:B------:R-:W-:Y:S04]  /*50430*/  STL [R1+0x2ac], R2 ;  /* 0x0002ac0201007387 */ /* 0x000fe80000100800 */
[----:B------:R-:W-:Y:S04]  /*50440*/  STL [R1+0x2144], R5 ;  /* 0x0021440501007387 */ /* 0x000fe80000100800 */
[----:B------:R0:W-:Y:S02]  /*50450*/  STL [R1+0x2b0], R0 ;  /* 0x0002b00001007387 */ /* 0x0001e40000100800 */
[----:B0-----:R-:W-:Y:S01]  /*50460*/  VIADD R0, R0, UR5 ;  /* 0x0000000500007c36 */ /* 0x001fe20008000000 */
[----:B------:R-:W-:-:S03]  /*50470*/  ULDC UR5, c[0x0][0x248] ;  /* 0x0000920000057ab9 */ /* 0x000fc60000000800 */
[----:B------:R-:W-:Y:S01]  /*50480*/  VIADD R2, R0, UR5 ;  /* 0x0000000500027c36 */ /* 0x000fe20008000000 */
[----:B------:R-:W-:Y:S01]  /*50490*/  STL [R1+0x2b4], R0 ;  /* 0x0002b40001007387 */ /* 0x000fe20000100800 */
[----:B------:R-:W-:-:S03]  /*504a0*/  ULDC UR5, c[0x0][0x248] ;  /* 0x0000920000057ab9 */ /* 0x000fc60000000800 */
[----:B------:R0:W-:Y:S04]  /*504b0*/  STL [R1+0x2b8], R2 ;  /* 0x0002b80201007387 */ /* 0x0001e80000100800 */
[----:B------:R-:W2:Y:S04]  /*504c0*/  LDL.LU R149, [R1+0x100] ;  /* 0x0001000001957983 */ /* 0x000ea80000300800 */
[----:B------:R-:W2:Y:S01]  /*504d0*/  LDL.LU R148, [R1+0x104] ;  /* 0x0001040001947983 */ /* 0x000ea20000300800 */
[----:B0-----:R-:W-:Y:S01]  /*504e0*/  VIADD R2, R2, UR5 ;  /* 0x0000000502027c36 */ /* 0x001fe20008000000 */
[----:B------:R-:W-:-:S02]  /*504f0*/  F2FP.SATFINITE.E4M3.F32.PACK_AB_MERGE_C R0, R199, R203, RZ ;  /* 0x000000cbc700723e */ /* 0x000fc400048070ff */
[----:B------:R-:W3:Y:S01]  /*50500*/  LDL.LU R146, [R1+0x108] ;  /* 0x0001080001927983 */ /* 0x000ee20000300800 */
[----:B------:R-:W-:-:S03]  /*50510*/  F2FP.SATFINITE.E4M3.F32.PACK_AB_MERGE_C R233, R195, R197, RZ ;  /* 0x000000c5c3e9723e */ /* 0x000fc600048070ff */
[----:B------:R-:W3:Y:S01]  /*50520*/  LDL.LU R147, [R1+0x10c] ;  /* 0x00010c0001937983 */ /* 0x000ee20000300800 */
[----:B------:R-:W-:Y:S01]  /*50530*/  F2FP.SATFINITE.E4M3.F32.PACK_AB_MERGE_C R232, R221, R223, RZ ;  /* 0x000000dfdde8723e */ /* 0x000fe200048070ff */
[----:B------:R-:W-:Y:S02]  /*50540*/  ULDC UR5, c[0x0][0x248] ;  /* 0x0000920000057ab9 */ /* 0x000fe40000000800 */
[----:B------:R-:W4:Y:S04]  /*50550*/  LDL.LU R145, [R1+0x110] ;  /* 0x0001100001917983 */ /* 0x000f280000300800 */
        /* <DEDUP_REMOVED lines=20> */
[----:B------:R-:W-:-:S03]  /*506a0*/  F2FP.SATFINITE.E4M3.F32.PACK_AB_MERGE_C R238, R205, R207, RZ ;  /* 0x000000cfcdee723e */ /* 0x000fc600048070ff */
[----:B------:R-:W4:Y:S04]  /*506b0*/  LDL.LU R223, [R1+0x15c] ;  /* 0x00015c0001df7983 */ /* 0x000f280000300800 */
[----:B------:R-:W4:Y:S04]  /*506c0*/  LDL.LU R221, [R1+0x160] ;  /* 0x0001600001dd7983 */ /* 0x000f280000300800 */
[----:B------:R-:W4:Y:S01]  /*506d0*/  LDL.LU R203, [R1+0x164] ;  /* 0x0001640001cb7983 */ /* 0x000f220000300800 */
[----:B------:R-:W-:-:S03]  /*506e0*/  F2FP.SATFINITE.E4M3.F32.PACK_AB_MERGE_C R6, R211, R213, RZ ;  /* 0x000000d5d306723e */ /* 0x000fc600048070ff */
[----:B------:R-:W4:Y:S04]  /*506f0*/  LDL.LU R219, [R1+0x168] ;  /* 0x0001680001db7983 */ /* 0x000f280000300800 */
[----:B------:R-:W4:Y:S04]  /*50700*/  LDL.LU R205, [R1+0x16c] ;  /* 0x00016c0001cd7983 */ /* 0x000f280000300800 */
[----:B------:R-:W4:Y:S04]  /*50710*/  LDL.LU R215, [R1+0x170] ;  /* 0x0001700001d77983 */ /* 0x000f280000300800 */
[----:B------:R-:W4:Y:S04]  /*50720*/  LDL.LU R207, [R1+0x174] ;  /* 0x0001740001cf7983 */ /* 0x000f280000300800 */
[----:B------:R-:W4:Y:S04]  /*50730*/  LDL.LU R213, [R1+0x178] ;  /* 0x0001780001d57983 */ /* 0x000f280000300800 */
        /* <DEDUP_REMOVED lines=18> */
[----:B------:R-:W-:Y:S01]  /*50860*/  STL [R1+0x134], R2 ;  /* 0x0001340201007387 */ /* 0x000fe20000100800 */
[----:B--2---:R-:W-:Y:S02]  /*50870*/  F2FP.SATFINITE.E4M3.F32.PACK_AB_MERGE_C R7, R148, R149, RZ ;  /* 0x000000959407723e */ /* 0x004fe400048070ff */
[----:B---3--:R-:W-:Y:S02]  /*50880*/  F2FP.SATFINITE.E4M3.F32.PACK_AB_MERGE_C R231, R147, R146, RZ ;  /* 0x0000009293e7723e */ /* 0x008fe400048070ff */
[----:B----4-:R-:W-:Y:S02]  /*50890*/  F2FP.SATFINITE.E4M3.F32.PACK_AB_MERGE_C R5, R144, R145, RZ ;  /* 0x000000919005723e */ /* 0x010fe400048070ff */
[----:B------:R-:W-:Y:S02]  /*508a0*/  F2FP.SATFINITE.E4M3.F32.PACK_AB_MERGE_C R229, R143, R142, RZ ;  /* 0x0000008e8fe5723e */ /* 0x000fe400048070ff */
[----:B------:R-:W-:Y:S01]  /*508b0*/  F2FP.SATFINITE.E4M3.F32.PACK_AB_MERGE_C R191, R136, R137, RZ ;  /* 0x0000008988bf723e */ /* 0x000fe200048070ff */
[----:B------:R-:W-:Y:S01]  /*508c0*/  VIADD R136, R2, UR5 ;  /* 0x0000000502887c36 */ /* 0x000fe20008000000 */
[----:B------:R-:W-:-:S03]  /*508d0*/  ULDC UR5, c[0x0][0x248] ;  /* 0x0000920000057ab9 */ /* 0x000fc60000000800 */
[----:B------:R-:W-:Y:S01]  /*508e0*/  VIADD R250, R136, UR5 ;  /* 0x0000000588fa7c36 */ /* 0x000fe20008000000 */
[----:B------:R0:W-:Y:S01]  /*508f0*/  STL [R1+0x138], R136 ;  /* 0x0001388801007387 */ /* 0x0001e20000100800 */
[----:B------:R-:W-:Y:S01]  /*50900*/  F2FP.SATFINITE.E4M3.F32.PACK_AB_MERGE_C R189, R138, R139, RZ ;  /* 0x0000008b8abd723e */ /* 0x000fe200048070ff */
[----:B------:R-:W-:Y:S02]  /*50910*/  ULDC UR5, c[0x0][0x248] ;  /* 0x0000920000057ab9 */ /* 0x000fe40000000800 */
[----:B0-----:R-:W2:Y:S01]  /*50920*/  LDL.LU R136, [R1+0x180] ;  /* 0x0001800001887983 */ /* 0x001ea20000300800 */
[----:B------:R-:W-:Y:S02]  /*50930*/  F2FP.SATFINITE.E4M3.F32.PACK_AB_MERGE_C R187, R140, R141, RZ ;  /* 0x0000008d8cbb723e */ /* 0x000fe400048070ff */
[----:B------:R-:W-:Y:S02]  /*50940*/  F2FP.SATFINITE.E4M3.F32.PACK_AB_MERGE_C R197, R197, R240, RZ ;  /* 0x000000f0c5c5723e */ /* 0x000fe400048070ff */
[----:B------:R-:W-:-:S02]  /*50950*/  F2FP.SATFINITE.E4M3.F32.PACK_AB_MERGE_C R199, R199, R237, RZ ;  /* 0x000000edc7c7723e */ /* 0x000fc400048070ff */
[----:B------:R-:W-:Y:S02]  /*50960*/  F2FP.SATFINITE.E4M3.F32.PACK_AB_MERGE_C R4, R223, R227, RZ ;  /* 0x000000e3df04723e */ /* 0x000fe400048070ff */
[----:B------:R-:W-:Y:S02]  /*50970*/  F2FP.SATFINITE.E4M3.F32.PACK_AB_MERGE_C R203, R203, R221, RZ ;  /* 0x000000ddcbcb723e */ /* 0x000fe400048070ff */
[----:B------:R-:W-:Y:S02]  /*50980*/  F2FP.SATFINITE.E4M3.F32.PACK_AB_MERGE_C R205, R205, R219, RZ ;  /* 0x000000dbcdcd723e */ /* 0x000fe400048070ff */
[----:B------:R-:W-:Y:S02]  /*50990*/  F2FP.SATFINITE.E4M3.F32.PACK_AB_MERGE_C R207, R207, R215, RZ ;  /* 0x000000d7cfcf723e */ /* 0x000fe400048070ff */
[----:B------:R-:W-:Y:S02]  /*509a0*/  F2FP.SATFINITE.E4M3.F32.PACK_AB_MERGE_C R2, R211, R213, RZ ;  /* 0x000000d5d302723e */ /* 0x000fe400048070ff */
[----:B------:R-:W2:Y:S04]  /*509b0*/  LDL.LU R211, [R1+0x184] ;  /* 0x0001840001d37983 */ /* 0x000ea80000300800 */
[----:B------:R-:W3:Y:S04]  /*509c0*/  LDL.LU R137, [R1+0x188] ;  /* 0x0001880001897983 */ /* 0x000ee80000300800 */
[----:B------:R-:W3:Y:S04]  /*509d0*/  LDL.LU R213, [R1+0x18c] ;  /* 0x00018c0001d57983 */ /* 0x000ee80000300800 */
        /* <DEDUP_REMOVED lines=33> */
[----:B--2---:R-:W-:-:S02]  /*50bf0*/  F2FP.SATFINITE.E4M3.F32.PACK_AB_MERGE_C R211, R211, R136, RZ ;  /* 0x00000088d3d3723e */ /* 0x004fc400048070ff */
[----:B------:R-:W2:Y:S01]  /*50c00*/  LDL.LU R136, [R1+0x2184] ;  /* 0x0021840001887983 */ /* 0x000ea20000300800 */
[----:B---3--:R-:W-:-:S03]  /*50c10*/  F2FP.SATFINITE.E4M3.F32.PACK_AB_MERGE_C R213, R213, R137, RZ ;  /* 0x00000089d5d5723e */ /* 0x008fc600048070ff */
[----:B------:R-:W2:Y:S01]  /*50c20*/  LDL.LU R137, [R1+0x2180] ;  /* 0x0021800001897983 */ /* 0x000ea20000300800 */
[----:B----4-:R-:W-:-:S03]  /*50c30*/  F2FP.SATFINITE.E4M3.F32.PACK_AB_MERGE_C R215, R215, R138, RZ ;  /* 0x0000008ad7d7723e */ /* 0x010fc600048070ff */
[----:B------:R-:W3:Y:S01]  /*50c40*/  LDL.LU R138, [R1+0x217c] ;  /* 0x00217c00018a7983 */ /* 0x000ee20000300800 */
[----:B------:R-:W-:-:S03]  /*50c50*/  F2FP.SATFINITE.E4M3.F32.PACK_AB_MERGE_C R228, R228, R139, RZ ;  /* 0x0000008be4e4723e */ /* 0x000fc600048070ff */
[----:B------:R-:W3:Y:S04]  /*50c60*/  LDL.LU R139, [R1+0x2178] ;  /* 0x00217800018b7983 */ /* 0x000ee80000300800 */
[----:B------:R0:W-:Y:S01]  /*50c70*/  STL [R1+0x144], R250 ;  /* 0x000144fa01007387 */ /* 0x0001e20000100800 */
[----:B------:R-:W-:-:S03]  /*50c80*/  F2FP.SATFINITE.E4M3.F32.PACK_AB_MERGE_C R219, R219, R140, RZ ;  /* 0x0000008cdbdb723e */ /* 0x000fc600048070ff */
[----:B------:R-:W4:Y:S01]  /*50c90*/  LDL.LU R140, [R1+0x2174] ;  /* 0x00217400018c7983 */ /* 0x000f220000300800 */
[----:B0-----:R-:W-:Y:S01]  /*50ca0*/  VIADD R250, R250, UR5 ;  /* 0x00000005fafa7c36 */ /* 0x001fe20008000000 */
[----:B------:R-:W-:Y:S01]  /*50cb0*/  F2FP.SATFINITE.E4M3.F32.PACK_AB_MERGE_C R221, R221, R141, RZ ;  /* 0x0000008ddddd723e */ /* 0x000fe200048070ff */
[----:B------:R-:W-:Y:S01]  /*50cc0*/  ULDC UR5, c[0x0][0x248] ;  /* 0x0000920000057ab9 */ /* 0x000fe20000000800 */
[----:B------:R-:W4:Y:S04]  /*50cd0*/  LDL.LU R141, [R1+0x2170] ;  /* 0x00217000018d7983 */ /* 0x000f280000300800 */
[----:B------:R0:W-:Y:S01]  /*50ce0*/  STL [R1+0x14c], R250 ;  /* 0x00014cfa01007387 */ /* 0x0001e20000100800 */
[----:B------:R-:W-:-:S03]  /*50cf0*/  F2FP.SATFINITE.E4M3.F32.PACK_AB_MERGE_C R223, R223, R143, RZ ;  /* 0x0000008fdfdf723e */ /* 0x000fc600048070ff */
[----:B------:R-:W2:Y:S01]  /*50d00*/  LDL.LU R143, [R1+0x216c] ;  /* 0x00216c00018f7983 */ /* 0x000ea20000300800 */
[----:B0-----:R-:W-:Y:S01]  /*50d10*/  VIADD R250, R250, UR5 ;  /* 0x00000005fafa7c36 */ /* 0x001fe20008000000 */
[----:B------:R-:W-:Y:S01]  /*50d20*/  F2FP.SATFINITE.E4M3.F32.PACK_AB_MERGE_C R234, R234, R142, RZ ;  /* 0x0000008eeaea723e */ /* 0x000fe200048070ff */
[----:B------:R-:W-:Y:S01]  /*50d30*/  ULDC UR5, c[0x0][0x248] ;  /* 0x0000920000057ab9 */ /* 0x000fe20000000800 */
[----:B------:R-:W2:Y:S04]  /*50d40*/  LDL.LU R142, [R1+0x2168] ;  /* 0x00216800018e7983 */ /* 0x000ea80000300800 */
[----:B------:R0:W-:Y:S01]  /*50d50*/  STL [R1+0x150], R250 ;  /* 0x000150fa01007387 */ /* 0x0001e20000100800 */
[----:B------:R-:W-:-:S03]  /*50d60*/  F2FP.SATFINITE.E4M3.F32.PACK_AB_MERGE_C R227, R227, R144, RZ ;  /* 0x00000090e3e3723e */ /* 0x000fc600048070ff */
[----:B------:R-:W3:Y:S01]  /*50d70*/  LDL.LU R144, [R1+0x2164] ;  /* 0x0021640001907983 */ /* 0x000ee20000300800 */
[----:B0-----:R-:W-:Y:S01]  /*50d80*/  VIADD R250, R250, UR5 ;  /* 0x00000005fafa7c36 */ /* 0x001fe20008000000 */
[----:B------:R-:W-:Y:S01]  /*50d90*/  F2FP.SATFINITE.E4M3.F32.PACK_AB_MERGE_C R237, R237, R145, RZ ;  /* 0x00000091eded723e */ /* 0x000fe200048070ff */
[----:B------:R-:W-:Y:S01]  /*50da0*/  ULDC UR5, c[0x0][0x248] ;  /* 0x0000920000057ab9 */ /* 0x000fe20000000800 */
[----:B------:R-:W3:Y:S04]  /*50db0*/  LDL.LU R145, [R1+0x2160] ;  /* 0x0021600001917983 */ /* 0x000ee80000300800 */
[----:B------:R0:W-:Y:S01]  /*50dc0*/  STL [R1+0x158], R250 ;  /* 0x000158fa01007387 */ /* 0x0001e20000100800 */
[----:B------:R-:W-:-:S03]  /*50dd0*/  F2FP.SATFINITE.E4M3.F32.PACK_AB_MERGE_C R240, R240, R147, RZ ;  /* 0x00000093f0f0723e */ /* 0x000fc600048070ff */
[----:B------:R-:W4:Y:S01]  /*50de0*/  LDL.LU R147, [R1+0x215c] ;  /* 0x00215c0001937983 */ /* 0x000f220000300800 */
[----:B------:R-:W-:-:S03]  /*50df0*/  F2FP.SATFINITE.E4M3.F32.PACK_AB_MERGE_C R236, R236, R146, RZ ;  /* 0x00000092ecec723e */ /* 0x000fc600048070ff */
[----:B------:R-:W4:Y:S01]  /*50e00*/  LDL.LU R146, [R1+0x2158] ;  /* 0x0021580001927983 */ /* 0x000f220000300800 */
[----:B0-----:R-:W-:Y:S01]  /*50e10*/  VIADD R250, R250, UR5 ;  /* 0x00000005fafa7c36 */ /* 0x001fe20008000000 */
[----:B------:R-:W-:-:S04]  /*50e20*/  ULDC UR5, c[0x0][0x248] ;  /* 0x0000920000057ab9 */ /* 0x000fc80000000800 */
        /* <DEDUP_REMOVED lines=9> */
[----:B------:R-:W3:Y:S01]  /*50ec0*/  LDL.LU R151, [R1+0x214c] ;  /* 0x00214c0001977983 */ /* 0x000ee20000300800 */
[----:B------:R-:W-:-:S03]  /*50ed0*/  F2FP.SATFINITE.E4M3.F32.PACK_AB_MERGE_C R235, R235, R150, RZ ;  /* 0x00000096ebeb723e */ /* 0x000fc600048070ff */
[----:B------:R-:W3:Y:S01]  /*50ee0*/  LDL.LU R150, [R1+0x2148] ;  /* 0x0021480001967983 */ /* 0x000ee20000300800 */
[----:B0-----:R-:W-:Y:S01]  /*50ef0*/  VIADD R250, R250, UR5 ;  /* 0x00000005fafa7c36 */ /* 0x001fe20008000000 */
[----:B------:R-:W-:-:S04]  /*50f00*/  ULDC UR5, c[0x0][0x248] ;  /* 0x0000920000057ab9 */ /* 0x000fc80000000800 */
[----:B------:R0:W-:Y:S02]  /*50f10*/  STL [R1+0x170], R250 ;  /* 0x000170fa01007387 */ /* 0x0001e40000100800 */
[----:B0-----:R-:W-:Y:S01]  /*50f20*/  VIADD R250, R250, UR5 ;  /* 0x00000005fafa7c36 */ /* 0x001fe20008000000 */
[----:B------:R-:W-:-:S03]  /*50f30*/  ULDC UR5, c[0x0][0x248] ;  /* 0x0000920000057ab9 */ /* 0x000fc60000000800 */
[----:B------:R-:W-:Y:S01]  /*50f40*/  VIADD R25, R250, UR5 ;  /* 0x00000005fa197c36 */ /* 0x000fe20008000000 */
[----:B------:R-:W-:Y:S01]  /*50f50*/  STL [R1+0x17c], R250 ;  /* 0x00017cfa01007387 */ /* 0x000fe20000100800 */
[----:B------:R-:W-:-:S03]  /*50f60*/  ULDC UR5, c[0x0][0x248] ;  /* 0x0000920000057ab9 */ /* 0x000fc60000000800 */
        /* <DEDUP_REMOVED lines=66> */
[----:B------:R0:W-:Y:S04]  /*51390*/  STL [R1+0x6c4], R25 ;  /* 0x0006c41901007387 */ /* 0x0001e80000100800 */
[----:B------:R1:W-:Y:S01]  /*513a0*/  STL [R1+0x344], R27 ;  /* 0x0003441b01007387 */ /* 0x0003e20000100800 */
[----:B0-----:R-:W-:Y:S01]  /*513b0*/  VIADD R25, R25, UR5 ;  /* 0x0000000519197c36 */ /* 0x001fe20008000000 */
[----:B------:R-:W-:-:S03]  /*513c0*/  ULDC UR5, c[0x0][0x248] ;  /* 0x0000920000057ab9 */ /* 0x000fc60000000800 */
[----:B-1----:R-:W-:Y:S01]  /*513d0*/  VIADD R27, R25, UR5 ;  /* 0x00000005191b7c36 */ /* 0x002fe20008000000 */
[----:B------:R0:W-:Y:S01]  /*513e0*/  STL [R1+0x6d0], R25 ;  /* 0x0006d01901007387 */ /* 0x0001e20000100800 */
[----:B------:R-:W-:-:S03]  /*513f0*/  ULDC UR5, c[0x0][0x248] ;  /* 0x0000920000057ab9 */ /* 0x000fc60000000800 */
[----:B0-----:R-:W3:Y:S04]  /*51400*/  LDL.LU R25, [R1+0xa00] ;  /* 0x000a000001197983 */ /* 0x001ee80000300800 */
[----:B------:R0:W-:Y:S04]  /*51410*/  STL [R1+0x6e0], R27 ;  /* 0x0006e01b01007387 */ /* 0x0001e80000100800 */
[----:B------:R1:W-:Y:S01]  /*51420*/  STL [R1+0x334], R29 ;  /* 0x0003341d01007387 */ /* 0x0003e20000100800 */
[----:B0-----:R-:W-:Y:S01]  /*51430*/  VIADD R27, R27, UR5 ;  /* 0x000000051b1b7c36 */ /* 0x001fe20008000000 */
[----:B------:R-:W-:-:S04]  /*51440*/  ULDC UR5, c[0x0][0x248] ;  /* 0x0000920000057ab9 */ /* 0x000fc80000000800 */
[----:B------:R0:W-:Y:S01]  /*51450*/  STL [R1+0x6f0], R27 ;  /* 0x0006f01b01007387 */ /* 0x0001e20000100800 */
[----:B-1----:R-:W-:Y:S01]  /*51460*/  F2FP.SATFINITE.E4M3.F32.PACK_AB_MERGE_C R29, R135, R134, RZ ;  /* 0x00000086871d723e */ /* 0x002fe200048070ff */
[----:B0-----:R-:W-:Y:S01]  /*51470*/  VIADD R27, R27, UR5 ;  /* 0x000000051b1b7c36 */ /* 0x001fe20008000000 */
[----:B------:R-:W-:-:S04]  /*51480*/  ULDC UR5, c[0x0][0x248] ;  /* 0x0000920000057ab9 */ /* 0x000fc80000000800 */
[----:B------:R0:W-:Y:S01]  /*51490*/  STL [R1+0x700], R27 ;  /* 0x0007001b01007387 */ /* 0x0001e20000100800 */
[----:B------:R-:W-:-:S03]  /*514a0*/  F2FP.SATFINITE.E4M3.F32.PACK_AB_MERGE_C R250, R31, R30, RZ ;  /* 0x0000001e1ffa723e */ /* 0x000fc600048070ff */
[----:B------:R2:W-:Y:S01]  /*514b0*/  STL [R1+0x328], R29 ;  /* 0x0003281d01007387 */ /* 0x0005e20000100800 */
[----:B0-----:R-:W-:Y:S01]  /*514c0*/  VIADD R27, R27, UR5 ;  /* 0x000000051b1b7c36 */ /* 0x001fe20008000000 */
[----:B------:R-:W-:-:S04]  /*514d0*/  ULDC UR5, c[0x0][0x248] ;  /* 0x0000920000057ab9 */ /* 0x000fc80000000800 */
[----:B------:R0:W-:Y:S04]  /*514e0*/  STL [R1+0x710], R27 ;  /* 0x0007101b01007387 */ /* 0x0001e80000100800 */
[----:B------:R-:W3:Y:S01]  /*514f0*/  LDL.LU R30, [R1+0xa04] ;  /* 0x000a0400011e7983 */ /* 0x000ee20000300800 */
[----:B--2---:R-:W-:Y:S01]  /*51500*/  F2FP.SATFINITE.E4M3.F32.PACK_AB_MERGE_C R29, R143, R142, RZ ;  /* 0x0000008e8f1d723e */ /* 0x004fe200048070ff */
[----:B0-----:R-:W-:Y:S01]  /*51510*/  VIADD R27, R27, UR5 ;  /* 0x000000051b1b7c36 */ /* 0x001fe20008000000 */
[----:B------:R-:W-:-:S04]  /*51520*/  ULDC UR5, c[0x0][0x248] ;  /* 0x0000920000057ab9 */ /* 0x000fc80000000800 */
[----:B------:R0:W-:Y:S04]  /*51530*/  STL [R1+0x720], R27 ;  /* 0x0007201b01007387 */ /* 0x0001e80000100800 */
[----:B------:R4:W-:Y:S01]  /*51540*/  STL [R1+0xb8c], R29 ;  /* 0x000b8c1d01007387 */ /* 0x0009e20000100800 */
[----:B0-----:R-:W-:Y:S01]  /*51550*/  VIADD R27, R27, UR5 ;  /* 0x000000051b1b7c36 */ /* 0x001fe20008000000 */
[----:B------:R-:W-:Y:S01]  /*51560*/  ULDC UR5, c[0x0][0x248] ;  /* 0x0000920000057ab9 */ /* 0x000fe20000000800 */
[----:B----4-:R-:W-:-:S03]  /*51570*/  F2FP.SATFINITE.E4M3.F32.PACK_AB_MERGE_C R29, R147, R146, RZ ;  /* 0x00000092931d723e */ /* 0x010fc600048070ff */
[----:B------:R0:W-:Y:S04]  /*51580*/  STL [R1+0x730], R27 ;  /* 0x0007301b01007387 */ /* 0x0001e80000100800 */
[----:B------:R3:W-:Y:S01]  /*51590*/  STL [R1+0xb88], R29 ;  /* 0x000b881d01007387 */ /* 0x0007e20000100800 */
[----:B0-----:R-:W-:Y:S01]  /*515a0*/  VIADD R27, R27, UR5 ;  /* 0x000000051b1b7c36 */ /* 0x001fe20008000000 */
[----:B------:R-:W-:-:S04]  /*515b0*/  ULDC UR5, c[0x0][0x248] ;  /* 0x0000920000057ab9 */ /* 0x000fc80000000800 */
[----:B------:R0:W-:Y:S01]  /*515c0*/  STL [R1+0x740], R27 ;  /* 0x0007401b01007387 */ /* 0x0001e20000100800 */
[----:B---3--:R-:W-:Y:S01]  /*515d0*/  F2FP.SATFINITE.E4M3.F32.PACK_AB_MERGE_C R29, R151, R150, RZ ;  /* 0x00000096971d723e */ /* 0x008fe200048070ff */
[----:B0-----:R-:W-:Y:S01]  /*515e0*/  VIADD R27, R27, UR5 ;  /* 0x000000051b1b7c36 */ /* 0x001fe20008000000 */
[----:B------:R-:W-:-:S03]  /*515f0*/  ULDC UR5, c[0x0][0x248] ;  /* 0x0000920000057ab9 */ /* 0x000fc60000000800 */
[----:B------:R-:W-:Y:S01]  /*51600*/  VIADD R31, R27, UR5 ;  /* 0x000000051b1f7c36 */ /* 0x000fe20008000000 */
[----:B------:R-:W-:Y:S01]  /*51610*/  STL [R1+0x36c], R29 ;  /* 0x00036c1d01007387 */ /* 0x000fe20000100800 */
[----:B------:R-:W-:-:S03]  /*51620*/  ULDC UR5, c[0x0][0x248] ;  /* 0x0000920000057ab9 */ /* 0x000fc60000000800 */
[----:B------:R-:W-:Y:S04]  /*51630*/  STL [R1+0x750], R27 ;  /* 0x0007501b01007387 */ /* 0x000fe80000100800 */
[----:B------:R0:W-:Y:S04]  /*51640*/  STL [R1+0x768], R31 ;  /* 0x0007681f01007387 */ /* 0x0001e80000100800 */
[----:B------:R-:W2:Y:S01]  /*51650*/  LDL.LU R33, [R1+0xa0c] ;  /* 0x000a0c0001217983 */ /* 0x000ea20000300800 */
[----:B------:R-:W-:Y:S01]  /*51660*/  VIADD R35, R31, UR5 ;  /* 0x000000051f237c36 */ /* 0x000fe20008000000 */
[----:B------:R-:W-:Y:S01]  /*51670*/  LOP3.LUT R9, R9, 0xffff, RZ, 0xc0, !PT ;  /* 0x0000ffff09097812 */ /* 0x000fe200078ec0ff */
[----:B------:R-:W-:Y:S01]  /*51680*/  ULDC UR5, c[0x0][0x248] ;  /* 0x0000920000057ab9 */ /* 0x000fe20000000800 */
[----:B0-----:R-:W3:Y:S02]  /*51690*/  LDL.LU R31, [R1+0xa08] ;  /* 0x000a0800011f7983 */ /* 0x001ee40000300800 */
[----:B------:R-:W-:-:S04]  /*516a0*/  SHF.R.U32.HI R27, RZ, 0x8, R9 ;  /* 0x00000008ff1b7819 */ /* 0x000fc80000011609 */
[----:B------:R-:W-:Y:S01]  /*516b0*/  LOP3.LUT R27, R27, 0xffff, RZ, 0xc0, !PT ;  /* 0x0000ffff1b1b7812 */ /* 0x000fe200078ec0ff */
[----:B------:R0:W-:Y:S01]  /*516c0*/  STL [R1+0x788], R35 ;  /* 0x0007882301007387 */ /* 0x0001e20000100800 */
[----:B------:R-:W-:Y:S01]  /*516d0*/  LOP3.LUT R8, R8, 0xffff, RZ, 0xc0, !PT ;  /* 0x0000ffff08087812 */ /* 0x000fe200078ec0ff */
[----:B0-----:R-:W-:Y:S01]  /*516e0*/  VIADD R35, R35, UR5 ;  /* 0x0000000523237c36 */ /* 0x001fe20008000000 */
[----:B------:R-:W-:Y:S01]  /*516f0*/  ULDC UR5, c[0x0][0x248] ;  /* 0x0000920000057ab9 */ /* 0x000fe20000000800 */
[----:B------:R-:W-:-:S04]  /*51700*/  LOP3.LUT R25, R25, 0xffff, RZ, 0xc0, !PT ;  /* 0x0000ffff19197812 */ /* 0x000fc800078ec0ff */
[----:B------:R-:W-:Y:S02]  /*51710*/  SHF.R.U32.HI R29, RZ, 0x8, R25 ;  /* 0x00000008ff1d7819 */ /* 0x000fe40000011619 */
[----:B------:R-:W-:Y:S02]  /*51720*/  PRMT R25, R25, 0x3340, R9 ;  /* 0x0000334019197816 */ /* 0x000fe40000000009 */
[----:B------:R-:W-:-:S04]  /*51730*/  LOP3.LUT R29, R29, 0xffff, RZ, 0xc0, !PT ;  /* 0x0000ffff1d1d7812 */ /* 0x000fc800078ec0ff */
[----:B------:R-:W-:Y:S01]  /*51740*/  PRMT R9, R29, 0x3340, R27 ;  /* 0x000033401d097816 */ /* 0x000fe2000000001b */
[----:B------:R-:W-:Y:S04]  /*51750*/  STL [R1+0x1150], R25 ;  /* 0x0011501901007387 */ /* 0x000fe80000100800 */
[----:B------:R0:W-:Y:S04]  /*51760*/  STL [R1+0x79c], R35 ;  /* 0x00079c2301007387 */ /* 0x0001e80000100800 */
[----:B------:R1:W-:Y:S01]  /*51770*/  STL [R1+0x1050], R9 ;  /* 0x0010500901007387 */ /* 0x0003e20000100800 */
[----:B0-----:R-:W-:Y:S01]  /*51780*/  VIADD R35, R35, UR5 ;  /* 0x0000000523237c36 */ /* 0x001fe20008000000 */
[----:B------:R-:W-:Y:S01]  /*51790*/  F2FP.SATFINITE.E4M3.F32.PACK_AB_MERGE_C R148, R149, R148, RZ ;  /* 0x000000949594723e */ /* 0x000fe200048070ff */
[----:B------:R-:W-:-:S03]  /*517a0*/  ULDC UR5, c[0x0][0x248] ;  /* 0x0000920000057ab9 */ /* 0x000fc60000000800 */
[----:B------:R-:W-:Y:S01]  /*517b0*/  STL [R1+0x7a4], R35 ;  /* 0x0007a42301007387 */ /* 0x000fe20000100800 */
[----:B-1----:R-:W-:-:S04]  /*517c0*/  LOP3.LUT R9, R30, 0xffff, RZ, 0xc0, !PT ;  /* 0x0000ffff1e097812 */ /* 0x002fc800078ec0ff */
[----:B------:R-:W-:-:S05]  /*517d0*/  PRMT R27, R9, 0x3340, R8 ;  /* 0x00003340091b7816 */ /* 0x000fca0000000008 */
[----:B------:R0:W-:Y:S04]  /*517e0*/  STL [R1+0x114c], R27 ;  /* 0x00114c1b01007387 */ /* 0x0001e80000100800 */
[----:B------:R-:W4:Y:S01]  /*517f0*/  LDL.LU R30, [R1+0xa10] ;  /* 0x000a1000011e7983 */ /* 0x000f220000300800 */
[----:B------:R-:W-:Y:S02]  /*51800*/  LOP3.LUT R226, R226, 0xffff, RZ, 0xc0, !PT ;  /* 0x0000ffffe2e27812 */ /* 0x000fe400078ec0ff */
[----:B------:R-:W-:Y:S02]  /*51810*/  LOP3.LUT R148, R148, 0xffff, RZ, 0xc0, !PT ;  /* 0x0000ffff94947812 */ /* 0x000fe400078ec0ff */
[----:B------:R-:W-:Y:S02]  /*51820*/  SHF.R.U32.HI R25, RZ, 0x8, R9 ;  /* 0x00000008ff197819 */ /* 0x000fe40000011609 */
[----:B------:R-:W-:-:S02]  /*51830*/  SHF.R.U32.HI R8, RZ, 0x8, R8 ;  /* 0x00000008ff087819 */ /* 0x000fc40000011608 */
[----:B0-----:R-:W-:Y:S02]  /*51840*/  PRMT R27, R226, 0x3340, R148 ;  /* 0x00003340e21b7816 */ /* 0x001fe40000000094 */
[----:B------:R-:W-:Y:S02]  /*51850*/  SHF.R.U32.HI R9, RZ, 0x8, R226 ;  /* 0x00000008ff097819 */ /* 0x000fe400000116e2 */
[----:B------:R-:W-:Y:S02]  /*51860*/  SHF.R.U32.HI R148, RZ, 0x8, R148 ;  /* 0x00000008ff947819 */ /* 0x000fe40000011694 */
[----:B------:R-:W-:Y:S02]  /*51870*/  LOP3.LUT R25, R25, 0xffff, RZ, 0xc0, !PT ;  /* 0x0000ffff19197812 */ /* 0x000fe400078ec0ff */
[----:B------:R-:W-:Y:S02]  /*51880*/  LOP3.LUT R8, R8, 0xffff, RZ, 0xc0, !PT ;  /* 0x0000ffff08087812 */ /* 0x000fe400078ec0ff */
[----:B------:R-:W-:-:S02]  /*51890*/  LOP3.LUT R9, R9, 0xffff, RZ, 0xc0, !PT ;  /* 0x0000ffff09097812 */ /* 0x000fc400078ec0ff */
[----:B------:R-:W-:Y:S01]  /*518a0*/  LOP3.LUT R148, R148, 0xffff, RZ, 0xc0, !PT ;  /* 0x0000ffff94947812 */ /* 0x000fe200078ec0ff */
[----:B------:R0:W-:Y:S01]  /*518b0*/  STL [R1+0x1148], R27 ;  /* 0x0011481b01007387 */ /* 0x0001e20000100800 */
[----:B------:R-:W-:Y:S02]  /*518c0*/  PRMT R25, R25, 0x3340, R8 ;  /* 0x0000334019197816 */ /* 0x000fe40000000008 */
[----:B------:R-:W-:-:S03]  /*518d0*/  PRMT R8, R9, 0x3340, R148 ;  /* 0x0000334009087816 */ /* 0x000fc60000000094 */
[----:B------:R-:W-:Y:S01]  /*518e0*/  STL [R1+0x1044], R25 ;  /* 0x0010441901007387 */ /* 0x000fe20000100800 */
[----:B0-----:R-:W-:Y:S01]  /*518f0*/  VIADD R27, R35, UR5 ;  /* 0x00000005231b7c36 */ /* 0x001fe20008000000 */
[----:B------:R-:W-:Y:S01]  /*51900*/  LOP3.LUT R11, R11, 0xffff, RZ, 0xc0, !PT ;  /* 0x0000ffff0b0b7812 */ /* 0x000fe200078ec0ff */
[----:B------:R-:W-:-:S03]  /*51910*/  ULDC UR5, c[0x0][0x248] ;  /* 0x0000920000057ab9 */ /* 0x000fc60000000800 */
[----:B------:R0:W-:Y:S04]  /*51920*/  STL [R1+0x794], R27 ;  /* 0x0007941b01007387 */ /* 0x0001e80000100800 */
[----:B------:R2:W-:Y:S01]  /*51930*/  STL [R1+0x1040], R8 ;  /* 0x0010400801007387 */ /* 0x0005e20000100800 */
[----:B0-----:R-:W-:Y:S01]  /*51940*/  VIADD R27, R27, UR5 ;  /* 0x000000051b1b7c36 */ /* 0x001fe20008000000 */
[----:B------:R-:W-:Y:S01]  /*51950*/  LOP3.LUT R10, R10, 0xffff, RZ, 0xc0, !PT ;  /* 0x0000ffff0a0a7812 */ /* 0x000fe200078ec0ff */
[----:B------:R-:W-:Y:S01]  /*51960*/  ULDC UR5, c[0x0][0x248] ;  /* 0x0000920000057ab9 */ /* 0x000fe20000000800 */
[----:B--2---:R-:W-:-:S04]  /*51970*/  LOP3.LUT R8, R33, 0xffff, RZ, 0xc0, !PT ;  /* 0x0000ffff21087812 */ /* 0x004fc800078ec0ff */
[----:B------:R-:W-:Y:S01]  /*51980*/  PRMT R29, R8, 0x3340, R11 ;  /* 0x00003340081d7816 */ /* 0x000fe2000000000b */
[----:B------:R0:W-:Y:S04]  /*51990*/  STL [R1+0x7a0], R27 ;  /* 0x0007a01b01007387 */ /* 0x0001e80000100800 */
[----:B------:R-:W-:Y:S01]  /*519a0*/  STL [R1+0x1144], R29 ;  /* 0x0011441d01007387 */ /* 0x000fe20000100800 */
[----:B---3--:R-:W-:-:S03]  /*519b0*/  LOP3.LUT R9, R31, 0xffff, RZ, 0xc0, !PT ;  /* 0x0000ffff1f097812 */ /* 0x008fc600078ec0ff */
[----:B------:R-:W2:Y:S01]  /*519c0*/  LDL.LU R33, [R1+0xa14] ;  /* 0x000a140001217983 */ /* 0x000ea20000300800 */
[----:B------:R-:W-:Y:S02]  /*519d0*/  SHF.R.U32.HI R25, RZ, 0x8, R8 ;  /* 0x00000008ff197819 */ /* 0x000fe40000011608 */
[----:B------:R-:W-:Y:S02]  /*519e0*/  SHF.R.U32.HI R11, RZ, 0x8, R11 ;  /* 0x00000008ff0b7819 */ /* 0x000fe4000001160b */
[----:B------:R-:W-:Y:S02]  /*519f0*/  SHF.R.U32.HI R8, RZ, 0x8, R9 ;  /* 0x00000008ff087819 */ /* 0x000fe40000011609 */
[--C-:B------:R-:W-:Y:S02]  /*51a00*/  PRMT R9, R9, 0x3340, R10.reuse ;  /* 0x0000334009097816 */ /* 0x100fe4000000000a */
[----:B------:R-:W-:Y:S02]  /*51a10*/  SHF.R.U32.HI R10, RZ, 0x8, R10 ;  /* 0x00000008ff0a7819 */ /* 0x000fe4000001160a */
[----:B------:R-:W-:-:S02]  /*51a20*/  F2FP.SATFINITE.E4M3.F32.PACK_AB_MERGE_C R144, R145, R144, RZ ;  /* 0x000000909190723e */ /* 0x000fc400048070ff */
[----:B------:R-:W-:Y:S02]  /*51a30*/  LOP3.LUT R25, R25, 0xffff, RZ, 0xc0, !PT ;  /* 0x0000ffff19197812 */ /* 0x000fe400078ec0ff */
[----:B------:R-:W-:Y:S01]  /*51a40*/  LOP3.LUT R11, R11, 0xffff, RZ, 0xc0, !PT ;  /* 0x0000ffff0b0b7812 */ /* 0x000fe200078ec0ff */
[----:B------:R1:W-:Y:S01]  /*51a50*/  STL [R1+0x1140], R9 ;  /* 0x0011400901007387 */ /* 0x0003e20000100800 */
[----:B------:R-:W-:Y:S01]  /*51a60*/  LOP3.LUT R8, R8, 0xffff, RZ, 0xc0, !PT ;  /* 0x0000ffff08087812 */ /* 0x000fe200078ec0ff */
[----:B0-----:R-:W-:Y:S01]  /*51a70*/  VIADD R27, R27, UR5 ;  /* 0x000000051b1b7c36 */ /* 0x001fe20008000000 */
[----:B------:R-:W-:Y:S01]  /*51a80*/  LOP3.LUT R10, R10, 0xffff, RZ, 0xc0, !PT ;  /* 0x0000ffff0a0a7812 */ /* 0x000fe200078ec0ff */
[----:B------:R-:W-:Y:S01]  /*51a90*/  ULDC UR5, c[0x0][0x248] ;  /* 0x0000920000057ab9 */ /* 0x000fe20000000800 */
[----:B------:R-:W-:Y:S02]  /*51aa0*/  LOP3.LUT R239, R239, 0xffff, RZ, 0xc0, !PT ;  /* 0x0000ffffefef7812 */ /* 0x000fe400078ec0ff */
[----:B------:R-:W-:-:S02]  /*51ab0*/  LOP3.LUT R144, R144, 0xffff, RZ, 0xc0, !PT ;  /* 0x0000ffff90907812 */ /* 0x000fc400078ec0ff */
[----:B-1----:R-:W-:Y:S01]  /*51ac0*/  PRMT R9, R25, 0x3340, R11 ;  /* 0x0000334019097816 */ /* 0x002fe2000000000b */
[----:B------:R-:W-:Y:S01]  /*51ad0*/  VIADD R11, R27, UR5 ;  /* 0x000000051b0b7c36 */ /* 0x000fe20008000000 */
[----:B------:R-:W-:Y:S01]  /*51ae0*/  PRMT R8, R8, 0x3340, R10 ;  /* 0x0000334008087816 */ /* 0x000fe2000000000a */
[----:B------:R-:W-:Y:S01]  /*51af0*/  ULDC UR5, c[0x0][0x248] ;  /* 0x0000920000057ab9 */ /* 0x000fe20000000800 */
[----:B------:R-:W-:Y:S01]  /*51b00*/  PRMT R25, R239, 0x3340, R144 ;  /* 0x00003340ef197816 */ /* 0x000fe20000000090 */
[----:B------:R-:W-:Y:S04]  /*51b10*/  STL [R1+0x103c], R9 ;  /* 0x00103c0901007387 */ /* 0x000fe80000100800 */
[----:B------:R-:W-:Y:S04]  /*51b20*/  STL [R1+0x78c], R27 ;  /* 0x00078c1b01007387 */ /* 0x000fe80000100800 */
[----:B------:R4:W-:Y:S04]  /*51b30*/  STL [R1+0x1038], R8 ;  /* 0x0010380801007387 */ /* 0x0009e80000100800 */
[----:B------:R0:W-:Y:S04]  /*51b40*/  STL [R1+0x798], R11 ;  /* 0x0007980b01007387 */ /* 0x0001e80000100800 */
[----:B------:R-:W-:Y:S04]  /*51b50*/  STL [R1+0x113c], R25 ;  /* 0x00113c1901007387 */ /* 0x000fe80000100800 */
[----:B------:R-:W3:Y:S01]  /*51b60*/  LDL.LU R31, [R1+0xa1c] ;  /* 0x000a1c00011f7983 */ /* 0x000ee20000300800 */
[----:B----4-:R-:W-:-:S03]  /*51b70*/  LOP3.LUT R8, R30, 0xffff, RZ, 0xc0, !PT ;  /* 0x0000ffff1e087812 */ /* 0x010fc600078ec0ff */
[----:B------:R-:W4:Y:S01]  /*51b80*/  LDL.LU R30, [R1+0xa18] ;  /* 0x000a1800011e7983 */ /* 0x000f220000300800 */
[----:B------:R-:W-:Y:S02]  /*51b90*/  LOP3.LUT R13, R13, 0xffff, RZ, 0xc0, !PT ;  /* 0x0000ffff0d0d7812 */ /* 0x000fe400078ec0ff */
[----:B------:R-:W-:Y:S02]  /*51ba0*/  SHF.R.U32.HI R9, RZ, 0x8, R239 ;  /* 0x00000008ff097819 */ /* 0x000fe400000116ef */
[----:B------:R-:W-:Y:S02]  /*51bb0*/  SHF.R.U32.HI R144, RZ, 0x8, R144 ;  /* 0x00000008ff907819 */ /* 0x000fe40000011690 */
[----:B------:R-:W-:Y:S02]  /*51bc0*/  SHF.R.U32.HI R10, RZ, 0x8, R8 ;  /* 0x00000008ff0a7819 */ /* 0x000fe40000011608 */
[--C-:B------:R-:W-:Y:S02]  /*51bd0*/  PRMT R8, R8, 0x3340, R13.reuse ;  /* 0x0000334008087816 */ /* 0x100fe4000000000d */
[----:B------:R-:W-:-:S02]  /*51be0*/  SHF.R.U32.HI R13, RZ, 0x8, R13 ;  /* 0x00000008ff0d7819 */ /* 0x000fc4000001160d */
[----:B------:R-:W-:Y:S02]  /*51bf0*/  LOP3.LUT R9, R9, 0xffff, RZ, 0xc0, !PT ;  /* 0x0000ffff09097812 */ /* 0x000fe400078ec0ff */
[----:B------:R-:W-:Y:S02]  /*51c00*/  LOP3.LUT R144, R144, 0xffff, RZ, 0xc0, !PT ;  /* 0x0000ffff90907812 */ /* 0x000fe400078ec0ff */
[----:B------:R-:W-:Y:S02]  /*51c10*/  LOP3.LUT R10, R10, 0xffff, RZ, 0xc0, !PT ;  /* 0x0000ffff0a0a7812 */ /* 0x000fe400078ec0ff */
[----:B------:R-:W-:Y:S01]  /*51c20*/  LOP3.LUT R13, R13, 0xffff, RZ, 0xc0, !PT ;  /* 0x0000ffff0d0d7812 */ /* 0x000fe200078ec0ff */
[----:B------:R1:W-:Y:S01]  /*51c30*/  STL [R1+0x1138], R8 ;  /* 0x0011380801007387 */ /* 0x0003e20000100800 */
[----:B------:R-:W-:Y:S01]  /*51c40*/  PRMT R9, R9, 0x3340, R144 ;  /* 0x0000334009097816 */ /* 0x000fe20000000090 */
[----:B0-----:R-:W-:Y:S01]  /*51c50*/  VIADD R11, R11, UR5 ;  /* 0x000000050b0b7c36 */ /* 0x001fe20008000000 */
[----:B------:R-:W-:Y:S01]  /*51c60*/  LOP3.LUT R12, R12, 0xffff, RZ, 0xc0, !PT ;  /* 0x0000ffff0c0c7812 */ /* 0x000fe200078ec0ff */
[----:B------:R-:W-:-:S02]  /*51c70*/  ULDC UR5, c[0x0][0x248] ;  /* 0x0000920000057ab9 */ /* 0x000fc40000000800 */
[----:B------:R-:W-:Y:S01]  /*51c80*/  STL [R1+0x102c], R9 ;  /* 0x00102c0901007387 */ /* 0x000fe20000100800 */
[----:B-1----:R-:W-:-:S03]  /*51c90*/  PRMT R8, R10, 0x3340, R13 ;  /* 0x000033400a087816 */ /* 0x002fc6000000000d */
[----:B------:R0:W-:Y:S01]  /*51ca0*/  STL [R1+0x780], R11 ;  /* 0x0007800b01007387 */ /* 0x0001e20000100800 */
[----:B------:R-:W-:-:S03]  /*51cb0*/  F2FP.SATFINITE.E4M3.F32.PACK_AB_MERGE_C R140, R141, R140, RZ ;  /* 0x0000008c8d8c723e */ /* 0x000fc600048070ff */
[----:B------:R2:W-:Y:S01]  /*51cc0*/  STL [R1+0x1028], R8 ;  /* 0x0010280801007387 */ /* 0x0005e20000100800 */
[----:B------:R-:W-:Y:S02]  /*51cd0*/  LOP3.LUT R241, R241, 0xffff, RZ, 0xc0, !PT ;  /* 0x0000fffff1f17812 */ /* 0x000fe400078ec0ff */
[----:B------:R-:W-:Y:S01]  /*51ce0*/  LOP3.LUT R140, R140, 0xffff, RZ, 0xc0, !PT ;  /* 0x0000ffff8c8c7812 */ /* 0x000fe200078ec0ff */
[----:B0-----:R-:W-:Y:S01]  /*51cf0*/  VIADD R11, R11, UR5 ;  /* 0x000000050b0b7c36 */ /* 0x001fe20008000000 */
[----:B------:R-:W-:-:S04]  /*51d00*/  ULDC UR5, c[0x0][0x248] ;  /* 0x0000920000057ab9 */ /* 0x000fc80000000800 */
[----:B------:R-:W-:Y:S01]  /*51d10*/  STL [R1+0x790], R11 ;  /* 0x0007900b01007387 */ /* 0x000fe20000100800 */
[----:B--2---:R-:W-:-:S04]  /*51d20*/  LOP3.LUT R8, R33, 0xffff, RZ, 0xc0, !PT ;  /* 0x0000ffff21087812 */ /* 0x004fc800078ec0ff */
[----:B------:R-:W-:Y:S02]  /*51d30*/  PRMT R10, R8, 0x3340, R12 ;  /* 0x00003340080a7816 */ /* 0x000fe4000000000c */
[----:B------:R-:W-:Y:S02]  /*51d40*/  SHF.R.U32.HI R9, RZ, 0x8, R8 ;  /* 0x00000008ff097819 */ /* 0x000fe40000011608 */
[----:B------:R-:W-:Y:S01]  /*51d50*/  SHF.R.U32.HI R12, RZ, 0x8, R12 ;  /* 0x00000008ff0c7819 */ /* 0x000fe2000001160c */
[----:B------:R0:W-:Y:S01]  /*51d60*/  STL [R1+0x1134], R10 ;  /* 0x0011340a01007387 */ /* 0x0001e20000100800 */
[----:B------:R-:W-:Y:S02]  /*51d70*/  SHF.R.U32.HI R8, RZ, 0x8, R241 ;  /* 0x00000008ff087819 */ /* 0x000fe400000116f1 */
[----:B------:R-:W-:Y:S02]  /*51d80*/  LOP3.LUT R9, R9, 0xffff, RZ, 0xc0, !PT ;  /* 0x0000ffff09097812 */ /* 0x000fe400078ec0ff */
[----:B------:R-:W-:-:S02]  /*51d90*/  LOP3.LUT R12, R12, 0xffff, RZ, 0xc0, !PT ;  /* 0x0000ffff0c0c7812 */ /* 0x000fc400078ec0ff */
[--C-:B0-----:R-:W-:Y:S02]  /*51da0*/  PRMT R10, R241, 0x3340, R140.reuse ;  /* 0x00003340f10a7816 */ /* 0x101fe4000000008c */
[----:B------:R-:W-:Y:S02]  /*51db0*/  SHF.R.U32.HI R140, RZ, 0x8, R140 ;  /* 0x00000008ff8c7819 */ /* 0x000fe4000001168c */
[----:B------:R-:W-:Y:S02]  /*51dc0*/  LOP3.LUT R8, R8, 0xffff, RZ, 0xc0, !PT ;  /* 0x0000ffff08087812 */ /* 0x000fe400078ec0ff */
        /* <DEDUP_REMOVED lines=8> */
[----:B------:R-:W-:Y:S04]  /*51e50*/  STL [R1+0x778], R10 ;  /* 0x0007780a01007387 */ /* 0x000fe80000100800 */
[----:B------:R3:W-:Y:S01]  /*51e60*/  STL [R1+0x1018], R8 ;  /* 0x0010180801007387 */ /* 0x0007e20000100800 */
[----:B------:R-:W-:Y:S01]  /*51e70*/  VIADD R11, R10, UR5 ;  /* 0x000000050a0b7c36 */ /* 0x000fe20008000000 */
[----:B------:R-:W-:Y:S01]  /*51e80*/  LOP3.LUT R14, R14, 0xffff, RZ, 0xc0, !PT ;  /* 0x0000ffff0e0e7812 */ /* 0x000fe200078ec0ff */
[----:B------:R-:W-:Y:S01]  /*51e90*/  ULDC UR5, c[0x0][0x248] ;  /* 0x0000920000057ab9 */ /* 0x000fe20000000800 */
[----:B---3--:R-:W-:-:S04]  /*51ea0*/  LOP3.LUT R8, R31, 0xffff, RZ, 0xc0, !PT ;  /* 0x0000ffff1f087812 */ /* 0x008fc800078ec0ff */
[----:B------:R-:W-:Y:S01]  /*51eb0*/  PRMT R12, R8, 0x3340, R15 ;  /* 0x00003340080c7816 */ /* 0x000fe2000000000f */
[----:B------:R0:W-:Y:S04]  /*51ec0*/  STL [R1+0x784], R11 ;  /* 0x0007840b01007387 */ /* 0x0001e80000100800 */
[----:B------:R-:W-:Y:S04]  /*51ed0*/  STL [R1+0x112c], R12 ;  /* 0x00112c0c01007387 */ /* 0x000fe80000100800 */
[----:B------:R-:W2:Y:S01]  /*51ee0*/  LDL.LU R33, [R1+0xa24] ;  /* 0x000a240001217983 */ /* 0x000ea20000300800 */
[----:B------:R-:W-:-:S02]  /*51ef0*/  SHF.R.U32.HI R10, RZ, 0x8, R8 ;  /* 0x00000008ff0a7819 */ /* 0x000fc40000011608 */
[----:B------:R-:W-:Y:S02]  /*51f00*/  SHF.R.U32.HI R15, RZ, 0x8, R15 ;  /* 0x00000008ff0f7819 */ /* 0x000fe4000001160f */
[----:B------:R-:W-:Y:S02]  /*51f10*/  LOP3.LUT R10, R10, 0xffff, RZ, 0xc0, !PT ;  /* 0x0000ffff0a0a7812 */ /* 0x000fe400078ec0ff */
[----:B------:R-:W-:Y:S02]  /*51f20*/  LOP3.LUT R15, R15, 0xffff, RZ, 0xc0, !PT ;  /* 0x0000ffff0f0f7812 */ /* 0x000fe400078ec0ff */
[----:B------:R-:W-:Y:S01]  /*51f30*/  F2FP.SATFINITE.E4M3.F32.PACK_AB_MERGE_C R136, R137, R136, RZ ;  /* 0x000000888988723e */ /* 0x000fe200048070ff */
[----:B0-----:R-:W-:Y:S01]  /*51f40*/  VIADD R11, R11, UR5 ;  /* 0x000000050b0b7c36 */ /* 0x001fe20008000000 */
[----:B------:R-:W-:Y:S01]  /*51f50*/  LOP3.LUT R246, R246, 0xffff, RZ, 0xc0, !PT ;  /* 0x0000fffff6f67812 */ /* 0x000fe200078ec0ff */
[----:B------:R-:W-:Y:S01]  /*51f60*/  ULDC UR5, c[0x0][0x248] ;  /* 0x0000920000057ab9 */ /* 0x000fe20000000800 */
[----:B------:R-:W-:-:S02]  /*51f70*/  LOP3.LUT R136, R136, 0xffff, RZ, 0xc0, !PT ;  /* 0x0000ffff88887812 */ /* 0x000fc400078ec0ff */
[----:B----4-:R-:W-:Y:S02]  /*51f80*/  LOP3.LUT R9, R30, 0xffff, RZ, 0xc0, !PT ;  /* 0x0000ffff1e097812 */ /* 0x010fe400078ec0ff */
[----:B------:R-:W3:Y:S02]  /*51f90*/  LDL.LU R30, [R1+0xa20] ;  /* 0x000a2000011e7983 */ /* 0x000ee40000300800 */
[----:B------:R-:W-:Y:S02]  /*51fa0*/  SHF.R.U32.HI R8, RZ, 0x8, R9 ;  /* 0x00000008ff087819 */ /* 0x000fe40000011609 */
[--C-:B------:R-:W-:Y:S02]  /*51fb0*/  PRMT R9, R9, 0x3340, R14.reuse ;  /* 0x0000334009097816 */ /* 0x100fe4000000000e */
[----:B------:R-:W-:-:S03]  /*51fc0*/  SHF.R.U32.HI R14, RZ, 0x8, R14 ;  /* 0x00000008ff0e7819 */ /* 0x000fc6000001160e */
[----:B------:R0:W-:Y:S01]  /*51fd0*/  STL [R1+0x1128], R9 ;  /* 0x0011280901007387 */ /* 0x0001e20000100800 */
[----:B------:R-:W-:Y:S02]  /*51fe0*/  LOP3.LUT R8, R8, 0xffff, RZ, 0xc0, !PT ;  /* 0x0000ffff08087812 */ /* 0x000fe400078ec0ff */
[----:B------:R-:W-:Y:S02]  /*51ff0*/  LOP3.LUT R14, R14, 0xffff, RZ, 0xc0, !PT ;  /* 0x0000ffff0e0e7812 */ /* 0x000fe400078ec0ff */
[----:B0-----:R-:W-:Y:S01]  /*52000*/  PRMT R9, R10, 0x3340, R15 ;  /* 0x000033400a097816 */ /* 0x001fe2000000000f */
[----:B------:R-:W-:Y:S01]  /*52010*/  VIADD R10, R11, UR5 ;  /* 0x000000050b0a7c36 */ /* 0x000fe20008000000 */
[----:B------:R-:W-:Y:S01]  /*52020*/  PRMT R8, R8, 0x3340, R14 ;  /* 0x0000334008087816 */ /* 0x000fe2000000000e */
[----:B------:R-:W-:Y:S02]  /*52030*/  ULDC UR5, c[0x0][0x248] ;  /* 0x0000920000057ab9 */ /* 0x000fe40000000800 */
[----:B------:R-:W-:Y:S04]  /*52040*/  STL [R1+0x1008], R9 ;  /* 0x0010080901007387 */ /* 0x000fe80000100800 */
[----:B------:R0:W-:Y:S04]  /*52050*/  STL [R1+0x770], R11 ;  /* 0x0007700b01007387 */ /* 0x0001e80000100800 */
[----:B------:R1:W-:Y:S01]  /*52060*/  STL [R1+0x1004], R8 ;  /* 0x0010040801007387 */ /* 0x0003e20000100800 */
[----:B0-----:R-:W-:-:S03]  /*52070*/  PRMT R11, R246, 0x3340, R136 ;  /* 0x00003340f60b7816 */ /* 0x001fc60000000088 */
[----:B------:R-:W-:Y:S04]  /*52080*/  STL [R1+0x77c], R10 ;  /* 0x00077c0a01007387 */ /* 0x000fe80000100800 */
[----:B------:R0:W-:Y:S04]  /*52090*/  STL [R1+0x1120], R11 ;  /* 0x0011200b01007387 */ /* 0x0001e80000100800 */
[----:B------:R-:W4:Y:S01]  /*520a0*/  LDL.LU R31, [R1+0xa28] ;  /* 0x000a2800011f7983 */ /* 0x000f220000300800 */
[----:B------:R-:W-:Y:S02]  /*520b0*/  F2FP.SATFINITE.E4M3.F32.PACK_AB_MERGE_C R138, R139, R138, RZ ;  /* 0x0000008a8b8a723e */ /* 0x000fe400048070ff */
[----:B------:R-:W-:-:S02]  /*520c0*/  LOP3.LUT R242, R242, 0xffff, RZ, 0xc0, !PT ;  /* 0x0000fffff2f27812 */ /* 0x000fc400078ec0ff */
[----:B------:R-:W-:Y:S02]  /*520d0*/  LOP3.LUT R138, R138, 0xffff, RZ, 0xc0, !PT ;  /* 0x0000ffff8a8a7812 */ /* 0x000fe400078ec0ff */
[----:B-1----:R-:W-:Y:S02]  /*520e0*/  SHF.R.U32.HI R8, RZ, 0x8, R246 ;  /* 0x00000008ff087819 */ /* 0x002fe400000116f6 */
[----:B------:R-:W-:Y:S02]  /*520f0*/  SHF.R.U32.HI R136, RZ, 0x8, R136 ;  /* 0x00000008ff887819 */ /* 0x000fe40000011688 */
[----:B0-----:R-:W-:Y:S02]  /*52100*/  PRMT R11, R242, 0x3340, R138 ;  /* 0x00003340f20b7816 */ /* 0x001fe4000000008a */
[----:B------:R-:W-:Y:S02]  /*52110*/  SHF.R.U32.HI R9, RZ, 0x8, R242 ;  /* 0x00000008ff097819 */ /* 0x000fe400000116f2 */
[----:B------:R-:W-:-:S02]  /*52120*/  SHF.R.U32.HI R138, RZ, 0x8, R138 ;  /* 0x00000008ff8a7819 */ /* 0x000fc4000001168a */
[----:B------:R-:W-:Y:S02]  /*52130*/  LOP3.LUT R8, R8, 0xffff, RZ, 0xc0, !PT ;  /* 0x0000ffff08087812 */ /* 0x000fe400078ec0ff */
[----:B------:R-:W-:Y:S01]  /*52140*/  LOP3.LUT R136, R136, 0xffff, RZ, 0xc0, !PT ;  /* 0x0000ffff88887812 */ /* 0x000fe200078ec0ff */
[----:B------:R0:W-:Y:S01]  /*52150*/  STL [R1+0x1124], R11 ;  /* 0x0011240b01007387 */ /* 0x0001e20000100800 */
[----:B------:R-:W-:Y:S02]  /*52160*/  LOP3.LUT R9, R9, 0xffff, RZ, 0xc0, !PT ;  /* 0x0000ffff09097812 */ /* 0x000fe400078ec0ff */
[----:B------:R-:W-:Y:S01]  /*52170*/  LOP3.LUT R138, R138, 0xffff, RZ, 0xc0, !PT ;  /* 0x0000ffff8a8a7812 */ /* 0x000fe200078ec0ff */
[----:B------:R-:W-:Y:S01]  /*52180*/  VIADD R10, R10, UR5 ;  /* 0x000000050a0a7c36 */ /* 0x000fe20008000000 */
[----:B------:R-:W-:Y:S01]  /*52190*/  LOP3.LUT R17, R17, 0xffff, RZ, 0xc0, !PT ;  /* 0x0000ffff11117812 */ /* 0x000fe200078ec0ff */
[----:B------:R-:W-:Y:S01]  /*521a0*/  ULDC UR5, c[0x0][0x248] ;  /* 0x0000920000057ab9 */ /* 0x000fe20000000800 */
[----:B0-----:R-:W-:-:S02]  /*521b0*/  PRMT R11, R8, 0x3340, R136 ;  /* 0x00003340080b7816 */ /* 0x001fc40000000088 */
[----:B------:R-:W-:-:S03]  /*521c0*/  PRMT R8, R9, 0x3340, R138 ;  /* 0x0000334009087816 */ /* 0x000fc6000000008a */
[----:B------:R0:W-:Y:S04]  /*521d0*/  STL [R1+0xffc], R11 ;  /* 0x000ffc0b01007387 */ /* 0x0001e80000100800 */
[----:B------:R-:W-:Y:S04]  /*521e0*/  STL [R1+0x764], R10 ;  /* 0x0007640a01007387 */ /* 0x000fe80000100800 */
[----:B------:R2:W-:Y:S01]  /*521f0*/  STL [R1+0x1000], R8 ;  /* 0x0010000801007387 */ /* 0x0005e20000100800 */
[----:B0-----:R-:W-:Y:S01]  /*52200*/  VIADD R11, R10, UR5 ;  /* 0x000000050a0b7c36 */ /* 0x001fe20008000000 */
[----:B------:R-:W-:Y:S01]  /*52210*/  LOP3.LUT R16, R16, 0xffff, RZ, 0xc0, !PT ;  /* 0x0000ffff10107812 */ /* 0x000fe200078ec0ff */
[----:B------:R-:W-:-:S03]  /*52220*/  ULDC UR5, c[0x0][0x248] ;  /* 0x0000920000057ab9 */ /* 0x000fc60000000800 */
[----:B------:R0:W-:Y:S01]  /*52230*/  STL [R1+0x774], R11 ;  /* 0x0007740b01007387 */ /* 0x0001e20000100800 */
[----:B--2---:R-:W-:-:S04]  /*52240*/  LOP3.LUT R8, R33, 0xffff, RZ, 0xc0, !PT ;  /* 0x0000ffff21087812 */ /* 0x004fc800078ec0ff */
[----:B------:R-:W-:-:S05]  /*52250*/  PRMT R12, R8, 0x3340, R17 ;  /* 0x00003340080c7816 */ /* 0x000fca0000000011 */
[----:B------:R-:W-:Y:S01]  /*52260*/  STL [R1+0x111c], R12 ;  /* 0x00111c0c01007387 */ /* 0x000fe20000100800 */
[----:B------:R-:W-:Y:S02]  /*52270*/  SHF.R.U32.HI R10, RZ, 0x8, R8 ;  /* 0x00000008ff0a7819 */ /* 0x000fe40000011608 */
[----:B------:R-:W-:Y:S02]  /*52280*/  SHF.R.U32.HI R17, RZ, 0x8, R17 ;  /* 0x00000008ff117819 */ /* 0x000fe40000011611 */
[----:B------:R-:W-:Y:S02]  /*52290*/  LOP3.LUT R10, R10, 0xffff, RZ, 0xc0, !PT ;  /* 0x0000ffff0a0a7812 */ /* 0x000fe400078ec0ff */
[----:B------:R-:W-:Y:S01]  /*522a0*/  LOP3.LUT R17, R17, 0xffff, RZ, 0xc0, !PT ;  /* 0x0000ffff11117812 */ /* 0x000fe200078ec0ff */
[----:B0-----:R-:W-:Y:S01]  /*522b0*/  VIADD R11, R11, UR5 ;  /* 0x000000050b0b7c36 */ /* 0x001fe20008000000 */
[----:B------:R-:W-:Y:S01]  /*522c0*/  ULDC UR5, c[0x0][0x248] ;  /* 0x0000920000057ab9 */ /* 0x000fe20000000800 */
[----:B---3--:R-:W-:-:S02]  /*522d0*/  LOP3.LUT R9, R30, 0xffff, RZ, 0xc0, !PT ;  /* 0x0000ffff1e097812 */ /* 0x008fc400078ec0ff */
[----:B------:R-:W2:Y:S02]  /*522e0*/  LDL.LU R30, [R1+0xa2c] ;  /* 0x000a2c00011e7983 */ /* 0x000ea40000300800 */
[----:B------:R-:W-:Y:S02]  /*522f0*/  SHF.R.U32.HI R8, RZ, 0x8, R9 ;  /* 0x00000008ff087819 */ /* 0x000fe40000011609 */
[--C-:B------:R-:W-:Y:S02]  /*52300*/  PRMT R9, R9, 0x3340, R16.reuse ;  /* 0x0000334009097816 */ /* 0x100fe40000000010 */
[----:B------:R-:W-:Y:S02]  /*52310*/  SHF.R.U32.HI R16, RZ, 0x8, R16 ;  /* 0x00000008ff107819 */ /* 0x000fe40000011610 */
[----:B------:R-:W-:Y:S01]  /*52320*/  LOP3.LUT R8, R8, 0xffff, RZ, 0xc0, !PT ;  /* 0x0000ffff08087812 */ /* 0x000fe200078ec0ff */
[----:B------:R0:W-:Y:S01]  /*52330*/  STL [R1+0x1118], R9 ;  /* 0x0011180901007387 */ /* 0x0001e20000100800 */
[----:B------:R-:W-:-:S04]  /*52340*/  LOP3.LUT R16, R16, 0xffff, RZ, 0xc0, !PT ;  /* 0x0000ffff10107812 */ /* 0x000fc800078ec0ff */
[----:B------:R-:W-:Y:S02]  /*52350*/  PRMT R8, R8, 0x3340, R16 ;  /* 0x0000334008087816 */ /* 0x000fe40000000010 */
[----:B0-----:R-:W-:-:S05]  /*52360*/  PRMT R9, R10, 0x3340, R17 ;  /* 0x000033400a097816 */ /* 0x001fca0000000011 */
[----:B------:R-:W-:Y:S04]  /*52370*/  STL [R1+0xff4], R9 ;  /* 0x000ff40901007387 */ /* 0x000fe80000100800 */
[----:B------:R0:W-:Y:S04]  /*52380*/  STL [R1+0x75c], R11 ;  /* 0x00075c0b01007387 */ /* 0x0001e80000100800 */
[----:B------:R1:W-:Y:S01]  /*52390*/  STL [R1+0xff0], R8 ;  /* 0x000ff00801007387 */ /* 0x0003e20000100800 */
[----:B0-----:R-:W-:Y:S01]  /*523a0*/  VIADD R11, R11, UR5 ;  /* 0x000000050b0b7c36 */ /* 0x001fe20008000000 */
[----:B------:R-:W-:Y:S01]  /*523b0*/  LOP3.LUT R19, R19, 0xffff, RZ, 0xc0, !PT ;  /* 0x0000ffff13137812 */ /* 0x000fe200078ec0ff */
[----:B------:R-:W-:Y:S01]  /*523c0*/  ULDC UR5, c[0x0][0x248] ;  /* 0x0000920000057ab9 */ /* 0x000fe20000000800 */
[----:B-1----:R-:W-:-:S04]  /*523d0*/  LOP3.LUT R8, R247, 0xffff, RZ, 0xc0, !PT ;  /* 0x0000fffff7087812 */ /* 0x002fc800078ec0ff */
[----:B------:R-:W-:Y:S01]  /*523e0*/  PRMT R12, R8, 0x3340, R132 ;  /* 0x00003340080c7816 */ /* 0x000fe20000000084 */
[----:B------:R0:W-:Y:S01]  /*523f0*/  STL [R1+0x76c], R11 ;  /* 0x00076c0b01007387 */ /* 0x0001e20000100800 */
[----:B----4-:R-:W-:-:S03]  /*52400*/  LOP3.LUT R9, R31, 0xffff, RZ, 0xc0, !PT ;  /* 0x0000ffff1f097812 */ /* 0x010fc600078ec0ff */
[----:B------:R-:W-:Y:S04]  /*52410*/  STL [R1+0x1114], R12 ;  /* 0x0011140c01007387 */ /* 0x000fe80000100800 */
[----:B------:R-:W3:Y:S01]  /*52420*/  LDL.LU R31, [R1+0xa30] ;  /* 0x000a3000011f7983 */ /* 0x000ee20000300800 */
[----:B------:R-:W-:Y:S02]  /*52430*/  SHF.R.U32.HI R10, RZ, 0x8, R8 ;  /* 0x00000008ff0a7819 */ /* 0x000fe40000011608 */
[----:B------:R-:W-:Y:S02]  /*52440*/  SHF.R.U32.HI R132, RZ, 0x8, R132 ;  /* 0x00000008ff847819 */ /* 0x000fe40000011684 */
[----:B------:R-:W-:Y:S02]  /*52450*/  SHF.R.U32.HI R8, RZ, 0x8, R9 ;  /* 0x00000008ff087819 */ /* 0x000fe40000011609 */
[----:B------:R-:W-:-:S02]  /*52460*/  PRMT R9, R9, 0x3340, R19 ;  /* 0x0000334009097816 */ /* 0x000fc40000000013 */
[----:B------:R-:W-:Y:S02]  /*52470*/  SHF.R.U32.HI R19, RZ, 0x8, R19 ;  /* 0x00000008ff137819 */ /* 0x000fe40000011613 */
[----:B------:R-:W-:Y:S02]  /*52480*/  LOP3.LUT R10, R10, 0xffff, RZ, 0xc0, !PT ;  /* 0x0000ffff0a0a7812 */ /* 0x000fe400078ec0ff */
[----:B------:R-:W-:Y:S01]  /*52490*/  LOP3.LUT R132, R132, 0xffff, RZ, 0xc0, !PT ;  /* 0x0000ffff84847812 */ /* 0x000fe200078ec0ff */
[----:B------:R1:W-:Y:S01]  /*524a0*/  STL [R1+0x1110], R9 ;  /* 0x0011100901007387 */ /* 0x0003e20000100800 */
[----:B------:R-:W-:Y:S02]  /*524b0*/  LOP3.LUT R8, R8, 0xffff, RZ, 0xc0, !PT ;  /* 0x0000ffff08087812 */ /* 0x000fe400078ec0ff */
[----:B------:R-:W-:Y:S01]  /*524c0*/  LOP3.LUT R19, R19, 0xffff, RZ, 0xc0, !PT ;  /* 0x0000ffff13137812 */ /* 0x000fe200078ec0ff */
[----:B0-----:R-:W-:Y:S01]  /*524d0*/  VIADD R11, R11, UR5 ;  /* 0x000000050b0b7c36 */ /* 0x001fe20008000000 */
[----:B------:R-:W-:Y:S01]  /*524e0*/  LOP3.LUT R18, R18, 0xffff, RZ, 0xc0, !PT ;  /* 0x0000ffff12127812 */ /* 0x000fe200078ec0ff */
[----:B------:R-:W-:Y:S01]  /*524f0*/  ULDC UR5, c[0x0][0x248] ;  /* 0x0000920000057ab9 */ /* 0x000fe20000000800 */
[----:B------:R-:W-:-:S02]  /*52500*/  PRMT R8, R8, 0x3340, R19 ;  /* 0x0000334008087816 */ /* 0x000fc40000000013 */
[----:B-1----:R-:W-:-:S05]  /*52510*/  PRMT R9, R10, 0x3340, R132 ;  /* 0x000033400a097816 */ /* 0x002fca0000000084 */
[----:B------:R-:W-:Y:S04]  /*52520*/  STL [R1+0xfe4], R9 ;  /* 0x000fe40901007387 */ /* 0x000fe80000100800 */
[----:B------:R0:W-:Y:S04]  /*52530*/  STL [R1+0x754], R11 ;  /* 0x0007540b01007387 */ /* 0x0001e80000100800 */
[----:B------:R-:W-:Y:S01]  /*52540*/  STL [R1+0xfd8], R8 ;  /* 0x000fd80801007387 */ /* 0x000fe20000100800 */
[----:B0-----:R-:W-:Y:S01]  /*52550*/  VIADD R11, R11, UR5 ;  /* 0x000000050b0b7c36 */ /* 0x001fe20008000000 */
[----:B------:R-:W-:Y:S01]  /*52560*/  LOP3.LUT R9, R248, 0xffff, RZ, 0xc0, !PT ;  /* 0x0000fffff8097812 */ /* 0x000fe200078ec0ff */
[----:B------:R-:W-:-:S03]  /*52570*/  ULDC UR5, c[0x0][0x248] ;  /* 0x0000920000057ab9 */ /* 0x000fc60000000800 */
[----:B------:R0:W-:Y:S02]  /*52580*/  STL [R1+0x760], R11 ;  /* 0x0007600b01007387 */ /* 0x0001e40000100800 */
[----:B0-----:R-:W-:Y:S01]  /*52590*/  VIADD R11, R11, UR5 ;  /* 0x000000050b0b7c36 */ /* 0x001fe20008000000 */
[----:B------:R-:W-:Y:S01]  /*525a0*/  ULDC UR5, c[0x0][0x248] ;  /* 0x0000920000057ab9 */ /* 0x000fe20000000800 */
[----:B--2---:R-:W-:-:S04]  /*525b0*/  LOP3.LUT R8, R30, 0xffff, RZ, 0xc0, !PT ;  /* 0x0000ffff1e087812 */ /* 0x004fc800078ec0ff */
[----:B------:R-:W-:-:S05]  /*525c0*/  PRMT R12, R8, 0x3340, R18 ;  /* 0x00003340080c7816 */ /* 0x000fca0000000012 */
[----:B------:R-:W-:Y:S04]  /*525d0*/  STL [R1+0x110c], R12 ;  /* 0x00110c0c01007387 */ /* 0x000fe80000100800 */
[----:B------:R-:W2:Y:S01]  /*525e0*/  LDL.LU R30, [R1+0xa34] ;  /* 0x000a3400011e7983 */ /* 0x000ea20000300800 */
        /* <DEDUP_REMOVED lines=9> */
[----:B------:R-:W-:-:S04]  /*52680*/  LOP3.LUT R128, R128, 0xffff, RZ, 0xc0, !PT ;  /* 0x0000ffff80807812 */ /* 0x000fc800078ec0ff */
[----:B------:R-:W-:Y:S02]  /*52690*/  PRMT R8, R8, 0x3340, R128 ;  /* 0x0000334008087816 */ /* 0x000fe40000000080 */
[----:B0-----:R-:W-:-:S05]  /*526a0*/  PRMT R9, R10, 0x3340, R18 ;  /* 0x000033400a097816 */ /* 0x001fca0000000012 */
[----:B------:R-:W-:Y:S04]  /*526b0*/  STL [R1+0xfcc], R9 ;  /* 0x000fcc0901007387 */ /* 0x000fe80000100800 */
[----:B------:R0:W-:Y:S04]  /*526c0*/  STL [R1+0x748], R11 ;  /* 0x0007480b01007387 */ /* 0x0001e80000100800 */
[----:B------:R1:W-:Y:S01]  /*526d0*/  STL [R1+0xfc8], R8 ;  /* 0x000fc80801007387 */ /* 0x0003e20000100800 */
[----:B0-----:R-:W-:Y:S01]  /*526e0*/  VIADD R11, R11, UR5 ;  /* 0x000000050b0b7c36 */ /* 0x001fe20008000000 */
[----:B---3--:R-:W-:Y:S01]  /*526f0*/  LOP3.LUT R9, R31, 0xffff, RZ, 0xc0, !PT ;  /* 0x0000ffff1f097812 */ /* 0x008fe200078ec0ff */
[----:B------:R-:W-:Y:S01]  /*52700*/  ULDC UR5, c[0x0][0x248] ;  /* 0x0000920000057ab9 */ /* 0x000fe20000000800 */
[----:B-1----:R-:W-:-:S04]  /*52710*/  LOP3.LUT R8, R249, 0xffff, RZ, 0xc0, !PT ;  /* 0x0000fffff9087812 */ /* 0x002fc800078ec0ff */
[----:B------:R-:W-:Y:S01]  /*52720*/  PRMT R12, R8, 0x3340, R130 ;  /* 0x00003340080c7816 */ /* 0x000fe20000000082 */
[----:B------:R0:W-:Y:S04]  /*52730*/  STL [R1+0x758], R11 ;  /* 0x0007580b01007387 */ /* 0x0001e80000100800 */
[----:B------:R-:W-:Y:S04]  /*52740*/  STL [R1+0x1104], R12 ;  /* 0x0011040c01007387 */ /* 0x000fe80000100800 */
[----:B------:R-:W3:Y:S04]  /*52750*/  LDL.LU R33, [R1+0xa3c] ;  /* 0x000a3c0001217983 */ /* 0x000ee80000300800 */
[----:B------:R-:W4:Y:S01]  /*52760*/  LDL.LU R31, [R1+0xa38] ;  /* 0x000a3800011f7983 */ /* 0x000f220000300800 */
[----:B------:R-:W-:-:S02]  /*52770*/  LOP3.LUT R21, R21, 0xffff, RZ, 0xc0, !PT ;  /* 0x0000ffff15157812 */ /* 0x000fc400078ec0ff */
[----:B------:R-:W-:Y:S02]  /*52780*/  SHF.R.U32.HI R10, RZ, 0x8, R8 ;  /* 0x00000008ff0a7819 */ /* 0x000fe40000011608 */
[----:B------:R-:W-:Y:S02]  /*52790*/  SHF.R.U32.HI R130, RZ, 0x8, R130 ;  /* 0x00000008ff827819 */ /* 0x000fe40000011682 */
[----:B------:R-:W-:Y:S02]  /*527a0*/  SHF.R.U32.HI R8, RZ, 0x8, R9 ;  /* 0x00000008ff087819 */ /* 0x000fe40000011609 */
[--C-:B------:R-:W-:Y:S02]  /*527b0*/  PRMT R9, R9, 0x3340, R21.reuse ;  /* 0x0000334009097816 */ /* 0x100fe40000000015 */
[----:B------:R-:W-:Y:S02]  /*527c0*/  SHF.R.U32.HI R21, RZ, 0x8, R21 ;  /* 0x00000008ff157819 */ /* 0x000fe40000011615 */
[----:B------:R-:W-:-:S02]  /*527d0*/  LOP3.LUT R10, R10, 0xffff, RZ, 0xc0, !PT ;  /* 0x0000ffff0a0a7812 */ /* 0x000fc400078ec0ff */
[----:B------:R-:W-:Y:S01]  /*527e0*/  LOP3.LUT R130, R130, 0xffff, RZ, 0xc0, !PT ;  /* 0x0000ffff82827812 */ /* 0x000fe200078ec0ff */
[----:B------:R1:W-:Y:S01]  /*527f0*/  STL [R1+0x1100], R9 ;  /* 0x0011000901007387 */ /* 0x0003e20000100800 */
[----:B------:R-:W-:Y:S02]  /*52800*/  LOP3.LUT R8, R8, 0xffff, RZ, 0xc0, !PT ;  /* 0x0000ffff08087812 */ /* 0x000fe400078ec0ff */
[----:B------:R-:W-:Y:S01]  /*52810*/  LOP3.LUT R21, R21, 0xffff, RZ, 0xc0, !PT ;  /* 0x0000ffff15157812 */ /* 0x000fe200078ec0ff */
[----:B0-----:R-:W-:Y:S01]  /*52820*/  VIADD R11, R11, UR5 ;  /* 0x000000050b0b7c36 */ /* 0x001fe20008000000 */
[----:B------:R-:W-:Y:S01]  /*52830*/  LOP3.LUT R20, R20, 0xffff, RZ, 0xc0, !PT ;  /* 0x0000ffff14147812 */ /* 0x000fe200078ec0ff */
[----:B------:R-:W-:Y:S01]  /*52840*/  ULDC UR5, c[0x0][0x248] ;  /* 0x0000920000057ab9 */ /* 0x000fe20000000800 */
[----:B------:R-:W-:Y:S02]  /*52850*/  PRMT R8, R8, 0x3340, R21 ;  /* 0x0000334008087816 */ /* 0x000fe40000000015 */
[----:B-1----:R-:W-:-:S05]  /*52860*/  PRMT R9, R10, 0x3340, R130 ;  /* 0x000033400a097816 */ /* 0x002fca0000000082 */
[----:B------:R-:W-:Y:S04]  /*52870*/  STL [R1+0xfc4], R9 ;  /* 0x000fc40901007387 */ /* 0x000fe80000100800 */
[----:B------:R0:W-:Y:S04]  /*52880*/  STL [R1+0x73c], R11 ;  /* 0x00073c0b01007387 */ /* 0x0001e80000100800 */
[----:B------:R-:W-:Y:S01]  /*52890*/  STL [R1+0xfc0], R8 ;  /* 0x000fc00801007387 */ /* 0x000fe20000100800 */
[----:B0-----:R-:W-:Y:S01]  /*528a0*/  VIADD R11, R11, UR5 ;  /* 0x000000050b0b7c36 */ /* 0x001fe20008000000 */
[----:B------:R-:W-:Y:S01]  /*528b0*/  LOP3.LUT R9, R251, 0xffff, RZ, 0xc0, !PT ;  /* 0x0000fffffb097812 */ /* 0x000fe200078ec0ff */
[----:B------:R-:W-:-:S03]  /*528c0*/  ULDC UR5, c[0x0][0x248] ;  /* 0x0000920000057ab9 */ /* 0x000fc60000000800 */
[----:B------:R0:W-:Y:S01]  /*528d0*/  STL [R1+0x74c], R11 ;  /* 0x00074c0b01007387 */ /* 0x0001e20000100800 */
[----:B------:R-:W-:Y:S01]  /*528e0*/  LOP3.LUT R23, R23, 0xffff, RZ, 0xc0, !PT ;  /* 0x0000ffff17177812 */ /* 0x000fe200078ec0ff */
[----:B0-----:R-:W-:Y:S01]  /*528f0*/  VIADD R11, R11, UR5 ;  /* 0x000000050b0b7c36 */ /* 0x001fe20008000000 */
[----:B------:R-:W-:Y:S01]  /*52900*/  ULDC UR5, c[0x0][0x248] ;  /* 0x0000920000057ab9 */ /* 0x000fe20000000800 */
[----:B------:R-:W-:Y:S02]  /*52910*/  LOP3.LUT R22, R22, 0xffff, RZ, 0xc0, !PT ;  /* 0x0000ffff16167812 */ /* 0x000fe400078ec0ff */
        /* <DEDUP_REMOVED lines=20> */
[----:B------:R-:W-:Y:S01]  /*52a60*/  ULDC UR5, c[0x0][0x248] ;  /* 0x0000920000057ab9 */ /* 0x000fe20000000800 */
[----:B---3--:R-:W-:-:S02]  /*52a70*/  LOP3.LUT R8, R33, 0xffff, RZ, 0xc0, !PT ;  /* 0x0000ffff21087812 */ /* 0x008fc400078ec0ff */
[----:B----4-:R-:W-:Y:S02]  /*52a80*/  LOP3.LUT R9, R31, 0xffff, RZ, 0xc0, !PT ;  /* 0x0000ffff1f097812 */ /* 0x010fe400078ec0ff */
[----:B------:R-:W-:Y:S02]  /*52a90*/  SHF.R.U32.HI R10, RZ, 0x8, R8 ;  /* 0x00000008ff0a7819 */ /* 0x000fe40000011608 */
[----:B------:R-:W-:Y:S02]  /*52aa0*/  PRMT R12, R8, 0x3340, R23 ;  /* 0x00003340080c7816 */ /* 0x000fe40000000017 */
[----:B------:R-:W-:Y:S02]  /*52ab0*/  SHF.R.U32.HI R8, RZ, 0x8, R9 ;  /* 0x00000008ff087819 */ /* 0x000fe40000011609 */
[----:B------:R-:W-:Y:S01]  /*52ac0*/  PRMT R9, R9, 0x3340, R22 ;  /* 0x0000334009097816 */ /* 0x000fe20000000016 */
[----:B------:R0:W-:Y:S04]  /*52ad0*/  STL [R1+0x744], R11 ;  /* 0x0007440b01007387 */ /* 0x0001e80000100800 */
[----:B------:R-:W-:Y:S04]  /*52ae0*/  STL [R1+0x10f4], R12 ;  /* 0x0010f40c01007387 */ /* 0x000fe80000100800 */
[----:B------:R-:W3:Y:S04]  /*52af0*/  LDL.LU R35, [R1+0xa44] ;  /* 0x000a440001237983 */ /* 0x000ee80000300800 */
[----:B------:R1:W-:Y:S04]  /*52b00*/  STL [R1+0x10f0], R9 ;  /* 0x0010f00901007387 */ /* 0x0003e80000100800 */
[----:B------:R-:W4:Y:S01]  /*52b10*/  LDL.LU R33, [R1+0xa40] ;  /* 0x000a400001217983 */ /* 0x000f220000300800 */
[----:B------:R-:W-:-:S02]  /*52b20*/  SHF.R.U32.HI R23, RZ, 0x8, R23 ;  /* 0x00000008ff177819 */ /* 0x000fc40000011617 */
[----:B------:R-:W-:Y:S02]  /*52b30*/  SHF.R.U32.HI R22, RZ, 0x8, R22 ;  /* 0x00000008ff167819 */ /* 0x000fe40000011616 */
[----:B------:R-:W-:Y:S02]  /*52b40*/  LOP3.LUT R10, R10, 0xffff, RZ, 0xc0, !PT ;  /* 0x0000ffff0a0a7812 */ /* 0x000fe400078ec0ff */
[----:B------:R-:W-:Y:S02]  /*52b50*/  LOP3.LUT R23, R23, 0xffff, RZ, 0xc0, !PT ;  /* 0x0000ffff17177812 */ /* 0x000fe400078ec0ff */
[----:B------:R-:W-:Y:S02]  /*52b60*/  LOP3.LUT R8, R8, 0xffff, RZ, 0xc0, !PT ;  /* 0x0000ffff08087812 */ /* 0x000fe400078ec0ff */
[----:B------:R-:W-:Y:S01]  /*52b70*/  LOP3.LUT R22, R22, 0xffff, RZ, 0xc0, !PT ;  /* 0x0000ffff16167812 */ /* 0x000fe200078ec0ff */
[----:B0-----:R-:W-:Y:S01]  /*52b80*/  VIADD R11, R11, UR5 ;  /* 0x000000050b0b7c36 */ /* 0x001fe20008000000 */
[----:B-1----:R-:W-:Y:S01]  /*52b90*/  PRMT R9, R10, 0x3340, R23 ;  /* 0x000033400a097816 */ /* 0x002fe20000000017 */
[----:B------:R-:W-:Y:S01]  /*52ba0*/  ULDC UR5, c[0x0][0x248] ;  /* 0x0000920000057ab9 */ /* 0x000fe20000000800 */
[----:B------:R-:W-:-:S02]  /*52bb0*/  PRMT R8, R8, 0x3340, R22 ;  /* 0x0000334008087816 */ /* 0x000fc40000000016 */
[----:B------:R0:W-:Y:S04]  /*52bc0*/  STL [R1+0x728], R11 ;  /* 0x0007280b01007387 */ /* 0x0001e80000100800 */
[----:B------:R1:W-:Y:S01]  /*52bd0*/  STL [R1+0xfa4], R9 ;  /* 0x000fa40901007387 */ /* 0x0003e20000100800 */
[----:B------:R-:W-:-:S03]  /*52be0*/  LOP3.LUT R122, R122, 0xffff, RZ, 0xc0, !PT ;  /* 0x0000ffff7a7a7812 */ /* 0x000fc600078ec0ff */
[----:B------:R-:W-:Y:S01]  /*52bf0*/  STL [R1+0xfa0], R8 ;  /* 0x000fa00801007387 */ /* 0x000fe20000100800 */
[----:B0-----:R-:W-:Y:S01]  /*52c00*/  VIADD R11, R11, UR5 ;  /* 0x000000050b0b7c36 */ /* 0x001fe20008000000 */
[----:B------:R-:W-:Y:S01]  /*52c10*/  ULDC UR5, c[0x0][0x248] ;  /* 0x0000920000057ab9 */ /* 0x000fe20000000800 */
[----:B-1----:R-:W-:-:S03]  /*52c20*/  LOP3.LUT R9, R252, 0xffff, RZ, 0xc0, !PT ;  /* 0x0000fffffc097812 */ /* 0x002fc600078ec0ff */
[----:B------:R0:W-:Y:S01]  /*52c30*/  STL [R1+0x738], R11 ;  /* 0x0007380b01007387 */ /* 0x0001e20000100800 */
[----:B------:R-:W-:Y:S01]  /*52c40*/  LOP3.LUT R153, R153, 0xffff, RZ, 0xc0, !PT ;  /* 0x0000ffff99997812 */ /* 0x000fe200078ec0ff */
[----:B0-----:R-:W-:Y:S01]  /*52c50*/  VIADD R11, R11, UR5 ;  /* 0x000000050b0b7c36 */ /* 0x001fe20008000000 */
[----:B------:R-:W-:Y:S01]  /*52c60*/  ULDC UR5, c[0x0][0x248] ;  /* 0x0000920000057ab9 */ /* 0x000fe20000000800 */
[----:B------:R-:W-:Y:S02]  /*52c70*/  LOP3.LUT R152, R152, 0xffff, RZ, 0xc0, !PT ;  /* 0x0000ffff98987812 */ /* 0x000fe400078ec0ff */
[----:B--2---:R-:W-:-:S04]  /*52c80*/  LOP3.LUT R8, R30, 0xffff, RZ, 0xc0, !PT ;  /* 0x0000ffff1e087812 */ /* 0x004fc800078ec0ff */
[----:B------:R-:W-:Y:S02]  /*52c90*/  SHF.R.U32.HI R10, RZ, 0x8, R8 ;  /* 0x00000008ff0a7819 */ /* 0x000fe40000011608 */
[----:B------:R-:W-:Y:S02]  /*52ca0*/  PRMT R12, R8, 0x3340, R120 ;  /* 0x00003340080c7816 */ /* 0x000fe40000000078 */
[----:B------:R-:W-:Y:S02]  /*52cb0*/  SHF.R.U32.HI R8, RZ, 0x8, R9 ;  /* 0x00000008ff087819 */ /* 0x000fe40000011609 */
[----:B------:R-:W-:Y:S01]  /*52cc0*/  PRMT R9, R9, 0x3340, R122 ;  /* 0x0000334009097816 */ /* 0x000fe2000000007a */
[----:B------:R-:W-:Y:S04]  /*52cd0*/  STL [R1+0x10e8], R12 ;  /* 0x0010e80c01007387 */ /* 0x000fe80000100800 */
[----:B------:R-:W2:Y:S04]  /*52ce0*/  LDL.LU R31, [R1+0x670] ;  /* 0x00067000011f7983 */ /* 0x000ea80000300800 */
[----:B------:R0:W-:Y:S04]  /*52cf0*/  STL [R1+0x10ec], R9 ;  /* 0x0010ec0901007387 */ /* 0x0001e80000100800 */
[----:B------:R-:W2:Y:S01]  /*52d00*/  LDL.LU R30, [R1+0xa48] ;  /* 0x000a4800011e7983 */ /* 0x000ea20000300800 */
[----:B------:R-:W-:-:S02]  /*52d10*/  SHF.R.U32.HI R120, RZ, 0x8, R120 ;  /* 0x00000008ff787819 */ /* 0x000fc40000011678 */
[----:B------:R-:W-:Y:S02]  /*52d20*/  SHF.R.U32.HI R122, RZ, 0x8, R122 ;  /* 0x00000008ff7a7819 */ /* 0x000fe4000001167a */
[----:B------:R-:W-:Y:S02]  /*52d30*/  LOP3.LUT R10, R10, 0xffff, RZ, 0xc0, !PT ;  /* 0x0000ffff0a0a7812 */ /* 0x000fe400078ec0ff */
[----:B------:R-:W-:Y:S02]  /*52d40*/  LOP3.LUT R120, R120, 0xffff, RZ, 0xc0, !PT ;  /* 0x0000ffff78787812 */ /* 0x000fe400078ec0ff */
[----:B------:R-:W-:Y:S02]  /*52d50*/  LOP3.LUT R8, R8, 0xffff, RZ, 0xc0, !PT ;  /* 0x0000ffff08087812 */ /* 0x000fe400078ec0ff */
[----:B------:R-:W-:Y:S02]  /*52d60*/  LOP3.LUT R122, R122, 0xffff, RZ, 0xc0, !PT ;  /* 0x0000ffff7a7a7812 */ /* 0x000fe400078ec0ff */
[----:B0-----:R-:W-:-:S02]  /*52d70*/  PRMT R9, R10, 0x3340, R120 ;  /* 0x000033400a097816 */ /* 0x001fc40000000078 */
[----:B------:R-:W-:Y:S01]  /*52d80*/  PRMT R8, R8, 0x3340, R122 ;  /* 0x0000334008087816 */ /* 0x000fe2000000007a */
[----:B------:R0:W-:Y:S04]  /*52d90*/  STL [R1+0x71c], R11 ;  /* 0x00071c0b01007387 */ /* 0x0001e80000100800 */
[----:B------:R-:W-:Y:S04]  /*52da0*/  STL [R1+0xf98], R9 ;  /* 0x000f980901007387 */ /* 0x000fe80000100800 */
[----:B------:R3:W-:Y:S01]  /*52db0*/  STL [R1+0xf9c], R8 ;  /* 0x000f9c0801007387 */ /* 0x0007e20000100800 */
[----:B0-----:R-:W-:Y:S01]  /*52dc0*/  VIADD R11, R11, UR5 ;  /* 0x000000050b0b7c36 */ /* 0x001fe20008000000 */
[----:B------:R-:W-:-:S04]  /*52dd0*/  ULDC UR5, c[0x0][0x248] ;  /* 0x0000920000057ab9 */ /* 0x000fc80000000800 */
[----:B------:R0:W-:Y:S01]  /*52de0*/  STL [R1+0x72c], R11 ;  /* 0x00072c0b01007387 */ /* 0x0001e20000100800 */
[----:B---3--:R-:W-:-:S04]  /*52df0*/  LOP3.LUT R8, R35, 0xffff, RZ, 0xc0, !PT ;  /* 0x0000ffff23087812 */ /* 0x008fc800078ec0ff */
[----:B------:R-:W-:Y:S02]  /*52e00*/  SHF.R.U32.HI R10, RZ, 0x8, R8 ;  /* 0x00000008ff0a7819 */ /* 0x000fe40000011608 */
[----:B----4-:R-:W-:Y:S02]  /*52e10*/  LOP3.LUT R9, R33, 0xffff, RZ, 0xc0, !PT ;  /* 0x0000ffff21097812 */ /* 0x010fe400078ec0ff */
[----:B------:R-:W-:Y:S02]  /*52e20*/  PRMT R12, R8, 0x3340, R153 ;  /* 0x00003340080c7816 */ /* 0x000fe40000000099 */
[----:B------:R-:W-:Y:S02]  /*52e30*/  SHF.R.U32.HI R8, RZ, 0x8, R9 ;  /* 0x00000008ff087819 */ /* 0x000fe40000011609 */
[----:B------:R-:W-:Y:S01]  /*52e40*/  PRMT R9, R9, 0x3340, R152 ;  /* 0x0000334009097816 */ /* 0x000fe20000000098 */
        /* <DEDUP_REMOVED lines=14> */
[----:B------:R0:W-:Y:S01]  /*52f30*/  STL [R1+0x714], R11 ;  /* 0x0007140b01007387 */ /* 0x0001e20000100800 */
[----:B------:R-:W-:-:S03]  /*52f40*/  LOP3.LUT R116, R116, 0xffff, RZ, 0xc0, !PT ;  /* 0x0000ffff74747812 */ /* 0x000fc600078ec0ff */
[----:B------:R-:W-:Y:S01]  /*52f50*/  STL [R1+0xf8c], R9 ;  /* 0x000f8c0901007387 */ /* 0x000fe20000100800 */
[----:B------:R-:W-:-:S03]  /*52f60*/  LOP3.LUT R155, R155, 0xffff, RZ, 0xc0, !PT ;  /* 0x0000ffff9b9b7812 */ /* 0x000fc600078ec0ff */
[----:B------:R-:W-:Y:S01]  /*52f70*/  STL [R1+0xf88], R8 ;  /* 0x000f880801007387 */ /* 0x000fe20000100800 */
[----:B0-----:R-:W-:Y:S01]  /*52f80*/  VIADD R11, R11, UR5 ;  /* 0x000000050b0b7c36 */ /* 0x001fe20008000000 */
[----:B------:R-:W-:-:S04]  /*52f90*/  ULDC UR5, c[0x0][0x248] ;  /* 0x0000920000057ab9 */ /* 0x000fc80000000800 */
[----:B------:R0:W-:Y:S01]  /*52fa0*/  STL [R1+0x724], R11 ;  /* 0x0007240b01007387 */ /* 0x0001e20000100800 */
[----:B------:R-:W-:Y:S01]  /*52fb0*/  LOP3.LUT R154, R154, 0xffff, RZ, 0xc0, !PT ;  /* 0x0000ffff9a9a7812 */ /* 0x000fe200078ec0ff */
[----:B0-----:R-:W-:Y:S01]  /*52fc0*/  VIADD R11, R11, UR5 ;  /* 0x000000050b0b7c36 */ /* 0x001fe20008000000 */
[----:B------:R-:W-:Y:S01]  /*52fd0*/  ULDC UR5, c[0x0][0x248] ;  /* 0x0000920000057ab9 */ /* 0x000fe20000000800 */
[----:B------:R-:W-:Y:S02]  /*52fe0*/  LOP3.LUT R112, R112, 0xffff, RZ, 0xc0, !PT ;  /* 0x0000ffff70707812 */ /* 0x000fe400078ec0ff */
[----:B--2---:R-:W-:-:S04]  /*52ff0*/  LOP3.LUT R8, R31, 0xffff, RZ, 0xc0, !PT ;  /* 0x0000ffff1f087812 */ /* 0x004fc800078ec0ff */
[----:B------:R-:W-:Y:S02]  /*53000*/  SHF.R.U32.HI R10, RZ, 0x8, R8 ;  /* 0x00000008ff0a7819 */ /* 0x000fe40000011608 */
[----:B------:R-:W-:Y:S02]  /*53010*/  LOP3.LUT R9, R30, 0xffff, RZ, 0xc0, !PT ;  /* 0x0000ffff1e097812 */ /* 0x000fe400078ec0ff */
[--C-:B------:R-:W-:Y:S02]  /*53020*/  PRMT R12, R8, 0x3340, R116.reuse ;  /* 0x00003340080c7816 */ /* 0x100fe40000000074 */
        /* <DEDUP_REMOVED lines=104> */
[----:B------:R-:W-:Y:S01]  /*536b0*/  F2FP.SATFINITE.E4M3.F32.PACK_AB_MERGE_C R106, R107, R106, RZ ;  /* 0x0000006a6b6a723e */ /* 0x000fe200048070ff */
[----:B0-----:R-:W-:Y:S01]  /*536c0*/  VIADD R11, R11, UR5 ;  /* 0x000000050b0b7c36 */ /* 0x001fe20008000000 */
[----:B------:R-:W-:Y:S01]  /*536d0*/  LOP3.LUT R104, R104, 0xffff, RZ, 0xc0, !PT ;  /* 0x0000ffff68687812 */ /* 0x000fe200078ec0ff */
[----:B------:R-:W-:Y:S01]  /*536e0*/  ULDC UR5, c[0x0][0x248] ;  /* 0x0000920000057ab9 */ /* 0x000fe20000000800 */
[----:B------:R-:W-:Y:S02]  /*536f0*/  LOP3.LUT R106, R106, 0xffff, RZ, 0xc0, !PT ;  /* 0x0000ffff6a6a7812 */ /* 0x000fe400078ec0ff */
[----:B--2---:R-:W-:-:S04]  /*53700*/  LOP3.LUT R8, R31, 0xffff, RZ, 0xc0, !PT ;  /* 0x0000ffff1f087812 */ /* 0x004fc800078ec0ff */
[----:B------:R-:W-:Y:S02]  /*53710*/  SHF.R.U32.HI R10, RZ, 0x8, R8 ;  /* 0x00000008ff0a7819 */ /* 0x000fe40000011608 */
[----:B------:R-:W-:Y:S02]  /*53720*/  LOP3.LUT R9, R30, 0xffff, RZ, 0xc0, !PT ;  /* 0x0000ffff1e097812 */ /* 0x000fe400078ec0ff */
        /* <DEDUP_REMOVED lines=50> */
[----:B0-----:R-:W-:-:S03]  /*53a50*/  VIADD R11, R11, UR5 ;  /* 0x000000050b0b7c36 */ /* 0x001fc60008000000 */
        /* <DEDUP_REMOVED lines=30> */
[--C-:B------:R-:W-:Y:S02]  /*53c40*/  PRMT R12, R8, 0x3340, R100.reuse ;  /* 0x00003340080c7816 */ /* 0x100fe40000000064 */
        /* <DEDUP_REMOVED lines=17> */
[----:B------:R-:W-:-:S03]  /*53d60*/  F2FP.SATFINITE.E4M3.F32.PACK_AB_MERGE_C R96, R97, R96, RZ ;  /* 0x000000606160723e */ /* 0x000fc600048070ff */
[----:B------:R-:W-:Y:S01]  /*53d70*/  STL [R1+0xf14], R9 ;  /* 0x000f140901007387 */ /* 0x000fe20000100800 */
[----:B------:R-:W-:-:S03]  /*53d80*/  LOP3.LUT R162, R162, 0xffff, RZ, 0xc0, !PT ;  /* 0x0000ffffa2a27812 */ /* 0x000fc600078ec0ff */
[----:B------:R-:W-:Y:S01]  /*53d90*/  STL [R1+0xf08], R8 ;  /* 0x000f080801007387 */ /* 0x000fe20000100800 */
[----:B------:R-:W-:Y:S01]  /*53da0*/  LOP3.LUT R96, R96, 0xffff, RZ, 0xc0, !PT ;  /* 0x0000ffff60607812 */ /* 0x000fe200078ec0ff */
        /* <DEDUP_REMOVED lines=109> */
[----:B------:R-:W-:Y:S01]  /*54480*/  F2FP.SATFINITE.E4M3.F32.PACK_AB_MERGE_C R88, R89, R88, RZ ;  /* 0x000000585958723e */ /* 0x000fe200048070ff */
        /* <DEDUP_REMOVED lines=58> */
[----:B------:R0:W-:Y:S04]  /*54830*/  STL [R1+0x5e8], R11 ;  /* 0x0005e80b01007387 */ /* 0x0001e80000100800 */
        /* <DEDUP_REMOVED lines=122> */
[----:B------:R-:W-:Y:S02]  /*54fe0*/  F2FP.SATFINITE.E4M3.F32.PACK_AB_MERGE_C R72, R73, R72, RZ ;  /* 0x000000484948723e */ /* 0x000fe400048070ff */
        /* <DEDUP_REMOVED lines=845> */
[----:B------:R-:W-:-:S03]  /*584c0*/  PRMT R8, R8, 0x3340, R237 ;  /* 0x0000334008087816 */ /* 0x000fc600000000ed */
[----:B------:R-:W-:Y:S01]  /*584d0*/  STL [R1+0xaec], R9 ;  /* 0x000aec0901007387 */ /* 0x000fe20000100800 */
[----:B------:R-:W-:-:S03]  /*584e0*/  LOP3.LUT R224, R224, 0xffff, RZ, 0xc0, !PT ;  /* 0x0000ffffe0e07812 */ /* 0x000fc600078ec0ff */
[----:B------:R0:W-:Y:S01]  /*584f0*/  STL [R1+0xd4], R11 ;  /* 0x0000d40b01007387 */ /* 0x0001e20000100800 */
[----:B------:R-:W-:-:S03]  /*58500*/  LOP3.LUT R222, R222, 0xffff, RZ, 0xc0, !PT ;  /* 0x0000ffffdede7812 */ /* 0x000fc600078ec0ff */
[----:B------:R-:W-:Y:S01]  /*58510*/  STL [R1+0xaf0], R8 ;  /* 0x000af00801007387 */ /* 0x000fe20000100800 */
[----:B0-----:R-:W-:Y:S01]  /*58520*/  VIADD R11, R11, UR5 ;  /* 0x000000050b0b7c36 */ /* 0x001fe20008000000 */
[----:B------:R-:W-:Y:S01]  /*58530*/  ULDC UR5, c[0x0][0x248] ;  /* 0x0000920000057ab9 */ /* 0x000fe20000000800 */
[----:B------:R-:W-:-:S03]  /*58540*/  F2FP.SATFINITE.E4M3.F32.PACK_AB_MERGE_C R38, R39, R38, RZ ;  /* 0x000000262726723e */ /* 0x000fc600048070ff */
[----:B------:R0:W-:Y:S02]  /*58550*/  STL [R1+0xd0], R11 ;  /* 0x0000d00b01007387 */ /* 0x0001e40000100800 */
        /* <DEDUP_REMOVED lines=11> */
[----:B------:R0:W-:Y:S04]  /*58610*/  STL [R1+0xc50], R9 ;  /* 0x000c500901007387 */ /* 0x0001e80000100800 */
[----:B------:R-:W2:Y:S04]  /*58620*/  LDL.LU R39, [R1+0xc80] ;  /* 0x000c800001277983 */ /* 0x000ea80000300800 */
[----:B------:R-:W2:Y:S04]  /*58630*/  LDL.LU R31, [R1+0x480] ;  /* 0x00048000011f7983 */ /* 0x000ea80000300800 */
[----:B------:R1:W-:Y:S01]  /*58640*/  STL [R1+0xcc], R11 ;  /* 0x0000cc0b01007387 */ /* 0x0003e20000100800 */
[----:B------:R-:W-:-:S03]  /*58650*/  SHF.R.U32.HI R224, RZ, 0x8, R224 ;  /* 0x00000008ffe07819 */ /* 0x000fc600000116e0 */
[----:B------:R-:W2:Y:S01]  /*58660*/  LDL.LU R30, [R1+0x864] ;  /* 0x00086400011e7983 */ /* 0x000ea20000300800 */
[----:B------:R-:W-:Y:S02]  /*58670*/  SHF.R.U32.HI R222, RZ, 0x8, R222 ;  /* 0x00000008ffde7819 */ /* 0x000fe400000116de */
[----:B------:R-:W-:Y:S02]  /*58680*/  LOP3.LUT R10, R10, 0xffff, RZ, 0xc0, !PT ;  /* 0x0000ffff0a0a7812 */ /* 0x000fe400078ec0ff */
[----:B------:R-:W-:Y:S02]  /*58690*/  LOP3.LUT R224, R224, 0xffff, RZ, 0xc0, !PT ;  /* 0x0000ffffe0e07812 */ /* 0x000fe400078ec0ff */
[----:B------:R-:W-:Y:S02]  /*586a0*/  LOP3.LUT R8, R8, 0xffff, RZ, 0xc0, !PT ;  /* 0x0000ffff08087812 */ /* 0x000fe400078ec0ff */
[----:B------:R-:W-:Y:S02]  /*586b0*/  LOP3.LUT R222, R222, 0xffff, RZ, 0xc0, !PT ;  /* 0x0000ffffdede7812 */ /* 0x000fe400078ec0ff */
[----:B0-----:R-:W-:-:S02]  /*586c0*/  PRMT R9, R10, 0x3340, R224 ;  /* 0x000033400a097816 */ /* 0x001fc400000000e0 */
[----:B------:R-:W-:-:S03]  /*586d0*/  PRMT R8, R8, 0x3340, R222 ;  /* 0x0000334008087816 */ /* 0x000fc600000000de */
[----:B------:R-:W-:Y:S04]  /*586e0*/  STL [R1+0xadc], R9 ;  /* 0x000adc0901007387 */ /* 0x000fe80000100800 */
[----:B------:R3:W-:Y:S01]  /*586f0*/  STL [R1+0xad8], R8 ;  /* 0x000ad80801007387 */ /* 0x0007e20000100800 */
[----:B-1----:R-:W-:Y:S01]  /*58700*/  VIADD R11, R11, UR5 ;  /* 0x000000050b0b7c36 */ /* 0x002fe20008000000 */
[----:B------:R-:W-:-:S04]  /*58710*/  ULDC UR5, c[0x0][0x248] ;  /* 0x0000920000057ab9 */ /* 0x000fc80000000800 */
[----:B------:R0:W-:Y:S01]  /*58720*/  STL [R1+0xc8], R11 ;  /* 0x0000c80b01007387 */ /* 0x0001e20000100800 */
[----:B---3--:R-:W-:-:S04]  /*58730*/  LOP3.LUT R8, R35, 0xffff, RZ, 0xc0, !PT ;  /* 0x0000ffff23087812 */ /* 0x008fc800078ec0ff */
[--C-:B------:R-:W-:Y:S02]  /*58740*/  PRMT R12, R8, 0x3340, R223.reuse ;  /* 0x00003340080c7816 */ /* 0x100fe400000000df */
[----:B----4-:R-:W-:Y:S02]  /*58750*/  LOP3.LUT R9, R33, 0xffff, RZ, 0xc0, !PT ;  /* 0x0000ffff21097812 */ /* 0x010fe400078ec0ff */
[----:B------:R-:W-:Y:S02]  /*58760*/  SHF.R.U32.HI R10, RZ, 0x8, R8 ;  /* 0x00000008ff0a7819 */ /* 0x000fe40000011608 */
[----:B------:R-:W-:Y:S02]  /*58770*/  SHF.R.U32.HI R223, RZ, 0x8, R223 ;  /* 0x00000008ffdf7819 */ /* 0x000fe400000116df */
[----:B------:R-:W-:Y:S02]  /*58780*/  SHF.R.U32.HI R8, RZ, 0x8, R9 ;  /* 0x00000008ff087819 */ /* 0x000fe40000011609 */
[----:B------:R-:W-:-:S02]  /*58790*/  PRMT R9, R9, 0x3340, R225 ;  /* 0x0000334009097816 */ /* 0x000fc400000000e1 */
[----:B------:R-:W-:Y:S02]  /*587a0*/  LOP3.LUT R10, R10, 0xffff, RZ, 0xc0, !PT ;  /* 0x0000ffff0a0a7812 */ /* 0x000fe400078ec0ff */
[----:B------:R-:W-:Y:S01]  /*587b0*/  LOP3.LUT R223, R223, 0xffff, RZ, 0xc0, !PT ;  /* 0x0000ffffdfdf7812 */ /* 0x000fe200078ec0ff */
[----:B------:R-:W-:Y:S01]  /*587c0*/  STL [R1+0xc4c], R12 ;  /* 0x000c4c0c01007387 */ /* 0x000fe20000100800 */
[----:B0-----:R-:W-:Y:S01]  /*587d0*/  VIADD R11, R11, UR5 ;  /* 0x000000050b0b7c36 */ /* 0x001fe20008000000 */
[----:B------:R-:W-:Y:S01]  /*587e0*/  SHF.R.U32.HI R225, RZ, 0x8, R225 ;  /* 0x00000008ffe17819 */ /* 0x000fe200000116e1 */
[----:B------:R-:W-:Y:S01]  /*587f0*/  ULDC UR5, c[0x0][0x248] ;  /* 0x0000920000057ab9 */ /* 0x000fe20000000800 */
[----:B------:R0:W-:Y:S04]  /*58800*/  STL [R1+0xc48], R9 ;  /* 0x000c480901007387 */ /* 0x0001e80000100800 */
[----:B------:R-:W3:Y:S04]  /*58810*/  LDL.LU R37, [R1+0x868] ;  /* 0x0008680001257983 */ /* 0x000ee80000300800 */
[----:B------:R-:W4:Y:S01]  /*58820*/  LDL.LU R35, [R1+0xc84] ;  /* 0x000c840001237983 */ /* 0x000f220000300800 */
[----:B0-----:R-:W-:-:S03]  /*58830*/  PRMT R9, R10, 0x3340, R223 ;  /* 0x000033400a097816 */ /* 0x001fc600000000df */
[----:B------:R-:W-:Y:S04]  /*58840*/  STL [R1+0xc4], R11 ;  /* 0x0000c40b01007387 */ /* 0x000fe80000100800 */
[----:B------:R-:W-:Y:S04]  /*58850*/  STL [R1+0xad0], R9 ;  /* 0x000ad00901007387 */ /* 0x000fe80000100800 */
[----:B------:R-:W4:Y:S01]  /*58860*/  LDL.LU R33, [R1+0x484] ;  /* 0x0004840001217983 */ /* 0x000f220000300800 */
[----:B------:R-:W-:Y:S02]  /*58870*/  LOP3.LUT R8, R8, 0xffff, RZ, 0xc0, !PT ;  /* 0x0000ffff08087812 */ /* 0x000fe400078ec0ff */
[----:B------:R-:W-:-:S04]  /*58880*/  LOP3.LUT R225, R225, 0xffff, RZ, 0xc0, !PT ;  /* 0x0000ffffe1e17812 */ /* 0x000fc800078ec0ff */
[----:B------:R-:W-:Y:S01]  /*58890*/  PRMT R8, R8, 0x3340, R225 ;  /* 0x0000334008087816 */ /* 0x000fe200000000e1 */
[----:B------:R-:W-:Y:S01]  /*588a0*/  VIADD R12, R11, UR5 ;  /* 0x000000050b0c7c36 */ /* 0x000fe20008000000 */
[----:B------:R-:W-:Y:S01]  /*588b0*/  LOP3.LUT R219, R219, 0xffff, RZ, 0xc0, !PT ;  /* 0x0000ffffdbdb7812 */ /* 0x000fe200078ec0ff */
[----:B------:R-:W-:Y:S02]  /*588c0*/  ULDC UR5, c[0x0][0x248] ;  /* 0x0000920000057ab9 */ /* 0x000fe40000000800 */
[----:B------:R-:W-:Y:S04]  /*588d0*/  STL [R1+0xac0], R8 ;  /* 0x000ac00801007387 */ /* 0x000fe80000100800 */
[----:B------:R0:W-:Y:S02]  /*588e0*/  STL [R1+0x4cc], R12 ;  /* 0x0004cc0c01007387 */ /* 0x0001e40000100800 */
[----:B0-----:R-:W-:Y:S01]  /*588f0*/  VIADD R12, R12, UR5 ;  /* 0x000000050c0c7c36 */ /* 0x001fe20008000000 */
[----:B------:R-:W-:Y:S01]  /*58900*/  LOP3.LUT R221, R221, 0xffff, RZ, 0xc0, !PT ;  /* 0x0000ffffdddd7812 */ /* 0x000fe200078ec0ff */
[----:B------:R-:W-:Y:S01]  /*58910*/  ULDC UR5, c[0x0][0x248] ;  /* 0x0000920000057ab9 */ /* 0x000fe20000000800 */
[----:B--2---:R-:W-:-:S02]  /*58920*/  LOP3.LUT R10, R39, 0xffff, RZ, 0xc0, !PT ;  /* 0x0000ffff270a7812 */ /* 0x004fc400078ec0ff */
[----:B------:R-:W-:Y:S02]  /*58930*/  LOP3.LUT R8, R31, 0xffff, RZ, 0xc0, !PT ;  /* 0x0000ffff1f087812 */ /* 0x000fe400078ec0ff */
[----:B------:R-:W-:Y:S02]  /*58940*/  SHF.R.U32.HI R11, RZ, 0x8, R10 ;  /* 0x00000008ff0b7819 */ /* 0x000fe4000001160a */
[--C-:B------:R-:W-:Y:S02]  /*58950*/  PRMT R13, R10, 0x3340, R8.reuse ;  /* 0x000033400a0d7816 */ /* 0x100fe40000000008 */
[----:B------:R-:W-:Y:S02]  /*58960*/  LOP3.LUT R9, R30, 0xffff, RZ, 0xc0, !PT ;  /* 0x0000ffff1e097812 */ /* 0x000fe400078ec0ff */
[----:B------:R-:W-:Y:S02]  /*58970*/  SHF.R.U32.HI R10, RZ, 0x8, R8 ;  /* 0x00000008ff0a7819 */ /* 0x000fe40000011608 */
[----:B------:R-:W-:-:S02]  /*58980*/  SHF.R.U32.HI R8, RZ, 0x8, R9 ;  /* 0x00000008ff087819 */ /* 0x000fc40000011609 */
[----:B------:R-:W-:Y:S02]  /*58990*/  PRMT R9, R9, 0x3340, R219 ;  /* 0x0000334009097816 */ /* 0x000fe400000000db */
[----:B------:R-:W-:Y:S02]  /*589a0*/  LOP3.LUT R11, R11, 0xffff, RZ, 0xc0, !PT ;  /* 0x0000ffff0b0b7812 */ /* 0x000fe400078ec0ff */
[----:B------:R-:W-:Y:S01]  /*589b0*/  LOP3.LUT R10, R10, 0xffff, RZ, 0xc0, !PT ;  /* 0x0000ffff0a0a7812 */ /* 0x000fe200078ec0ff */
[----:B------:R-:W-:Y:S04]  /*589c0*/  STL [R1+0xc44], R13 ;  /* 0x000c440d01007387 */ /* 0x000fe80000100800 */
[----:B------:R0:W-:Y:S04]  /*589d0*/  STL [R1+0xc40], R9 ;  /* 0x000c400901007387 */ /* 0x0001e80000100800 */
[----:B------:R-:W2:Y:S04]  /*589e0*/  LDL.LU R41, [R1+0xc88] ;  /* 0x000c880001297983 */ /* 0x000ea80000300800 */
[----:B------:R-:W2:Y:S01]  /*589f0*/  LDL.LU R31, [R1+0x488] ;  /* 0x00048800011f7983 */ /* 0x000ea20000300800 */
[----:B0-----:R-:W-:-:S05]  /*58a00*/  PRMT R9, R11, 0x3340, R10 ;  /* 0x000033400b097816 */ /* 0x001fca000000000a */
[----:B------:R3:W-:Y:S04]  /*58a10*/  STL [R1+0xab0], R9 ;  /* 0x000ab00901007387 */ /* 0x0007e80000100800 */
[----:B------:R-:W-:Y:S04]  /*58a20*/  STL [R1+0xc0], R12 ;  /* 0x0000c00c01007387 */ /* 0x000fe80000100800 */
[----:B------:R-:W2:Y:S01]  /*58a30*/  LDL.LU R30, [R1+0x86c] ;  /* 0x00086c00011e7983 */ /* 0x000ea20000300800 */
[----:B------:R-:W-:Y:S02]  /*58a40*/  SHF.R.U32.HI R219, RZ, 0x8, R219 ;  /* 0x00000008ffdb7819 */ /* 0x000fe400000116db */
[----:B------:R-:W-:-:S02]  /*58a50*/  LOP3.LUT R8, R8, 0xffff, RZ, 0xc0, !PT ;  /* 0x0000ffff08087812 */ /* 0x000fc400078ec0ff */
[----:B------:R-:W-:Y:S01]  /*58a60*/  LOP3.LUT R219, R219, 0xffff, RZ, 0xc0, !PT ;  /* 0x0000ffffdbdb7812 */ /* 0x000fe200078ec0ff */
[----:B------:R-:W-:Y:S01]  /*58a70*/  VIADD R13, R12, UR5 ;  /* 0x000000050c0d7c36 */ /* 0x000fe20008000000 */
[----:B------:R-:W-:Y:S02]  /*58a80*/  ULDC UR5, c[0x0][0x248] ;  /* 0x0000920000057ab9 */ /* 0x000fe40000000800 */
[----:B------:R-:W-:-:S05]  /*58a90*/  PRMT R8, R8, 0x3340, R219 ;  /* 0x0000334008087816 */ /* 0x000fca00000000db */
[----:B------:R0:W-:Y:S04]  /*58aa0*/  STL [R1+0xaac], R8 ;  /* 0x000aac0801007387 */ /* 0x0001e80000100800 */
[----:B------:R-:W-:Y:S01]  /*58ab0*/  STL [R1+0x4bc], R13 ;  /* 0x0004bc0d01007387 */ /* 0x000fe20000100800 */
[----:B---3--:R-:W-:-:S04]  /*58ac0*/  LOP3.LUT R9, R37, 0xffff, RZ, 0xc0, !PT ;  /* 0x0000ffff25097812 */ /* 0x008fc800078ec0ff */
[----:B------:R-:W-:Y:S02]  /*58ad0*/  PRMT R14, R9, 0x3340, R221 ;  /* 0x00003340090e7816 */ /* 0x000fe400000000dd */
[----:B----4-:R-:W-:Y:S02]  /*58ae0*/  LOP3.LUT R11, R35, 0xffff, RZ, 0xc0, !PT ;  /* 0x0000ffff230b7812 */ /* 0x010fe400078ec0ff */
[----:B0-----:R-:W-:Y:S02]  /*58af0*/  SHF.R.U32.HI R8, RZ, 0x8, R9 ;  /* 0x00000008ff087819 */ /* 0x001fe40000011609 */
[----:B------:R-:W-:Y:S01]  /*58b00*/  SHF.R.U32.HI R9, RZ, 0x8, R221 ;  /* 0x00000008ff097819 */ /* 0x000fe200000116dd */
[----:B------:R0:W-:Y:S01]  /*58b10*/  STL [R1+0xc3c], R14 ;  /* 0x000c3c0e01007387 */ /* 0x0001e20000100800 */
[----:B------:R-:W-:Y:S02]  /*58b20*/  LOP3.LUT R12, R33, 0xffff, RZ, 0xc0, !PT ;  /* 0x0000ffff210c7812 */ /* 0x000fe400078ec0ff */
[----:B------:R-:W-:-:S02]  /*58b30*/  LOP3.LUT R8, R8, 0xffff, RZ, 0xc0, !PT ;  /* 0x0000ffff08087812 */ /* 0x000fc400078ec0ff */
[----:B------:R-:W-:Y:S02]  /*58b40*/  LOP3.LUT R9, R9, 0xffff, RZ, 0xc0, !PT ;  /* 0x0000ffff09097812 */ /* 0x000fe400078ec0ff */
[----:B0-----:R-:W-:Y:S01]  /*58b50*/  PRMT R14, R11, 0x3340, R12 ;  /* 0x000033400b0e7816 */ /* 0x001fe2000000000c */
[----:B------:R-:W-:Y:S01]  /*58b60*/  VIADD R13, R13, UR5 ;  /* 0x000000050d0d7c36 */ /* 0x000fe20008000000 */
[----:B------:R-:W-:Y:S01]  /*58b70*/  PRMT R8, R8, 0x3340, R9 ;  /* 0x0000334008087816 */ /* 0x000fe20000000009 */
[----:B------:R-:W-:Y:S02]  /*58b80*/  ULDC UR5, c[0x0][0x248] ;  /* 0x0000920000057ab9 */ /* 0x000fe40000000800 */
[----:B------:R-:W-:Y:S04]  /*58b90*/  STL [R1+0xc38], R14 ;  /* 0x000c380e01007387 */ /* 0x000fe80000100800 */
[----:B------:R-:W3:Y:S04]  /*58ba0*/  LDL.LU R39, [R1+0xc90] ;  /* 0x000c900001277983 */ /* 0x000ee80000300800 */
[----:B------:R-:W4:Y:S04]  /*58bb0*/  LDL.LU R37, [R1+0x490] ;  /* 0x0004900001257983 */ /* 0x000f280000300800 */
[----:B------:R-:W-:Y:S04]  /*58bc0*/  STL [R1+0xbc], R13 ;  /* 0x0000bc0d01007387 */ /* 0x000fe80000100800 */
[----:B------:R-:W4:Y:S04]  /*58bd0*/  LDL.LU R35, [R1+0xc8c] ;  /* 0x000c8c0001237983 */ /* 0x000f280000300800 */
[----:B------:R0:W-:Y:S04]  /*58be0*/  STL [R1+0xaa8], R8 ;  /* 0x000aa80801007387 */ /* 0x0001e80000100800 */
[----:B------:R-:W4:Y:S01]  /*58bf0*/  LDL.LU R33, [R1+0x48c] ;  /* 0x00048c0001217983 */ /* 0x000f220000300800 */
[----:B------:R-:W-:-:S02]  /*58c00*/  SHF.R.U32.HI R10, RZ, 0x8, R11 ;  /* 0x00000008ff0a7819 */ /* 0x000fc4000001160b */
[----:B------:R-:W-:Y:S02]  /*58c10*/  SHF.R.U32.HI R11, RZ, 0x8, R12 ;  /* 0x00000008ff0b7819 */ /* 0x000fe4000001160c */
[----:B------:R-:W-:Y:S02]  /*58c20*/  LOP3.LUT R10, R10, 0xffff, RZ, 0xc0, !PT ;  /* 0x0000ffff0a0a7812 */ /* 0x000fe400078ec0ff */
[----:B------:R-:W-:-:S04]  /*58c30*/  LOP3.LUT R11, R11, 0xffff, RZ, 0xc0, !PT ;  /* 0x0000ffff0b0b7812 */ /* 0x000fc800078ec0ff */
[----:B0-----:R-:W-:Y:S01]  /*58c40*/  PRMT R8, R10, 0x3340, R11 ;  /* 0x000033400a087816 */ /* 0x001fe2000000000b */
[----:B------:R-:W-:Y:S01]  /*58c50*/  VIADD R12, R13, UR5 ;  /* 0x000000050d0c7c36 */ /* 0x000fe20008000000 */
[----:B------:R-:W-:Y:S01]  /*58c60*/  LOP3.LUT R215, R215, 0xffff, RZ, 0xc0, !PT ;  /* 0x0000ffffd7d77812 */ /* 0x000fe200078ec0ff */
[----:B------:R-:W-:Y:S02]  /*58c70*/  ULDC UR5, c[0x0][0x248] ;  /* 0x0000920000057ab9 */ /* 0x000fe40000000800 */
[----:B------:R-:W-:Y:S04]  /*58c80*/  STL [R1+0xaa4], R8 ;  /* 0x000aa40801007387 */ /* 0x000fe80000100800 */
[----:B------:R0:W-:Y:S02]  /*58c90*/  STL [R1+0x5b0], R12 ;  /* 0x0005b00c01007387 */ /* 0x0001e40000100800 */
[----:B0-----:R-:W-:Y:S01]  /*58ca0*/  VIADD R12, R12, UR5 ;  /* 0x000000050c0c7c36 */ /* 0x001fe20008000000 */
[----:B------:R-:W-:Y:S01]  /*58cb0*/  ULDC UR5, c[0x0][0x248] ;  /* 0x0000920000057ab9 */ /* 0x000fe20000000800 */
[----:B--2---:R-:W-:-:S02]  /*58cc0*/  LOP3.LUT R10, R41, 0xffff, RZ, 0xc0, !PT ;  /* 0x0000ffff290a7812 */ /* 0x004fc400078ec0ff */
[----:B------:R-:W-:Y:S02]  /*58cd0*/  LOP3.LUT R8, R31, 0xffff, RZ, 0xc0, !PT ;  /* 0x0000ffff1f087812 */ /* 0x000fe400078ec0ff */
[----:B------:R-:W-:Y:S02]  /*58ce0*/  SHF.R.U32.HI R11, RZ, 0x8, R10 ;  /* 0x00000008ff0b7819 */ /* 0x000fe4000001160a */
[--C-:B------:R-:W-:Y:S02]  /*58cf0*/  PRMT R13, R10, 0x3340, R8.reuse ;  /* 0x000033400a0d7816 */ /* 0x100fe40000000008 */
[----:B------:R-:W-:Y:S02]  /*58d00*/  SHF.R.U32.HI R10, RZ, 0x8, R8 ;  /* 0x00000008ff0a7819 */ /* 0x000fe40000011608 */
[----:B------:R-:W-:-:S04]  /*58d10*/  LOP3.LUT R9, R30, 0xffff, RZ, 0xc0, !PT ;  /* 0x0000ffff1e097812 */ /* 0x000fc800078ec0ff */
[----:B------:R-:W-:Y:S02]  /*58d20*/  SHF.R.U32.HI R8, RZ, 0x8, R9 ;  /* 0x00000008ff087819 */ /* 0x000fe40000011609 */
[--C-:B------:R-:W-:Y:S01]  /*58d30*/  PRMT R9, R9, 0x3340, R215.reuse ;  /* 0x0000334009097816 */ /* 0x100fe200000000d7 */
[----:B------:R-:W-:Y:S04]  /*58d40*/  STL [R1+0xc34], R13 ;  /* 0x000c340d01007387 */ /* 0x000fe80000100800 */
[----:B------:R0:W-:Y:S04]  /*58d50*/  STL [R1+0xc30], R9 ;  /* 0x000c300901007387 */ /* 0x0001e80000100800 */
[----:B------:R-:W2:Y:S04]  /*58d60*/  LDL.LU R31, [R1+0x874] ;  /* 0x00087400011f7983 */ /* 0x000ea80000300800 */
[----:B------:R-:W2:Y:S01]  /*58d70*/  LDL.LU R30, [R1+0x870] ;  /* 0x00087000011e7983 */ /* 0x000ea20000300800 */
[----:B------:R-:W-:-:S02]  /*58d80*/  SHF.R.U32.HI R215, RZ, 0x8, R215 ;  /* 0x00000008ffd77819 */ /* 0x000fc400000116d7 */
[----:B------:R-:W-:Y:S02]  /*58d90*/  LOP3.LUT R11, R11, 0xffff, RZ, 0xc0, !PT ;  /* 0x0000ffff0b0b7812 */ /* 0x000fe400078ec0ff */
[----:B------:R-:W-:Y:S02]  /*58da0*/  LOP3.LUT R10, R10, 0xffff, RZ, 0xc0, !PT ;  /* 0x0000ffff0a0a7812 */ /* 0x000fe400078ec0ff */
[----:B------:R-:W-:Y:S02]  /*58db0*/  LOP3.LUT R8, R8, 0xffff, RZ, 0xc0, !PT ;  /* 0x0000ffff08087812 */ /* 0x000fe400078ec0ff */
[----:B------:R-:W-:Y:S02]  /*58dc0*/  LOP3.LUT R215, R215, 0xffff, RZ, 0xc0, !PT ;  /* 0x0000ffffd7d77812 */ /* 0x000fe400078ec0ff */
[----:B0-----:R-:W-:Y:S02]  /*58dd0*/  PRMT R9, R11, 0x3340, R10 ;  /* 0x000033400b097816 */ /* 0x001fe4000000000a */
[----:B------:R-:W-:Y:S01]  /*58de0*/  PRMT R8, R8, 0x3340, R215 ;  /* 0x0000334008087816 */ /* 0x000fe200000000d7 */
[----:B------:R4:W-:Y:S01]  /*58df0*/  STL [R1+0xb8], R12 ;  /* 0x0000b80c01007387 */ /* 0x0009e20000100800 */
[----:B------:R-:W-:Y:S01]  /*58e00*/  VIADD R13, R12, UR5 ;  /* 0x000000050c0d7c36 */ /* 0x000fe20008000000 */
[----:B------:R-:W-:-:S02]  /*58e10*/  ULDC UR5, c[0x0][0x248] ;  /* 0x0000920000057ab9 */ /* 0x000fc40000000800 */
[----:B------:R0:W-:Y:S04]  /*58e20*/  STL [R1+0xa98], R9 ;  /* 0x000a980901007387 */ /* 0x0001e80000100800 */
[----:B------:R1:W-:Y:S04]  /*58e30*/  STL [R1+0xa94], R8 ;  /* 0x000a940801007387 */ /* 0x0003e80000100800 */
[----:B------:R1:W-:Y:S01]  /*58e40*/  STL [R1+0x5b4], R13 ;  /* 0x0005b40d01007387 */ /* 0x0003e20000100800 */
[----:B---3--:R-:W-:Y:S02]  /*58e50*/  LOP3.LUT R11, R39, 0xffff, RZ, 0xc0, !PT ;  /* 0x0000ffff270b7812 */ /* 0x008fe400078ec0ff */
[----:B----4-:R-:W-:-:S02]  /*58e60*/  LOP3.LUT R12, R37, 0xffff, RZ, 0xc0, !PT ;  /* 0x0000ffff250c7812 */ /* 0x010fc400078ec0ff */
[----:B------:R-:W-:Y:S02]  /*58e70*/  SHF.R.U32.HI R10, RZ, 0x8, R11 ;  /* 0x00000008ff0a7819 */ /* 0x000fe4000001160b */
[--C-:B------:R-:W-:Y:S02]  /*58e80*/  PRMT R14, R11, 0x3340, R12.reuse ;  /* 0x000033400b0e7816 */ /* 0x100fe4000000000c */
[----:B0-----:R-:W-:Y:S02]  /*58e90*/  LOP3.LUT R9, R35, 0xffff, RZ, 0xc0, !PT ;  /* 0x0000ffff23097812 */ /* 0x001fe400078ec0ff */
[----:B------:R-:W-:Y:S02]  /*58ea0*/  SHF.R.U32.HI R12, RZ, 0x8, R12 ;  /* 0x00000008ff0c7819 */ /* 0x000fe4000001160c */
[----:B------:R-:W-:Y:S02]  /*58eb0*/  SHF.R.U32.HI R11, RZ, 0x8, R9 ;  /* 0x00000008ff0b7819 */ /* 0x000fe40000011609 */
[----:B-1----:R-:W-:-:S02]  /*58ec0*/  LOP3.LUT R8, R33, 0xffff, RZ, 0xc0, !PT ;  /* 0x0000ffff21087812 */ /* 0x002fc400078ec0ff */
[----:B------:R-:W-:Y:S02]  /*58ed0*/  LOP3.LUT R10, R10, 0xffff, RZ, 0xc0, !PT ;  /* 0x0000ffff0a0a7812 */ /* 0x000fe400078ec0ff */
[--C-:B------:R-:W-:Y:S02]  /*58ee0*/  PRMT R9, R9, 0x3340, R8.reuse ;  /* 0x0000334009097816 */ /* 0x100fe40000000008 */
[----:B------:R-:W-:Y:S01]  /*58ef0*/  LOP3.LUT R12, R12, 0xffff, RZ, 0xc0, !PT ;  /* 0x0000ffff0c0c7812 */ /* 0x000fe200078ec0ff */
[----:B------:R-:W-:Y:S01]  /*58f00*/  STL [R1+0xc2c], R14 ;  /* 0x000c2c0e01007387 */ /* 0x000fe20000100800 */
[----:B------:R-:W-:Y:S01]  /*58f10*/  VIADD R13, R13, UR5 ;  /* 0x000000050d0d7c36 */ /* 0x000fe20008000000 */
[----:B------:R-:W-:Y:S01]  /*58f20*/  SHF.R.U32.HI R8, RZ, 0x8, R8 ;  /* 0x00000008ff087819 */ /* 0x000fe20000011608 */
[----:B------:R-:W-:Y:S01]  /*58f30*/  ULDC UR5, c[0x0][0x248] ;  /* 0x0000920000057ab9 */ /* 0x000fe20000000800 */
[----:B------:R0:W-:Y:S04]  /*58f40*/  STL [R1+0xc28], R9 ;  /* 0x000c280901007387 */ /* 0x0001e80000100800 */
[----:B------:R-:W3:Y:S04]  /*58f50*/  LDL.LU R41, [R1+0xc98] ;  /* 0x000c980001297983 */ /* 0x000ee80000300800 */
[----:B------:R-:W4:Y:S01]  /*58f60*/  LDL.LU R39, [R1+0x498] ;  /* 0x0004980001277983 */ /* 0x000f220000300800 */
[----:B0-----:R-:W-:-:S05]  /*58f70*/  PRMT R9, R10, 0x3340, R12 ;  /* 0x000033400a097816 */ /* 0x001fca000000000c */
[----:B------:R-:W-:Y:S04]  /*58f80*/  STL [R1+0xa88], R9 ;  /* 0x000a880901007387 */ /* 0x000fe80000100800 */
[----:B------:R-:W-:Y:S04]  /*58f90*/  STL [R1+0x5a4], R13 ;  /* 0x0005a40d01007387 */ /* 0x000fe80000100800 */
[----:B------:R-:W4:Y:S04]  /*58fa0*/  LDL.LU R35, [R1+0xc94] ;  /* 0x000c940001237983 */ /* 0x000f280000300800 */
[----:B------:R-:W4:Y:S01]  /*58fb0*/  LDL.LU R33, [R1+0x494] ;  /* 0x0004940001217983 */ /* 0x000f220000300800 */
[----:B------:R-:W-:-:S02]  /*58fc0*/  LOP3.LUT R11, R11, 0xffff, RZ, 0xc0, !PT ;  /* 0x0000ffff0b0b7812 */ /* 0x000fc400078ec0ff */
[----:B------:R-:W-:-:S04]  /*58fd0*/  LOP3.LUT R8, R8, 0xffff, RZ, 0xc0, !PT ;  /* 0x0000ffff08087812 */ /* 0x000fc800078ec0ff */
[----:B------:R-:W-:Y:S02]  /*58fe0*/  PRMT R8, R11, 0x3340, R8 ;  /* 0x000033400b087816 */ /* 0x000fe40000000008 */
[----:B------:R-:W-:-:S03]  /*58ff0*/  LOP3.LUT R211, R211, 0xffff, RZ, 0xc0, !PT ;  /* 0x0000ffffd3d37812 */ /* 0x000fc600078ec0ff */
[----:B------:R2:W-:Y:S01]  /*59000*/  STL [R1+0xa84], R8 ;  /* 0x000a840801007387 */ /* 0x0005e20000100800 */
[----:B------:R-:W-:Y:S01]  /*59010*/  LOP3.LUT R213, R213, 0xffff, RZ, 0xc0, !PT ;  /* 0x0000ffffd5d57812 */ /* 0x000fe200078ec0ff */
[----:B------:R-:W-:Y:S01]  /*59020*/  VIADD R12, R13, UR5 ;  /* 0x000000050d0c7c36 */ /* 0x000fe20008000000 */
[----:B------:R-:W-:-:S04]  /*59030*/  ULDC UR5, c[0x0][0x248] ;  /* 0x0000920000057ab9 */ /* 0x000fc80000000800 */
[----:B------:R-:W-:Y:S01]  /*59040*/  STL [R1+0x5c4], R12 ;  /* 0x0005c40c01007387 */ /* 0x000fe20000100800 */
[----:B--2---:R-:W-:Y:S02]  /*59050*/  LOP3.LUT R8, R31, 0xffff, RZ, 0xc0, !PT ;  /* 0x0000ffff1f087812 */ /* 0x004fe400078ec0ff */
[----:B------:R-:W-:Y:S02]  /*59060*/  LOP3.LUT R9, R30, 0xffff, RZ, 0xc0, !PT ;  /* 0x0000ffff1e097812 */ /* 0x000fe400078ec0ff */
[--C-:B------:R-:W-:Y:S02]  /*59070*/  PRMT R11, R8, 0x3340, R211.reuse ;  /* 0x00003340080b7816 */ /* 0x100fe400000000d3 */
[----:B------:R-:W-:Y:S02]  /*59080*/  SHF.R.U32.HI R10, RZ, 0x8, R8 ;  /* 0x00000008ff0a7819 */ /* 0x000fe40000011608 */
[----:B------:R-:W-:Y:S02]  /*59090*/  SHF.R.U32.HI R211, RZ, 0x8, R211 ;  /* 0x00000008ffd37819 */ /* 0x000fe400000116d3 */
[----:B------:R-:W-:-:S02]  /*590a0*/  SHF.R.U32.HI R8, RZ, 0x8, R9 ;  /* 0x00000008ff087819 */ /* 0x000fc40000011609 */
[--C-:B------:R-:W-:Y:S02]  /*590b0*/  PRMT R9, R9, 0x3340, R213.reuse ;  /* 0x0000334009097816 */ /* 0x100fe400000000d5 */
[----:B------:R-:W-:Y:S02]  /*590c0*/  LOP3.LUT R10, R10, 0xffff, RZ, 0xc0, !PT ;  /* 0x0000ffff0a0a7812 */ /* 0x000fe400078ec0ff */
[----:B------:R-:W-:Y:S01]  /*590d0*/  LOP3.LUT R211, R211, 0xffff, RZ, 0xc0, !PT ;  /* 0x0000ffffd3d37812 */ /* 0x000fe200078ec0ff */
[----:B------:R0:W-:Y:S04]  /*590e0*/  STL [R1+0xc20], R11 ;  /* 0x000c200b01007387 */ /* 0x0001e80000100800 */
[----:B------:R1:W-:Y:S04]  /*590f0*/  STL [R1+0xc24], R9 ;  /* 0x000c240901007387 */ /* 0x0003e80000100800 */
[----:B------:R-:W2:Y:S01]  /*59100*/  LDL.LU R37, [R1+0x878] ;  /* 0x0008780001257983 */ /* 0x000ea20000300800 */
[----:B0-----:R-:W-:Y:S01]  /*59110*/  VIADD R11, R12, UR5 ;  /* 0x000000050c0b7c36 */ /* 0x001fe20008000000 */
[----:B------:R-:W-:-:S02]  /*59120*/  SHF.R.U32.HI R213, RZ, 0x8, R213 ;  /* 0x00000008ffd57819 */ /* 0x000fc400000116d5 */
[----:B------:R-:W2:Y:S01]  /*59130*/  LDL.LU R31, [R1+0xc9c] ;  /* 0x000c9c00011f7983 */ /* 0x000ea20000300800 */
[----:B------:R-:W-:Y:S01]  /*59140*/  LOP3.LUT R8, R8, 0xffff, RZ, 0xc0, !PT ;  /* 0x0000ffff08087812 */ /* 0x000fe200078ec0ff */
[----:B------:R-:W-:Y:S01]  /*59150*/  ULDC UR5, c[0x0][0x248] ;  /* 0x0000920000057ab9 */ /* 0x000fe20000000800 */
[----:B-1----:R-:W-:Y:S01]  /*59160*/  PRMT R9, R10, 0x3340, R211 ;  /* 0x000033400a097816 */ /* 0x002fe200000000d3 */
[----:B------:R-:W-:Y:S04]  /*59170*/  STL [R1+0xb4], R11 ;  /* 0x0000b40b01007387 */ /* 0x000fe80000100800 */
[----:B------:R-:W-:Y:S04]  /*59180*/  STL [R1+0xa74], R9 ;  /* 0x000a740901007387 */ /* 0x000fe80000100800 */
[----:B------:R-:W2:Y:S01]  /*59190*/  LDL.LU R30, [R1+0x49c] ;  /* 0x00049c00011e7983 */ /* 0x000ea20000300800 */
[----:B------:R-:W-:Y:S01]  /*591a0*/  LOP3.LUT R213, R213, 0xffff, RZ, 0xc0, !PT ;  /* 0x0000ffffd5d57812 */ /* 0x000fe200078ec0ff */
[----:B------:R-:W-:Y:S01]  /*591b0*/  VIADD R13, R11, UR5 ;  /* 0x000000050b0d7c36 */ /* 0x000fe20008000000 */
[----:B------:R-:W-:-:S02]  /*591c0*/  ULDC UR5, c[0x0][0x248] ;  /* 0x0000920000057ab9 */ /* 0x000fc40000000800 */
[----:B------:R-:W-:-:S05]  /*591d0*/  PRMT R8, R8, 0x3340, R213 ;  /* 0x0000334008087816 */ /* 0x000fca00000000d5 */
[----:B------:R-:W-:Y:S04]  /*591e0*/  STL [R1+0xa7c], R8 ;  /* 0x000a7c0801007387 */ /* 0x000fe80000100800 */
[----:B------:R0:W-:Y:S02]  /*591f0*/  STL [R1+0x5c0], R13 ;  /* 0x0005c00d01007387 */ /* 0x0001e40000100800 */
[----:B0-----:R-:W-:Y:S01]  /*59200*/  VIADD R13, R13, UR5 ;  /* 0x000000050d0d7c36 */ /* 0x001fe20008000000 */
[----:B------:R-:W-:Y:S01]  /*59210*/  LOP3.LUT R207, R207, 0xffff, RZ, 0xc0, !PT ;  /* 0x0000ffffcfcf7812 */ /* 0x000fe200078ec0ff */
[----:B------:R-:W-:Y:S01]  /*59220*/  ULDC UR5, c[0x0][0x248] ;  /* 0x0000920000057ab9 */ /* 0x000fe20000000800 */
[----:B---3--:R-:W-:Y:S02]  /*59230*/  LOP3.LUT R11, R41, 0xffff, RZ, 0xc0, !PT ;  /* 0x0000ffff290b7812 */ /* 0x008fe400078ec0ff */
[----:B----4-:R-:W-:-:S02]  /*59240*/  LOP3.LUT R12, R39, 0xffff, RZ, 0xc0, !PT ;  /* 0x0000ffff270c7812 */ /* 0x010fc400078ec0ff */
[----:B------:R-:W-:Y:S02]  /*59250*/  SHF.R.U32.HI R10, RZ, 0x8, R11 ;  /* 0x00000008ff0a7819 */ /* 0x000fe4000001160b */
[----:B------:R-:W-:Y:S02]  /*59260*/  PRMT R14, R11, 0x3340, R12 ;  /* 0x000033400b0e7816 */ /* 0x000fe4000000000c */
[----:B------:R-:W-:Y:S02]  /*59270*/  LOP3.LUT R9, R35, 0xffff, RZ, 0xc0, !PT ;  /* 0x0000ffff23097812 */ /* 0x000fe400078ec0ff */
[----:B------:R-:W-:Y:S02]  /*59280*/  LOP3.LUT R8, R33, 0xffff, RZ, 0xc0, !PT ;  /* 0x0000ffff21087812 */ /* 0x000fe400078ec0ff */
[----:B------:R-:W-:Y:S02]  /*59290*/  SHF.R.U32.HI R11, RZ, 0x8, R9 ;  /* 0x00000008ff0b7819 */ /* 0x000fe40000011609 */
[----:B------:R-:W-:Y:S01]  /*592a0*/  PRMT R9, R9, 0x3340, R8 ;  /* 0x0000334009097816 */ /* 0x000fe20000000008 */
[----:B------:R-:W-:Y:S04]  /*592b0*/  STL [R1+0xc0c], R14 ;  /* 0x000c0c0e01007387 */ /* 0x000fe80000100800 */
[----:B------:R0:W-:Y:S04]  /*592c0*/  STL [R1+0xc08], R9 ;  /* 0x000c080901007387 */ /* 0x0001e80000100800 */
[----:B------:R-:W3:Y:S04]  /*592d0*/  LDL.LU R39, [R1+0xca0] ;  /* 0x000ca00001277983 */ /* 0x000ee80000300800 */
[----:B------:R-:W4:Y:S04]  /*592e0*/  LDL.LU R35, [R1+0x4a0] ;  /* 0x0004a00001237983 */ /* 0x000f280000300800 */
[----:B------:R-:W-:Y:S04]  /*592f0*/  STL [R1+0x5b8], R13 ;  /* 0x0005b80d01007387 */ /* 0x000fe80000100800 */
[----:B------:R-:W4:Y:S01]  /*59300*/  LDL.LU R33, [R1+0x87c] ;  /* 0x00087c0001217983 */ /* 0x000f220000300800 */
[----:B------:R-:W-:-:S02]  /*59310*/  SHF.R.U32.HI R12, RZ, 0x8, R12 ;  /* 0x00000008ff0c7819 */ /* 0x000fc4000001160c */
        /* <DEDUP_REMOVED lines=8> */
[----:B------:R-:W-:Y:S01]  /*593a0*/  STL [R1+0xa64], R8 ;  /* 0x000a640801007387 */ /* 0x000fe20000100800 */
[----:B------:R-:W-:Y:S01]  /*593b0*/  VIADD R12, R13, UR5 ;  /* 0x000000050d0c7c36 */ /* 0x000fe20008000000 */
[----:B------:R-:W-:-:S04]  /*593c0*/  ULDC UR5, c[0x0][0x248] ;  /* 0x0000920000057ab9 */ /* 0x000fc80000000800 */
[----:B------:R0:W-:Y:S02]  /*593d0*/  STL [R1+0x5cc], R12 ;  /* 0x0005cc0c01007387 */ /* 0x0001e40000100800 */
[----:B0-----:R-:W-:Y:S01]  /*593e0*/  VIADD R12, R12, UR5 ;  /* 0x000000050c0c7c36 */ /* 0x001fe20008000000 */
[----:B------:R-:W-:Y:S01]  /*593f0*/  ULDC UR5, c[0x0][0x248] ;  /* 0x0000920000057ab9 */ /* 0x000fe20000000800 */
[----:B------:R-:W-:Y:S02]  /*59400*/  LOP3.LUT R203, R203, 0xffff, RZ, 0xc0, !PT ;  /* 0x0000ffffcbcb7812 */ /* 0x000fe400078ec0ff */
[----:B--2---:R-:W-:Y:S02]  /*59410*/  LOP3.LUT R8, R37, 0xffff, RZ, 0xc0, !PT ;  /* 0x0000ffff25087812 */ /* 0x004fe400078ec0ff */
[----:B------:R-:W-:Y:S02]  /*59420*/  LOP3.LUT R10, R31, 0xffff, RZ, 0xc0, !PT ;  /* 0x0000ffff1f0a7812 */ /* 0x000fe400078ec0ff */
[----:B------:R-:W-:-:S02]  /*59430*/  PRMT R13, R8, 0x3340, R207 ;  /* 0x00003340080d7816 */ /* 0x000fc400000000cf */
[----:B------:R-:W-:Y:S02]  /*59440*/  SHF.R.U32.HI R11, RZ, 0x8, R8 ;  /* 0x00000008ff0b7819 */ /* 0x000fe40000011608 */
[----:B------:R-:W-:Y:S02]  /*59450*/  SHF.R.U32.HI R207, RZ, 0x8, R207 ;  /* 0x00000008ffcf7819 */ /* 0x000fe400000116cf */
[----:B------:R-:W-:Y:S02]  /*59460*/  SHF.R.U32.HI R8, RZ, 0x8, R10 ;  /* 0x00000008ff087819 */ /* 0x000fe4000001160a */
[----:B------:R-:W-:Y:S02]  /*59470*/  LOP3.LUT R9, R30, 0xffff, RZ, 0xc0, !PT ;  /* 0x0000ffff1e097812 */ /* 0x000fe400078ec0ff */
[----:B------:R-:W-:Y:S02]  /*59480*/  LOP3.LUT R11, R11, 0xffff, RZ, 0xc0, !PT ;  /* 0x0000ffff0b0b7812 */ /* 0x000fe400078ec0ff */
[----:B------:R-:W-:-:S02]  /*59490*/  PRMT R10, R10, 0x3340, R9 ;  /* 0x000033400a0a7816 */ /* 0x000fc40000000009 */
[----:B------:R-:W-:Y:S01]  /*594a0*/  LOP3.LUT R207, R207, 0xffff, RZ, 0xc0, !PT ;  /* 0x0000ffffcfcf7812 */ /* 0x000fe200078ec0ff */
[----:B------:R-:W-:Y:S04]  /*594b0*/  STL [R1+0xbec], R13 ;  /* 0x000bec0d01007387 */ /* 0x000fe80000100800 */
[----:B------:R0:W-:Y:S04]  /*594c0*/  STL [R1+0xbd0], R10 ;  /* 0x000bd00a01007387 */ /* 0x0001e80000100800 */
[----:B------:R-:W2:Y:S04]  /*594d0*/  LDL.LU R37, [R1+0x880] ;  /* 0x0008800001257983 */ /* 0x000ea80000300800 */
[----:B------:R-:W2:Y:S01]  /*594e0*/  LDL.LU R31, [R1+0xca4] ;  /* 0x000ca400011f7983 */ /* 0x000ea20000300800 */
[----:B0-----:R-:W-:-:S03]  /*594f0*/  PRMT R10, R11, 0x3340, R207 ;  /* 0x000033400b0a7816 */ /* 0x001fc600000000cf */
[----:B------:R0:W-:Y:S04]  /*59500*/  STL [R1+0x5bc], R12 ;  /* 0x0005bc0c01007387 */ /* 0x0001e80000100800 */
[----:B------:R3:W-:Y:S01]  /*59510*/  STL [R1+0xa5c], R10 ;  /* 0x000a5c0a01007387 */ /* 0x0007e20000100800 */
[----:B------:R-:W-:-:S03]  /*59520*/  SHF.R.U32.HI R9, RZ, 0x8, R9 ;  /* 0x00000008ff097819 */ /* 0x000fc60000011609 */
[----:B------:R-:W2:Y:S01]  /*59530*/  LDL.LU R30, [R1+0x4a4] ;  /* 0x0004a400011e7983 */ /* 0x000ea20000300800 */
[----:B------:R-:W-:Y:S02]  /*59540*/  LOP3.LUT R8, R8, 0xffff, RZ, 0xc0, !PT ;  /* 0x0000ffff08087812 */ /* 0x000fe400078ec0ff */
[----:B------:R-:W-:-:S04]  /*59550*/  LOP3.LUT R9, R9, 0xffff, RZ, 0xc0, !PT ;  /* 0x0000ffff09097812 */ /* 0x000fc800078ec0ff */
[----:B------:R-:W-:-:S05]  /*59560*/  PRMT R8, R8, 0x3340, R9 ;  /* 0x0000334008087816 */ /* 0x000fca0000000009 */
[----:B------:R4:W-:Y:S01]  /*59570*/  STL [R1+0xa54], R8 ;  /* 0x000a540801007387 */ /* 0x0009e20000100800 */
[----:B0-----:R-:W-:Y:S01]  /*59580*/  VIADD R12, R12, UR5 ;  /* 0x000000050c0c7c36 */ /* 0x001fe20008000000 */
[----:B------:R-:W-:-:S04]  /*59590*/  ULDC UR5, c[0x0][0x248] ;  /* 0x0000920000057ab9 */ /* 0x000fc80000000800 */
[----:B------:R0:W-:Y:S01]  /*595a0*/  STL [R1+0x5d0], R12 ;  /* 0x0005d00c01007387 */ /* 0x0001e20000100800 */
[----:B---3--:R-:W-:Y:S02]  /*595b0*/  LOP3.LUT R10, R39, 0xffff, RZ, 0xc0, !PT ;  /* 0x0000ffff270a7812 */ /* 0x008fe400078ec0ff */
[----:B----4-:R-:W-:Y:S02]  /*595c0*/  LOP3.LUT R8, R35, 0xffff, RZ, 0xc0, !PT ;  /* 0x0000ffff23087812 */ /* 0x010fe400078ec0ff */
[----:B------:R-:W-:Y:S02]  /*595d0*/  SHF.R.U32.HI R11, RZ, 0x8, R10 ;  /* 0x00000008ff0b7819 */ /* 0x000fe4000001160a */
[--C-:B------:R-:W-:Y:S02]  /*595e0*/  PRMT R13, R10, 0x3340, R8.reuse ;  /* 0x000033400a0d7816 */ /* 0x100fe40000000008 */
[----:B------:R-:W-:Y:S02]  /*595f0*/  SHF.R.U32.HI R8, RZ, 0x8, R8 ;  /* 0x00000008ff087819 */ /* 0x000fe40000011608 */
[----:B------:R-:W-:-:S02]  /*59600*/  LOP3.LUT R9, R33, 0xffff, RZ, 0xc0, !PT ;  /* 0x0000ffff21097812 */ /* 0x000fc400078ec0ff */
[----:B------:R-:W-:Y:S02]  /*59610*/  LOP3.LUT R11, R11, 0xffff, RZ, 0xc0, !PT ;  /* 0x0000ffff0b0b7812 */ /* 0x000fe400078ec0ff */
[----:B------:R-:W-:Y:S02]  /*59620*/  SHF.R.U32.HI R10, RZ, 0x8, R9 ;  /* 0x00000008ff0a7819 */ /* 0x000fe40000011609 */
[----:B------:R-:W-:Y:S02]  /*59630*/  LOP3.LUT R8, R8, 0xffff, RZ, 0xc0, !PT ;  /* 0x0000ffff08087812 */ /* 0x000fe400078ec0ff */
[--C-:B------:R-:W-:Y:S01]  /*59640*/  PRMT R9, R9, 0x3340, R203.reuse ;  /* 0x0000334009097816 */ /* 0x100fe200000000cb */
[----:B------:R1:W-:Y:S01]  /*59650*/  STL [R1+0xbc0], R13 ;  /* 0x000bc00d01007387 */ /* 0x0003e20000100800 */
[----:B------:R-:W-:Y:S01]  /*59660*/  PRMT R8, R11, 0x3340, R8 ;  /* 0x000033400b087816 */ /* 0x000fe20000000008 */
[----:B0-----:R-:W-:Y:S01]  /*59670*/  VIADD R12, R12, UR5 ;  /* 0x000000050c0c7c36 */ /* 0x001fe20008000000 */
[----:B------:R-:W-:Y:S01]  /*59680*/  SHF.R.U32.HI R203, RZ, 0x8, R203 ;  /* 0x00000008ffcb7819 */ /* 0x000fe200000116cb */
[----:B------:R-:W-:Y:S01]  /*59690*/  STL [R1+0xbbc], R9 ;  /* 0x000bbc0901007387 */ /* 0x000fe20000100800 */
[----:B------:R-:W-:Y:S01]  /*596a0*/  LOP3.LUT R10, R10, 0xffff, RZ, 0xc0, !PT ;  /* 0x0000ffff0a0a7812 */ /* 0x000fe200078ec0ff */
[----:B------:R-:W-:-:S02]  /*596b0*/  ULDC UR5, c[0x0][0x248] ;  /* 0x0000920000057ab9 */ /* 0x000fc40000000800 */
[----:B------:R-:W3:Y:S04]  /*596c0*/  LDL.LU R41, [R1+0xca8] ;  /* 0x000ca80001297983 */ /* 0x000ee80000300800 */
[----:B------:R-:W4:Y:S04]  /*596d0*/  LDL.LU R35, [R1+0x4a8] ;  /* 0x0004a80001237983 */ /* 0x000f280000300800 */
[----:B------:R0:W-:Y:S04]  /*596e0*/  STL [R1+0xa50], R8 ;  /* 0x000a500801007387 */ /* 0x0001e80000100800 */
[----:B------:R-:W-:Y:S04]  /*596f0*/  STL [R1+0x5c8], R12 ;  /* 0x0005c80c01007387 */ /* 0x000fe80000100800 */
[----:B------:R-:W4:Y:S01]  /*59700*/  LDL.LU R33, [R1+0x884] ;  /* 0x0008840001217983 */ /* 0x000f220000300800 */
[----:B------:R-:W-:-:S02]  /*59710*/  LOP3.LUT R203, R203, 0xffff, RZ, 0xc0, !PT ;  /* 0x0000ffffcbcb7812 */ /* 0x000fc400078ec0ff */
[----:B------:R-:W-:Y:S01]  /*59720*/  LOP3.LUT R205, R205, 0xffff, RZ, 0xc0, !PT ;  /* 0x0000ffffcdcd7812 */ /* 0x000fe200078ec0ff */
[----:B-1----:R-:W-:Y:S01]  /*59730*/  VIADD R13, R12, UR5 ;  /* 0x000000050c0d7c36 */ /* 0x002fe20008000000 */
[----:B0-----:R-:W-:Y:S01]  /*59740*/  PRMT R8, R10, 0x3340, R203 ;  /* 0x000033400a087816 */ /* 0x001fe200000000cb */
[----:B------:R-:W-:-:S04]  /*59750*/  ULDC UR5, c[0x0][0x248] ;  /* 0x0000920000057ab9 */ /* 0x000fc80000000800 */
[----:B------:R-:W-:Y:S04]  /*59760*/  STL [R1+0xa4c], R8 ;  /* 0x000a4c0801007387 */ /* 0x000fe80000100800 */
[----:B------:R0:W-:Y:S02]  /*59770*/  STL [R1+0x5d4], R13 ;  /* 0x0005d40d01007387 */ /* 0x0001e40000100800 */
[----:B0-----:R-:W-:Y:S01]  /*59780*/  VIADD R13, R13, UR5 ;  /* 0x000000050d0d7c36 */ /* 0x001fe20008000000 */
[----:B------:R-:W-:Y:S01]  /*59790*/  ULDC UR5, c[0x0][0x248] ;  /* 0x0000920000057ab9 */ /* 0x000fe20000000800 */
[----:B------:R-:W-:Y:S02]  /*597a0*/  LOP3.LUT R199, R199, 0xffff, RZ, 0xc0, !PT ;  /* 0x0000ffffc7c77812 */ /* 0x000fe400078ec0ff */
[----:B--2---:R-:W-:-:S04]  /*597b0*/  LOP3.LUT R9, R37, 0xffff, RZ, 0xc0, !PT ;  /* 0x0000ffff25097812 */ /* 0x004fc800078ec0ff */
[----:B------:R-:W-:Y:S02]  /*597c0*/  PRMT R14, R9, 0x3340, R205 ;  /* 0x00003340090e7816 */ /* 0x000fe400000000cd */
[----:B------:R-:W-:Y:S02]  /*597d0*/  LOP3.LUT R11, R31, 0xffff, RZ, 0xc0, !PT ;  /* 0x0000ffff1f0b7812 */ /* 0x000fe400078ec0ff */
[----:B------:R-:W-:Y:S01]  /*597e0*/  SHF.R.U32.HI R8, RZ, 0x8, R9 ;  /* 0x00000008ff087819 */ /* 0x000fe20000011609 */
[----:B------:R0:W-:Y:S01]  /*597f0*/  STL [R1+0xbac], R14 ;  /* 0x000bac0e01007387 */ /* 0x0001e20000100800 */
[----:B------:R-:W-:Y:S02]  /*59800*/  SHF.R.U32.HI R9, RZ, 0x8, R205 ;  /* 0x00000008ff097819 */ /* 0x000fe400000116cd */
[----:B------:R-:W-:-:S04]  /*59810*/  LOP3.LUT R12, R30, 0xffff, RZ, 0xc0, !PT ;  /* 0x0000ffff1e0c7812 */ /* 0x000fc800078ec0ff */
[----:B0-----:R-:W-:Y:S02]  /*59820*/  PRMT R14, R11, 0x3340, R12 ;  /* 0x000033400b0e7816 */ /* 0x001fe4000000000c */
[----:B------:R-:W-:Y:S02]  /*59830*/  LOP3.LUT R8, R8, 0xffff, RZ, 0xc0, !PT ;  /* 0x0000ffff08087812 */ /* 0x000fe400078ec0ff */
[----:B------:R-:W-:Y:S01]  /*59840*/  LOP3.LUT R9, R9, 0xffff, RZ, 0xc0, !PT ;  /* 0x0000ffff09097812 */ /* 0x000fe200078ec0ff */
[----:B------:R-:W-:Y:S03]  /*59850*/  STL [R1+0xba0], R14 ;  /* 0x000ba00e01007387 */ /* 0x000fe60000100800 */
[----:B------:R-:W-:Y:S01]  /*59860*/  PRMT R8, R8, 0x3340, R9 ;  /* 0x0000334008087816 */ /* 0x000fe20000000009 */
[----:B------:R-:W2:Y:S04]  /*59870*/  LDL.LU R39, [R1+0xcb0] ;  /* 0x000cb00001277983 */ /* 0x000ea80000300800 */
[----:B------:R-:W2:Y:S04]  /*59880*/  LDL.LU R37, [R1+0x4b0] ;  /* 0x0004b00001257983 */ /* 0x000ea80000300800 */
[----:B------:R-:W-:Y:S04]  /*59890*/  STL [R1+0xb0], R13 ;  /* 0x0000b00d01007387 */ /* 0x000fe80000100800 */
[----:B------:R-:W2:Y:S04]  /*598a0*/  LDL.LU R31, [R1+0xcac] ;  /* 0x000cac00011f7983 */ /* 0x000ea80000300800 */
[----:B------:R0:W-:Y:S01]  /*598b0*/  STL [R1+0xa3c], R8 ;  /* 0x000a3c0801007387 */ /* 0x0001e20000100800 */
[----:B------:R-:W-:-:S03]  /*598c0*/  SHF.R.U32.HI R10, RZ, 0x8, R11 ;  /* 0x00000008ff0a7819 */ /* 0x000fc6000001160b */
[----:B------:R-:W2:Y:S01]  /*598d0*/  LDL.LU R30, [R1+0x4ac] ;  /* 0x0004ac00011e7983 */ /* 0x000ea20000300800 */
[----:B------:R-:W-:Y:S02]  /*598e0*/  SHF.R.U32.HI R11, RZ, 0x8, R12 ;  /* 0x00000008ff0b7819 */ /* 0x000fe4000001160c */
[----:B------:R-:W-:Y:S02]  /*598f0*/  LOP3.LUT R10, R10, 0xffff, RZ, 0xc0, !PT ;  /* 0x0000ffff0a0a7812 */ /* 0x000fe400078ec0ff */
[----:B------:R-:W-:-:S04]  /*59900*/  LOP3.LUT R11, R11, 0xffff, RZ, 0xc0, !PT ;  /* 0x0000ffff0b0b7812 */ /* 0x000fc800078ec0ff */
[----:B0-----:R-:W-:Y:S01]  /*59910*/  PRMT R8, R10, 0x3340, R11 ;  /* 0x000033400a087816 */ /* 0x001fe2000000000b */
[----:B------:R-:W-:Y:S01]  /*59920*/  VIADD R12, R13, UR5 ;  /* 0x000000050d0c7c36 */ /* 0x000fe20008000000 */
[----:B------:R-:W-:-:S03]  /*59930*/  ULDC UR5, c[0x0][0x248] ;  /* 0x0000920000057ab9 */ /* 0x000fc60000000800 */
[----:B------:R4:W-:Y:S04]  /*59940*/  STL [R1+0xa38], R8 ;  /* 0x000a380801007387 */ /* 0x0009e80000100800 */
[----:B------:R0:W-:Y:S01]  /*59950*/  STL [R1+0x5ac], R12 ;  /* 0x0005ac0c01007387 */ /* 0x0001e20000100800 */
[----:B---3--:R-:W-:Y:S02]  /*59960*/  LOP3.LUT R10, R41, 0xffff, RZ, 0xc0, !PT ;  /* 0x0000ffff290a7812 */ /* 0x008fe400078ec0ff */
[----:B----4-:R-:W-:Y:S02]  /*59970*/  LOP3.LUT R8, R35, 0xffff, RZ, 0xc0, !PT ;  /* 0x0000ffff23087812 */ /* 0x010fe400078ec0ff */
[----:B------:R-:W-:Y:S02]  /*59980*/  SHF.R.U32.HI R11, RZ, 0x8, R10 ;  /* 0x00000008ff0b7819 */ /* 0x000fe4000001160a */
[----:B------:R-:W-:-:S02]  /*59990*/  PRMT R13, R10, 0x3340, R8 ;  /* 0x000033400a0d7816 */ /* 0x000fc40000000008 */
[----:B------:R-:W-:Y:S02]  /*599a0*/  SHF.R.U32.HI R10, RZ, 0x8, R8 ;  /* 0x00000008ff0a7819 */ /* 0x000fe40000011608 */
[----:B------:R-:W-:-:S04]  /*599b0*/  LOP3.LUT R9, R33, 0xffff, RZ, 0xc0, !PT ;  /* 0x0000ffff21097812 */ /* 0x000fc800078ec0ff */
[----:B------:R-:W-:Y:S02]  /*599c0*/  SHF.R.U32.HI R8, RZ, 0x8, R9 ;  /* 0x00000008ff087819 */ /* 0x000fe40000011609 */
[----:B------:R-:W-:Y:S01]  /*599d0*/  PRMT R9, R9, 0x3340, R199 ;  /* 0x0000334009097816 */ /* 0x000fe200000000c7 */
[----:B------:R-:W-:Y:S04]  /*599e0*/  STL [R1+0xb94], R13 ;  /* 0x000b940d01007387 */ /* 0x000fe80000100800 */
[----:B------:R1:W-:Y:S04]  /*599f0*/  STL [R1+0xb90], R9 ;  /* 0x000b900901007387 */ /* 0x0003e80000100800 */
[----:B------:R-:W3:Y:S04]  /*59a00*/  LDL.LU R35, [R1+0x88c] ;  /* 0x00088c0001237983 */ /* 0x000ee80000300800 */
[----:B------:R-:W4:Y:S01]  /*59a10*/  LDL.LU R33, [R1+0x888] ;  /* 0x0008880001217983 */ /* 0x000f220000300800 */
[----:B------:R-:W-:-:S02]  /*59a20*/  LOP3.LUT R11, R11, 0xffff, RZ, 0xc0, !PT ;  /* 0x0000ffff0b0b7812 */ /* 0x000fc400078ec0ff */
[----:B------:R-:W-:Y:S01]  /*59a30*/  LOP3.LUT R10, R10, 0xffff, RZ, 0xc0, !PT ;  /* 0x0000ffff0a0a7812 */ /* 0x000fe200078ec0ff */
[----:B0-----:R-:W-:Y:S01]  /*59a40*/  VIADD R12, R12, UR5 ;  /* 0x000000050c0c7c36 */ /* 0x001fe20008000000 */
[----:B------:R-:W-:Y:S01]  /*59a50*/  SHF.R.U32.HI R199, RZ, 0x8, R199 ;  /* 0x00000008ffc77819 */ /* 0x000fe200000116c7 */
[----:B------:R-:W-:Y:S01]  /*59a60*/  ULDC UR5, c[0x0][0x248] ;  /* 0x0000920000057ab9 */ /* 0x000fe20000000800 */
[----:B-1----:R-:W-:Y:S02]  /*59a70*/  PRMT R9, R11, 0x3340, R10 ;  /* 0x000033400b097816 */ /* 0x002fe4000000000a */
[----:B------:R-:W-:Y:S02]  /*59a80*/  LOP3.LUT R8, R8, 0xffff, RZ, 0xc0, !PT ;  /* 0x0000ffff08087812 */ /* 0x000fe400078ec0ff */
[----:B------:R-:W-:Y:S01]  /*59a90*/  LOP3.LUT R199, R199, 0xffff, RZ, 0xc0, !PT ;  /* 0x0000ffffc7c77812 */ /* 0x000fe200078ec0ff */
[----:B------:R-:W-:Y:S03]  /*59aa0*/  STL [R1+0xac], R12 ;  /* 0x0000ac0c01007387 */ /* 0x000fe60000100800 */
[----:B------:R-:W-:Y:S01]  /*59ab0*/  PRMT R8, R8, 0x3340, R199 ;  /* 0x0000334008087816 */ /* 0x000fe200000000c7 */
[----:B------:R-:W-:Y:S01]  /*59ac0*/  STL [R1+0xa2c], R9 ;  /* 0x000a2c0901007387 */ /* 0x000fe20000100800 */
[----:B------:R-:W-:Y:S01]  /*59ad0*/  VIADD R13, R12, UR5 ;  /* 0x000000050c0d7c36 */ /* 0x000fe20008000000 */
[----:B------:R-:W-:-:S02]  /*59ae0*/  ULDC UR5, c[0x0][0x248] ;  /* 0x0000920000057ab9 */ /* 0x000fc40000000800 */
[----:B------:R-:W-:Y:S04]  /*59af0*/  STL [R1+0xa28], R8 ;  /* 0x000a280801007387 */ /* 0x000fe80000100800 */
[----:B------:R0:W-:Y:S02]  /*59b00*/  STL [R1+0x5a8], R13 ;  /* 0x0005a80d01007387 */ /* 0x0001e40000100800 */
[----:B0-----:R-:W-:Y:S01]  /*59b10*/  VIADD R13, R13, UR5 ;  /* 0x000000050d0d7c36 */ /* 0x001fe20008000000 */
[----:B------:R-:W-:Y:S01]  /*59b20*/  LOP3.LUT R195, R195, 0xffff, RZ, 0xc0, !PT ;  /* 0x0000ffffc3c37812 */ /* 0x000fe200078ec0ff */
[----:B------:R-:W-:Y:S01]  /*59b30*/  ULDC UR5, c[0x0][0x248] ;  /* 0x0000920000057ab9 */ /* 0x000fe20000000800 */
[----:B------:R-:W-:Y:S02]  /*59b40*/  LOP3.LUT R197, R197, 0xffff, RZ, 0xc0, !PT ;  /* 0x0000ffffc5c57812 */ /* 0x000fe400078ec0ff */
[----:B--2---:R-:W-:-:S02]  /*59b50*/  LOP3.LUT R9, R39, 0xffff, RZ, 0xc0, !PT ;  /* 0x0000ffff27097812 */ /* 0x004fc400078ec0ff */
[----:B------:R-:W-:Y:S02]  /*59b60*/  LOP3.LUT R10, R37, 0xffff, RZ, 0xc0, !PT ;  /* 0x0000ffff250a7812 */ /* 0x000fe400078ec0ff */
[----:B------:R-:W-:Y:S02]  /*59b70*/  SHF.R.U32.HI R8, RZ, 0x8, R9 ;  /* 0x00000008ff087819 */ /* 0x000fe40000011609 */
[--C-:B------:R-:W-:Y:S02]  /*59b80*/  PRMT R14, R9, 0x3340, R10.reuse ;  /* 0x00003340090e7816 */ /* 0x100fe4000000000a */
[----:B------:R-:W-:Y:S02]  /*59b90*/  SHF.R.U32.HI R9, RZ, 0x8, R10 ;  /* 0x00000008ff097819 */ /* 0x000fe4000001160a */
[----:B------:R-:W-:Y:S01]  /*59ba0*/  LOP3.LUT R11, R31, 0xffff, RZ, 0xc0, !PT ;  /* 0x0000ffff1f0b7812 */ /* 0x000fe200078ec0ff */
[----:B------:R0:W-:Y:S01]  /*59bb0*/  STL [R1+0xb6c], R14 ;  /* 0x000b6c0e01007387 */ /* 0x0001e20000100800 */
[----:B------:R-:W-:-:S02]  /*59bc0*/  LOP3.LUT R8, R8, 0xffff, RZ, 0xc0, !PT ;  /* 0x0000ffff08087812 */ /* 0x000fc400078ec0ff */
[----:B------:R-:W-:Y:S02]  /*59bd0*/  LOP3.LUT R12, R30, 0xffff, RZ, 0xc0, !PT ;  /* 0x0000ffff1e0c7812 */ /* 0x000fe400078ec0ff */
[----:B------:R-:W-:Y:S02]  /*59be0*/  LOP3.LUT R9, R9, 0xffff, RZ, 0xc0, !PT ;  /* 0x0000ffff09097812 */ /* 0x000fe400078ec0ff */
[----:B0-----:R-:W-:Y:S02]  /*59bf0*/  PRMT R14, R11, 0x3340, R12 ;  /* 0x000033400b0e7816 */ /* 0x001fe4000000000c */
[----:B------:R-:W-:-:S03]  /*59c00*/  PRMT R8, R8, 0x3340, R9 ;  /* 0x0000334008087816 */ /* 0x000fc60000000009 */
[----:B------:R-:W-:Y:S04]  /*59c10*/  STL [R1+0xb64], R14 ;  /* 0x000b640e01007387 */ /* 0x000fe80000100800 */
[----:B------:R-:W2:Y:S04]  /*59c20*/  LDL.LU R41, [R1+0xcb8] ;  /* 0x000cb80001297983 */ /* 0x000ea80000300800 */
[----:B------:R-:W2:Y:S01]  /*59c30*/  LDL.LU R39, [R1+0x4b8] ;  /* 0x0004b80001277983 */ /* 0x000ea20000300800 */
[----:B------:R-:W-:-:S03]  /*59c40*/  SHF.R.U32.HI R10, RZ, 0x8, R11 ;  /* 0x00000008ff0a7819 */ /* 0x000fc6000001160b */
[----:B------:R0:W-:Y:S01]  /*59c50*/  STL [R1+0xa18], R8 ;  /* 0x000a180801007387 */ /* 0x0001e20000100800 */
[----:B------:R-:W-:-:S03]  /*59c60*/  SHF.R.U32.HI R11, RZ, 0x8, R12 ;  /* 0x00000008ff0b7819 */ /* 0x000fc6000001160c */
[----:B------:R-:W-:Y:S04]  /*59c70*/  STL [R1+0xa8], R13 ;  /* 0x0000a80d01007387 */ /* 0x000fe80000100800 */
[----:B------:R-:W2:Y:S04]  /*59c80*/  LDL.LU R31, [R1+0xcb4] ;  /* 0x000cb400011f7983 */ /* 0x000ea80000300800 */
[----:B------:R-:W2:Y:S01]  /*59c90*/  LDL.LU R30, [R1+0x4b4] ;  /* 0x0004b400011e7983 */ /* 0x000ea20000300800 */
[----:B------:R-:W-:Y:S02]  /*59ca0*/  LOP3.LUT R10, R10, 0xffff, RZ, 0xc0, !PT ;  /* 0x0000ffff0a0a7812 */ /* 0x000fe400078ec0ff */
[----:B------:R-:W-:-:S04]  /*59cb0*/  LOP3.LUT R11, R11, 0xffff, RZ, 0xc0, !PT ;  /* 0x0000ffff0b0b7812 */ /* 0x000fc800078ec0ff */
[----:B0-----:R-:W-:-:S05]  /*59cc0*/  PRMT R8, R10, 0x3340, R11 ;  /* 0x000033400a087816 */ /* 0x001fca000000000b */
[----:B------:R3:W-:Y:S01]  /*59cd0*/  STL [R1+0xa14], R8 ;  /* 0x000a140801007387 */ /* 0x0007e20000100800 */
[----:B------:R-:W-:Y:S01]  /*59ce0*/  VIADD R12, R13, UR5 ;  /* 0x000000050d0c7c36 */ /* 0x000fe20008000000 */
[----:B------:R-:W-:-:S04]  /*59cf0*/  ULDC UR5, c[0x0][0x248] ;  /* 0x0000920000057ab9 */ /* 0x000fc80000000800 */
[----:B------:R-:W-:Y:S01]  /*59d00*/  STL [R1+0xa4], R12 ;  /* 0x0000a40c01007387 */ /* 0x000fe20000100800 */
[----:B---3--:R-:W-:Y:S02]  /*59d10*/  LOP3.LUT R8, R35, 0xffff, RZ, 0xc0, !PT ;  /* 0x0000ffff23087812 */ /* 0x008fe400078ec0ff */
[----:B----4-:R-:W-:Y:S02]  /*59d20*/  LOP3.LUT R9, R33, 0xffff, RZ, 0xc0, !PT ;  /* 0x0000ffff21097812 */ /* 0x010fe400078ec0ff */
        /* <DEDUP_REMOVED lines=9> */
[----:B------:R-:W3:Y:S01]  /*59dc0*/  LDL.LU R37, [R1+0x890] ;  /* 0x0008900001257983 */ /* 0x000ee20000300800 */
[----:B0-----:R-:W-:Y:S01]  /*59dd0*/  VIADD R11, R12, UR5 ;  /* 0x000000050c0b7c36 */ /* 0x001fe20008000000 */
[----:B------:R-:W-:-:S02]  /*59de0*/  SHF.R.U32.HI R197, RZ, 0x8, R197 ;  /* 0x00000008ffc57819 */ /* 0x000fc400000116c5 */
[----:B------:R-:W4:Y:S01]  /*59df0*/  LDL.LU R35, [R1+0xcbc] ;  /* 0x000cbc0001237983 */ /* 0x000f220000300800 */
[----:B------:R-:W-:Y:S01]  /*59e00*/  LOP3.LUT R8, R8, 0xffff, RZ, 0xc0, !PT ;  /* 0x0000ffff08087812 */ /* 0x000fe200078ec0ff */
[----:B------:R-:W-:Y:S01]  /*59e10*/  ULDC UR5, c[0x0][0x248] ;  /* 0x0000920000057ab9 */ /* 0x000fe20000000800 */
[----:B-1----:R-:W-:Y:S01]  /*59e20*/  PRMT R9, R10, 0x3340, R195 ;  /* 0x000033400a097816 */ /* 0x002fe200000000c3 */
[----:B------:R-:W-:Y:S04]  /*59e30*/  STL [R1+0x59c], R11 ;  /* 0x00059c0b01007387 */ /* 0x000fe80000100800 */
[----:B------:R-:W-:Y:S04]  /*59e40*/  STL [R1+0xa08], R9 ;  /* 0x000a080901007387 */ /* 0x000fe80000100800 */
[----:B------:R-:W4:Y:S01]  /*59e50*/  LDL.LU R33, [R1+0x4c0] ;  /* 0x0004c00001217983 */ /* 0x000f220000300800 */
        /* <DEDUP_REMOVED lines=9> */
[----:B--2---:R-:W-:Y:S02]  /*59ef0*/  LOP3.LUT R9, R41, 0xffff, RZ, 0xc0, !PT ;  /* 0x0000ffff29097812 */ /* 0x004fe400078ec0ff */
[----:B------:R-:W-:-:S04]  /*59f00*/  LOP3.LUT R10, R39, 0xffff, RZ, 0xc0, !PT ;  /* 0x0000ffff270a7812 */ /* 0x000fc800078ec0ff */
[----:B------:R-:W-:-:S05]  /*59f10*/  PRMT R14, R9, 0x3340, R10 ;  /* 0x00003340090e7816 */ /* 0x000fca000000000a */
[----:B------:R0:W-:Y:S01]  /*59f20*/  STL [R1+0xb48], R14 ;  /* 0x000b480e01007387 */ /* 0x0001e20000100800 */
[----:B------:R-:W-:Y:S02]  /*59f30*/  LOP3.LUT R11, R31, 0xffff, RZ, 0xc0, !PT ;  /* 0x0000ffff1f0b7812 */ /* 0x000fe400078ec0ff */
[----:B------:R-:W-:-:S04]  /*59f40*/  LOP3.LUT R12, R30, 0xffff, RZ, 0xc0, !PT ;  /* 0x0000ffff1e0c7812 */ /* 0x000fc800078ec0ff */
[----:B0-----:R-:W-:-:S05]  /*59f50*/  PRMT R14, R11, 0x3340, R12 ;  /* 0x000033400b0e7816 */ /* 0x001fca000000000c */
[----:B------:R-:W-:Y:S01]  /*59f60*/  STL [R1+0xb44], R14 ;  /* 0x000b440e01007387 */ /* 0x000fe20000100800 */
[----:B------:R-:W-:-:S03]  /*59f70*/  SHF.R.U32.HI R8, RZ, 0x8, R9 ;  /* 0x00000008ff087819 */ /* 0x000fc60000011609 */
[----:B------:R-:W2:Y:S01]  /*59f80*/  LDL.LU R39, [R1+0xcc0] ;  /* 0x000cc00001277983 */ /* 0x000ea20000300800 */
[----:B------:R-:W-:-:S03]  /*59f90*/  SHF.R.U32.HI R9, RZ, 0x8, R10 ;  /* 0x00000008ff097819 */ /* 0x000fc6000001160a */
[----:B------:R-:W2:Y:S04]  /*59fa0*/  LDL.LU R31, [R1+0x4c4] ;  /* 0x0004c400011f7983 */ /* 0x000ea80000300800 */
[----:B------:R0:W-:Y:S04]  /*59fb0*/  STL [R1+0xa0], R13 ;  /* 0x0000a00d01007387 */ /* 0x0001e80000100800 */
[----:B------:R-:W2:Y:S01]  /*59fc0*/  LDL.LU R30, [R1+0x894] ;  /* 0x00089400011e7983 */ /* 0x000ea20000300800 */
[----:B------:R-:W-:Y:S02]  /*59fd0*/  LOP3.LUT R8, R8, 0xffff, RZ, 0xc0, !PT ;  /* 0x0000ffff08087812 */ /* 0x000fe400078ec0ff */
[----:B------:R-:W-:-:S02]  /*59fe0*/  LOP3.LUT R9, R9, 0xffff, RZ, 0xc0, !PT ;  /* 0x0000ffff09097812 */ /* 0x000fc400078ec0ff */
[----:B------:R-:W-:Y:S02]  /*59ff0*/  SHF.R.U32.HI R10, RZ, 0x8, R11 ;  /* 0x00000008ff0a7819 */ /* 0x000fe4000001160b */
[----:B------:R-:W-:Y:S02]  /*5a000*/  SHF.R.U32.HI R11, RZ, 0x8, R12 ;  /* 0x00000008ff0b7819 */ /* 0x000fe4000001160c */
[----:B------:R-:W-:Y:S02]  /*5a010*/  PRMT R8, R8, 0x3340, R9 ;  /* 0x0000334008087816 */ /* 0x000fe40000000009 */
[----:B------:R-:W-:Y:S02]  /*5a020*/  LOP3.LUT R10, R10, 0xffff, RZ, 0xc0, !PT ;  /* 0x0000ffff0a0a7812 */ /* 0x000fe400078ec0ff */
[----:B------:R-:W-:Y:S01]  /*5a030*/  LOP3.LUT R11, R11, 0xffff, RZ, 0xc0, !PT ;  /* 0x0000ffff0b0b7812 */ /* 0x000fe200078ec0ff */
[----:B------:R1:W-:Y:S01]  /*5a040*/  STL [R1+0x9fc], R8 ;  /* 0x0009fc0801007387 */ /* 0x0003e20000100800 */
[----:B0-----:R-:W-:Y:S01]  /*5a050*/  VIADD R13, R13, UR5 ;  /* 0x000000050d0d7c36 */ /* 0x001fe20008000000 */
[----:B------:R-:W-:Y:S01]  /*5a060*/  ULDC UR5, c[0x0][0x248] ;  /* 0x0000920000057ab9 */ /* 0x000fe20000000800 */
[----:B-1----:R-:W-:-:S05]  /*5a070*/  PRMT R8, R10, 0x3340, R11 ;  /* 0x000033400a087816 */ /* 0x002fca000000000b */
[----:B------:R0:W-:Y:S01]  /*5a080*/  STL [R1+0x9f8], R8 ;  /* 0x0009f80801007387 */ /* 0x0001e20000100800 */
[----:B---3--:R-:W-:-:S04]  /*5a090*/  LOP3.LUT R9, R37, 0xffff, RZ, 0xc0, !PT ;  /* 0x0000ffff25097812 */ /* 0x008fc800078ec0ff */
[----:B------:R-:W-:Y:S02]  /*5a0a0*/  PRMT R14, R9, 0x3340, R191 ;  /* 0x00003340090e7816 */ /* 0x000fe400000000bf */
[----:B----4-:R-:W-:Y:S01]  /*5a0b0*/  LOP3.LUT R11, R35, 0xffff, RZ, 0xc0, !PT ;  /* 0x0000ffff230b7812 */ /* 0x010fe200078ec0ff */
[----:B------:R-:W-:Y:S01]  /*5a0c0*/  STL [R1+0x598], R13 ;  /* 0x0005980d01007387 */ /* 0x000fe20000100800 */
[----:B0-----:R-:W-:Y:S02]  /*5a0d0*/  SHF.R.U32.HI R8, RZ, 0x8, R9 ;  /* 0x00000008ff087819 */ /* 0x001fe40000011609 */
[----:B------:R-:W-:Y:S01]  /*5a0e0*/  SHF.R.U32.HI R9, RZ, 0x8, R191 ;  /* 0x00000008ff097819 */ /* 0x000fe200000116bf */
[----:B------:R0:W-:Y:S01]  /*5a0f0*/  STL [R1+0xb30], R14 ;  /* 0x000b300e01007387 */ /* 0x0001e20000100800 */
[----:B------:R-:W-:Y:S02]  /*5a100*/  LOP3.LUT R12, R33, 0xffff, RZ, 0xc0, !PT ;  /* 0x0000ffff210c7812 */ /* 0x000fe400078ec0ff */
[----:B------:R-:W-:-:S02]  /*5a110*/  LOP3.LUT R8, R8, 0xffff, RZ, 0xc0, !PT ;  /* 0x0000ffff08087812 */ /* 0x000fc400078ec0ff */
[--C-:B0-----:R-:W-:Y:S02]  /*5a120*/  PRMT R14, R11, 0x3340, R12.reuse ;  /* 0x000033400b0e7816 */ /* 0x101fe4000000000c */
[----:B------:R-:W-:Y:S01]  /*5a130*/  LOP3.LUT R9, R9, 0xffff, RZ, 0xc0, !PT ;  /* 0x0000ffff09097812 */ /* 0x000fe200078ec0ff */
[----:B------:R-:W-:Y:S01]  /*5a140*/  VIADD R13, R13, UR5 ;  /* 0x000000050d0d7c36 */ /* 0x000fe20008000000 */
[----:B------:R-:W-:Y:S01]  /*5a150*/  SHF.R.U32.HI R10, RZ, 0x8, R11 ;  /* 0x00000008ff0a7819 */ /* 0x000fe2000001160b */
[----:B------:R-:W-:Y:S01]  /*5a160*/  STL [R1+0xb18], R14 ;  /* 0x000b180e01007387 */ /* 0x000fe20000100800 */
[----:B------:R-:W-:Y:S01]  /*5a170*/  PRMT R8, R8, 0x3340, R9 ;  /* 0x0000334008087816 */ /* 0x000fe20000000009 */
[----:B------:R-:W-:Y:S02]  /*5a180*/  ULDC UR5, c[0x0][0x248] ;  /* 0x0000920000057ab9 */ /* 0x000fe40000000800 */
[----:B------:R-:W3:Y:S04]  /*5a190*/  LDL.LU R37, [R1+0x898] ;  /* 0x0008980001257983 */ /* 0x000ee80000300800 */
[----:B------:R-:W4:Y:S04]  /*5a1a0*/  LDL.LU R35, [R1+0xcc4] ;  /* 0x000cc40001237983 */ /* 0x000f280000300800 */
[----:B------:R-:W-:Y:S04]  /*5a1b0*/  STL [R1+0x9c], R13 ;  /* 0x00009c0d01007387 */ /* 0x000fe80000100800 */
[----:B------:R0:W-:Y:S04]  /*5a1c0*/  STL [R1+0x9f0], R8 ;  /* 0x0009f00801007387 */ /* 0x0001e80000100800 */
[----:B------:R-:W4:Y:S01]  /*5a1d0*/  LDL.LU R33, [R1+0x4c8] ;  /* 0x0004c80001217983 */ /* 0x000f220000300800 */
[----:B------:R-:W-:-:S02]  /*5a1e0*/  SHF.R.U32.HI R11, RZ, 0x8, R12 ;  /* 0x00000008ff0b7819 */ /* 0x000fc4000001160c */
        /* <DEDUP_REMOVED lines=40> */
[----:B0-----:R-:W-:Y:S01]  /*5a470*/  SHF.R.U32.HI R8, RZ, 0x8, R9 ;  /* 0x00000008ff087819 */ /* 0x001fe20000011609 */
[----:B------:R0:W-:Y:S01]  /*5a480*/  STL [R1+0xb04], R14 ;  /* 0x000b040e01007387 */ /* 0x0001e20000100800 */
[----:B------:R-:W-:Y:S02]  /*5a490*/  SHF.R.U32.HI R9, RZ, 0x8, R189 ;  /* 0x00000008ff097819 */ /* 0x000fe400000116bd */
[----:B------:R-:W-:-:S04]  /*5a4a0*/  LOP3.LUT R12, R33, 0xffff, RZ, 0xc0, !PT ;  /* 0x0000ffff210c7812 */ /* 0x000fc800078ec0ff */
[----:B0-----:R-:W-:Y:S02]  /*5a4b0*/  PRMT R14, R11, 0x3340, R12 ;  /* 0x000033400b0e7816 */ /* 0x001fe4000000000c */
[----:B------:R-:W-:Y:S02]  /*5a4c0*/  LOP3.LUT R8, R8, 0xffff, RZ, 0xc0, !PT ;  /* 0x0000ffff08087812 */ /* 0x000fe400078ec0ff */
[----:B------:R-:W-:Y:S01]  /*5a4d0*/  LOP3.LUT R9, R9, 0xffff, RZ, 0xc0, !PT ;  /* 0x0000ffff09097812 */ /* 0x000fe200078ec0ff */
[----:B------:R-:W-:Y:S01]  /*5a4e0*/  STL [R1+0xaf4], R14 ;  /* 0x000af40e01007387 */ /* 0x000fe20000100800 */
[----:B------:R-:W-:Y:S01]  /*5a4f0*/  VIADD R13, R13, UR5 ;  /* 0x000000050d0d7c36 */ /* 0x000fe20008000000 */
[----:B------:R-:W-:Y:S01]  /*5a500*/  SHF.R.U32.HI R10, RZ, 0x8, R11 ;  /* 0x00000008ff0a7819 */ /* 0x000fe2000001160b */
[----:B------:R-:W-:Y:S01]  /*5a510*/  ULDC UR5, c[0x0][0x248] ;  /* 0x0000920000057ab9 */ /* 0x000fe20000000800 */
[----:B------:R-:W3:Y:S01]  /*5a520*/  LDL.LU R39, [R1+0xcd0] ;  /* 0x000cd00001277983 */ /* 0x000ee20000300800 */
[----:B------:R-:W-:-:S03]  /*5a530*/  PRMT R8, R8, 0x3340, R9 ;  /* 0x0000334008087816 */ /* 0x000fc60000000009 */
[----:B------:R-:W4:Y:S04]  /*5a540*/  LDL.LU R37, [R1+0x4d8] ;  /* 0x0004d80001257983 */ /* 0x000f280000300800 */
[----:B------:R0:W-:Y:S04]  /*5a550*/  STL [R1+0x588], R13 ;  /* 0x0005880d01007387 */ /* 0x0001e80000100800 */
[----:B------:R-:W4:Y:S04]  /*5a560*/  LDL.LU R35, [R1+0xccc] ;  /* 0x000ccc0001237983 */ /* 0x000f280000300800 */
[----:B------:R1:W-:Y:S04]  /*5a570*/  STL [R1+0x9cc], R8 ;  /* 0x0009cc0801007387 */ /* 0x0003e80000100800 */
[----:B------:R-:W4:Y:S01]  /*5a580*/  LDL.LU R33, [R1+0x4d4] ;  /* 0x0004d40001217983 */ /* 0x000f220000300800 */
[----:B------:R-:W-:-:S02]  /*5a590*/  SHF.R.U32.HI R11, RZ, 0x8, R12 ;  /* 0x00000008ff0b7819 */ /* 0x000fc4000001160c */
[----:B------:R-:W-:Y:S02]  /*5a5a0*/  LOP3.LUT R10, R10, 0xffff, RZ, 0xc0, !PT ;  /* 0x0000ffff0a0a7812 */ /* 0x000fe400078ec0ff */
[----:B------:R-:W-:Y:S01]  /*5a5b0*/  LOP3.LUT R11, R11, 0xffff, RZ, 0xc0, !PT ;  /* 0x0000ffff0b0b7812 */ /* 0x000fe200078ec0ff */
[----:B0-----:R-:W-:Y:S01]  /*5a5c0*/  VIADD R13, R13, UR5 ;  /* 0x000000050d0d7c36 */ /* 0x001fe20008000000 */
[----:B------:R-:W-:Y:S01]  /*5a5d0*/  LOP3.LUT R12, R5, 0xffff, RZ, 0xc0, !PT ;  /* 0x0000ffff050c7812 */ /* 0x000fe200078ec0ff */
[----:B------:R-:W-:Y:S01]  /*5a5e0*/  ULDC UR5, c[0x0][0x248] ;  /* 0x0000920000057ab9 */ /* 0x000fe20000000800 */
[----:B-1----:R-:W-:-:S05]  /*5a5f0*/  PRMT R8, R10, 0x3340, R11 ;  /* 0x000033400a087816 */ /* 0x002fca000000000b */
[----:B------:R-:W-:Y:S04]  /*5a600*/  STL [R1+0x9c4], R8 ;  /* 0x0009c40801007387 */ /* 0x000fe80000100800 */
[----:B------:R0:W-:Y:S04]  /*5a610*/  STL [R1+0x58c], R13 ;  /* 0x00058c0d01007387 */ /* 0x0001e80000100800 */
[----:B------:R-:W4:Y:S01]  /*5a620*/  LDL.LU R5, [R1+0x2144] ;  /* 0x0021440001057983 */ /* 0x000f220000300800 */
[----:B0-----:R-:W-:Y:S01]  /*5a630*/  VIADD R13, R13, UR5 ;  /* 0x000000050d0d7c36 */ /* 0x001fe20008000000 */
[----:B------:R-:W-:Y:S01]  /*5a640*/  ULDC UR5, c[0x0][0x248] ;  /* 0x0000920000057ab9 */ /* 0x000fe20000000800 */
[----:B--2---:R-:W-:-:S02]  /*5a650*/  LOP3.LUT R9, R41, 0xffff, RZ, 0xc0, !PT ;  /* 0x0000ffff29097812 */ /* 0x004fc400078ec0ff */
[----:B------:R-:W-:-:S04]  /*5a660*/  LOP3.LUT R10, R31, 0xffff, RZ, 0xc0, !PT ;  /* 0x0000ffff1f0a7812 */ /* 0x000fc800078ec0ff */
[----:B------:R-:W-:-:S05]  /*5a670*/  PRMT R14, R9, 0x3340, R10 ;  /* 0x00003340090e7816 */ /* 0x000fca000000000a */
[----:B------:R0:W-:Y:S01]  /*5a680*/  STL [R1+0xae4], R14 ;  /* 0x000ae40e01007387 */ /* 0x0001e20000100800 */
[----:B------:R-:W-:-:S04]  /*5a690*/  LOP3.LUT R11, R30, 0xffff, RZ, 0xc0, !PT ;  /* 0x0000ffff1e0b7812 */ /* 0x000fc800078ec0ff */
[----:B0-----:R-:W-:-:S05]  /*5a6a0*/  PRMT R14, R11, 0x3340, R12 ;  /* 0x000033400b0e7816 */ /* 0x001fca000000000c */
[----:B------:R-:W-:Y:S01]  /*5a6b0*/  STL [R1+0xae0], R14 ;  /* 0x000ae00e01007387 */ /* 0x000fe20000100800 */
[----:B------:R-:W-:-:S03]  /*5a6c0*/  SHF.R.U32.HI R8, RZ, 0x8, R9 ;  /* 0x00000008ff087819 */ /* 0x000fc60000011609 */
[----:B------:R-:W2:Y:S01]  /*5a6d0*/  LDL.LU R31, [R1+0x8a4] ;  /* 0x0008a400011f7983 */ /* 0x000ea20000300800 */
[----:B------:R-:W-:-:S03]  /*5a6e0*/  SHF.R.U32.HI R9, RZ, 0x8, R10 ;  /* 0x00000008ff097819 */ /* 0x000fc6000001160a */
[----:B------:R-:W2:Y:S01]  /*5a6f0*/  LDL.LU R30, [R1+0x8a0] ;  /* 0x0008a000011e7983 */ /* 0x000ea20000300800 */
[----:B------:R-:W-:Y:S02]  /*5a700*/  LOP3.LUT R8, R8, 0xffff, RZ, 0xc0, !PT ;  /* 0x0000ffff08087812 */ /* 0x000fe400078ec0ff */
[----:B------:R-:W-:Y:S02]  /*5a710*/  LOP3.LUT R9, R9, 0xffff, RZ, 0xc0, !PT ;  /* 0x0000ffff09097812 */ /* 0x000fe400078ec0ff */
[----:B------:R-:W-:Y:S02]  /*5a720*/  SHF.R.U32.HI R10, RZ, 0x8, R11 ;  /* 0x00000008ff0a7819 */ /* 0x000fe4000001160b */
[----:B------:R-:W-:Y:S02]  /*5a730*/  SHF.R.U32.HI R11, RZ, 0x8, R12 ;  /* 0x00000008ff0b7819 */ /* 0x000fe4000001160c */
[----:B------:R-:W-:Y:S02]  /*5a740*/  PRMT R8, R8, 0x3340, R9 ;  /* 0x0000334008087816 */ /* 0x000fe40000000009 */
[----:B------:R-:W-:-:S02]  /*5a750*/  LOP3.LUT R10, R10, 0xffff, RZ, 0xc0, !PT ;  /* 0x0000ffff0a0a7812 */ /* 0x000fc400078ec0ff */
[----:B------:R-:W-:Y:S01]  /*5a760*/  LOP3.LUT R11, R11, 0xffff, RZ, 0xc0, !PT ;  /* 0x0000ffff0b0b7812 */ /* 0x000fe200078ec0ff */
[----:B------:R0:W-:Y:S04]  /*5a770*/  STL [R1+0x580], R13 ;  /* 0x0005800d01007387 */ /* 0x0001e80000100800 */
[----:B------:R1:W-:Y:S01]  /*5a780*/  STL [R1+0x9b0], R8 ;  /* 0x0009b00801007387 */ /* 0x0003e20000100800 */
[----:B0-----:R-:W-:Y:S01]  /*5a790*/  VIADD R13, R13, UR5 ;  /* 0x000000050d0d7c36 */ /* 0x001fe20008000000 */
[----:B------:R-:W-:Y:S01]  /*5a7a0*/  ULDC UR5, c[0x0][0x248] ;  /* 0x0000920000057ab9 */ /* 0x000fe20000000800 */
[----:B-1----:R-:W-:-:S05]  /*5a7b0*/  PRMT R8, R10, 0x3340, R11 ;  /* 0x000033400a087816 */ /* 0x002fca000000000b */
[----:B------:R0:W-:Y:S01]  /*5a7c0*/  STL [R1+0x9ac], R8 ;  /* 0x0009ac0801007387 */ /* 0x0001e20000100800 */
[----:B---3--:R-:W-:Y:S02]  /*5a7d0*/  LOP3.LUT R9, R39, 0xffff, RZ, 0xc0, !PT ;  /* 0x0000ffff27097812 */ /* 0x008fe400078ec0ff */
[----:B----4-:R-:W-:Y:S02]  /*5a7e0*/  LOP3.LUT R10, R37, 0xffff, RZ, 0xc0, !PT ;  /* 0x0000ffff250a7812 */ /* 0x010fe400078ec0ff */
[----:B0-----:R-:W-:Y:S02]  /*5a7f0*/  SHF.R.U32.HI R8, RZ, 0x8, R9 ;  /* 0x00000008ff087819 */ /* 0x001fe40000011609 */
[--C-:B------:R-:W-:Y:S01]  /*5a800*/  PRMT R14, R9, 0x3340, R10.reuse ;  /* 0x00003340090e7816 */ /* 0x100fe2000000000a */
[----:B------:R-:W-:Y:S01]  /*5a810*/  STL [R1+0x584], R13 ;  /* 0x0005840d01007387 */ /* 0x000fe20000100800 */
[----:B------:R-:W-:Y:S02]  /*5a820*/  SHF.R.U32.HI R9, RZ, 0x8, R10 ;  /* 0x00000008ff097819 */ /* 0x000fe4000001160a */
[----:B------:R-:W-:Y:S01]  /*5a830*/  LOP3.LUT R11, R35, 0xffff, RZ, 0xc0, !PT ;  /* 0x0000ffff230b7812 */ /* 0x000fe200078ec0ff */
[----:B------:R0:W-:Y:S01]  /*5a840*/  STL [R1+0xac8], R14 ;  /* 0x000ac80e01007387 */ /* 0x0001e20000100800 */
[----:B------:R-:W-:-:S02]  /*5a850*/  LOP3.LUT R8, R8, 0xffff, RZ, 0xc0, !PT ;  /* 0x0000ffff08087812 */ /* 0x000fc400078ec0ff */
[----:B------:R-:W-:Y:S02]  /*5a860*/  LOP3.LUT R12, R33, 0xffff, RZ, 0xc0, !PT ;  /* 0x0000ffff210c7812 */ /* 0x000fe400078ec0ff */
        /* <DEDUP_REMOVED lines=9> */
[----:B------:R0:W-:Y:S04]  /*5a900*/  STL [R1+0x578], R13 ;  /* 0x0005780d01007387 */ /* 0x0001e80000100800 */
[----:B------:R-:W4:Y:S04]  /*5a910*/  LDL.LU R35, [R1+0xcd4] ;  /* 0x000cd40001237983 */ /* 0x000f280000300800 */
[----:B------:R-:W4:Y:S01]  /*5a920*/  LDL.LU R33, [R1+0x4dc] ;  /* 0x0004dc0001217983 */ /* 0x000f220000300800 */
[----:B------:R-:W-:-:S02]  /*5a930*/  SHF.R.U32.HI R10, RZ, 0x8, R11 ;  /* 0x00000008ff0a7819 */ /* 0x000fc4000001160b */
[----:B------:R-:W-:Y:S02]  /*5a940*/  SHF.R.U32.HI R11, RZ, 0x8, R12 ;  /* 0x00000008ff0b7819 */ /* 0x000fe4000001160c */
[----:B------:R-:W-:Y:S02]  /*5a950*/  LOP3.LUT R10, R10, 0xffff, RZ, 0xc0, !PT ;  /* 0x0000ffff0a0a7812 */ /* 0x000fe400078ec0ff */
[----:B------:R-:W-:Y:S01]  /*5a960*/  LOP3.LUT R11, R11, 0xffff, RZ, 0xc0, !PT ;  /* 0x0000ffff0b0b7812 */ /* 0x000fe200078ec0ff */
[----:B0-----:R-:W-:Y:S01]  /*5a970*/  VIADD R13, R13, UR5 ;  /* 0x000000050d0d7c36 */ /* 0x001fe20008000000 */
[----:B------:R-:W-:Y:S01]  /*5a980*/  LOP3.LUT R12, R231, 0xffff, RZ, 0xc0, !PT ;  /* 0x0000ffffe70c7812 */ /* 0x000fe200078ec0ff */
[----:B------:R-:W-:Y:S01]  /*5a990*/  ULDC UR5, c[0x0][0x248] ;  /* 0x0000920000057ab9 */ /* 0x000fe20000000800 */
[----:B------:R-:W-:Y:S02]  /*5a9a0*/  PRMT R8, R10, 0x3340, R11 ;  /* 0x000033400a087816 */ /* 0x000fe4000000000b */
[----:B------:R-:W-:-:S03]  /*5a9b0*/  LOP3.LUT R10, R7, 0xffff, RZ, 0xc0, !PT ;  /* 0x0000ffff070a7812 */ /* 0x000fc600078ec0ff */
[----:B------:R-:W-:Y:S04]  /*5a9c0*/  STL [R1+0x81c], R8 ;  /* 0x00081c0801007387 */ /* 0x000fe80000100800 */
[----:B------:R-:W4:Y:S04]  /*5a9d0*/  LDL.LU R7, [R1+0x2140] ;  /* 0x0021400001077983 */ /* 0x000f280000300800 */
[----:B------:R0:W-:Y:S04]  /*5a9e0*/  STL [R1+0x57c], R13 ;  /* 0x00057c0d01007387 */ /* 0x0001e80000100800 */
[----:B------:R-:W4:Y:S01]  /*5a9f0*/  LDL.LU R231, [R1+0x213c] ;  /* 0x00213c0001e77983 */ /* 0x000f220000300800 */
[----:B0-----:R-:W-:Y:S01]  /*5aa00*/  VIADD R13, R13, UR5 ;  /* 0x000000050d0d7c36 */ /* 0x001fe20008000000 */
[----:B------:R-:W-:Y:S01]  /*5aa10*/  ULDC UR5, c[0x0][0x248] ;  /* 0x0000920000057ab9 */ /* 0x000fe20000000800 */
[----:B--2---:R-:W-:-:S04]  /*5aa20*/  LOP3.LUT R9, R31, 0xffff, RZ, 0xc0, !PT ;  /* 0x0000ffff1f097812 */ /* 0x004fc800078ec0ff */
[--C-:B------:R-:W-:Y:S02]  /*5aa30*/  PRMT R14, R9, 0x3340, R10.reuse ;  /* 0x00003340090e7816 */ /* 0x100fe4000000000a */
[----:B------:R-:W-:Y:S02]  /*5aa40*/  LOP3.LUT R11, R30, 0xffff, RZ, 0xc0, !PT ;  /* 0x0000ffff1e0b7812 */ /* 0x000fe400078ec0ff */
[----:B------:R-:W-:Y:S01]  /*5aa50*/  SHF.R.U32.HI R8, RZ, 0x8, R9 ;  /* 0x00000008ff087819 */ /* 0x000fe20000011609 */
[----:B------:R0:W-:Y:S01]  /*5aa60*/  STL [R1+0xab4], R14 ;  /* 0x000ab40e01007387 */ /* 0x0001e20000100800 */
[----:B------:R-:W-:Y:S02]  /*5aa70*/  SHF.R.U32.HI R9, RZ, 0x8, R10 ;  /* 0x00000008ff097819 */ /* 0x000fe4000001160a */
[----:B------:R-:W-:Y:S02]  /*5aa80*/  LOP3.LUT R8, R8, 0xffff, RZ, 0xc0, !PT ;  /* 0x0000ffff08087812 */ /* 0x000fe400078ec0ff */
[----:B------:R-:W-:-:S02]  /*5aa90*/  LOP3.LUT R9, R9, 0xffff, RZ, 0xc0, !PT ;  /* 0x0000ffff09097812 */ /* 0x000fc400078ec0ff */
[----:B0-----:R-:W-:Y:S02]  /*5aaa0*/  PRMT R14, R11, 0x3340, R12 ;  /* 0x000033400b0e7816 */ /* 0x001fe4000000000c */
[----:B------:R-:W-:-:S03]  /*5aab0*/  PRMT R8, R8, 0x3340, R9 ;  /* 0x0000334008087816 */ /* 0x000fc60000000009 */
[----:B------:R-:W-:Y:S04]  /*5aac0*/  STL [R1+0xabc], R14 ;  /* 0x000abc0e01007387 */ /* 0x000fe80000100800 */
[----:B------:R-:W2:Y:S04]  /*5aad0*/  LDL.LU R37, [R1+0x8a8] ;  /* 0x0008a80001257983 */ /* 0x000ea80000300800 */
[----:B------:R-:W2:Y:S04]  /*5aae0*/  LDL.LU R31, [R1+0xcdc] ;  /* 0x000cdc00011f7983 */ /* 0x000ea80000300800 */
[----:B------:R-:W-:Y:S04]  /*5aaf0*/  STL [R1+0x570], R13 ;  /* 0x0005700d01007387 */ /* 0x000fe80000100800 */
[----:B------:R0:W-:Y:S04]  /*5ab00*/  STL [R1+0x810], R8 ;  /* 0x0008100801007387 */ /* 0x0001e80000100800 */
[----:B------:R-:W2:Y:S01]  /*5ab10*/  LDL.LU R30, [R1+0x4e4] ;  /* 0x0004e400011e7983 */ /* 0x000ea20000300800 */
[----:B------:R-:W-:-:S02]  /*5ab20*/  SHF.R.U32.HI R10, RZ, 0x8, R11 ;  /* 0x00000008ff0a7819 */ /* 0x000fc4000001160b */
[----:B------:R-:W-:Y:S02]  /*5ab30*/  SHF.R.U32.HI R11, RZ, 0x8, R12 ;  /* 0x00000008ff0b7819 */ /* 0x000fe4000001160c */
[----:B------:R-:W-:Y:S02]  /*5ab40*/  LOP3.LUT R10, R10, 0xffff, RZ, 0xc0, !PT ;  /* 0x0000ffff0a0a7812 */ /* 0x000fe400078ec0ff */
[----:B------:R-:W-:-:S04]  /*5ab50*/  LOP3.LUT R11, R11, 0xffff, RZ, 0xc0, !PT ;  /* 0x0000ffff0b0b7812 */ /* 0x000fc800078ec0ff */
[----:B0-----:R-:W-:Y:S01]  /*5ab60*/  PRMT R8, R10, 0x3340, R11 ;  /* 0x000033400a087816 */ /* 0x001fe2000000000b */
[----:B------:R-:W-:Y:S01]  /*5ab70*/  VIADD R13, R13, UR5 ;  /* 0x000000050d0d7c36 */ /* 0x000fe20008000000 */
[----:B------:R-:W-:-:S03]  /*5ab80*/  ULDC UR5, c[0x0][0x248] ;  /* 0x0000920000057ab9 */ /* 0x000fc60000000800 */
[----:B------:R-:W-:Y:S04]  /*5ab90*/  STL [R1+0x814], R8 ;  /* 0x0008140801007387 */ /* 0x000fe80000100800 */
[----:B------:R-:W-:Y:S01]  /*5aba0*/  STL [R1+0x574], R13 ;  /* 0x0005740d01007387 */ /* 0x000fe20000100800 */
[----:B---3--:R-:W-:Y:S02]  /*5abb0*/  LOP3.LUT R9, R41, 0xffff, RZ, 0xc0, !PT ;  /* 0x0000ffff29097812 */ /* 0x008fe400078ec0ff */
[----:B----4-:R-:W-:-:S04]  /*5abc0*/  LOP3.LUT R10, R39, 0xffff, RZ, 0xc0, !PT ;  /* 0x0000ffff270a7812 */ /* 0x010fc800078ec0ff */
[----:B------:R-:W-:-:S05]  /*5abd0*/  PRMT R14, R9, 0x3340, R10 ;  /* 0x00003340090e7816 */ /* 0x000fca000000000a */
[----:B------:R0:W-:Y:S01]  /*5abe0*/  STL [R1+0xaa0], R14 ;  /* 0x000aa00e01007387 */ /* 0x0001e20000100800 */
[----:B------:R-:W-:Y:S02]  /*5abf0*/  LOP3.LUT R11, R35, 0xffff, RZ, 0xc0, !PT ;  /* 0x0000ffff230b7812 */ /* 0x000fe400078ec0ff */
[----:B------:R-:W-:-:S04]  /*5ac00*/  LOP3.LUT R12, R33, 0xffff, RZ, 0xc0, !PT ;  /* 0x0000ffff210c7812 */ /* 0x000fc800078ec0ff */
[----:B0-----:R-:W-:Y:S01]  /*5ac10*/  PRMT R14, R11, 0x3340, R12 ;  /* 0x000033400b0e7816 */ /* 0x001fe2000000000c */
[----:B------:R-:W-:Y:S01]  /*5ac20*/  VIADD R13, R13, UR5 ;  /* 0x000000050d0d7c36 */ /* 0x000fe20008000000 */
[----:B------:R-:W-:Y:S01]  /*5ac30*/  SHF.R.U32.HI R8, RZ, 0x8, R9 ;  /* 0x00000008ff087819 */ /* 0x000fe20000011609 */
[----:B------:R-:W-:Y:S02]  /*5ac40*/  ULDC UR5, c[0x0][0x248] ;  /* 0x0000920000057ab9 */ /* 0x000fe40000000800 */
[----:B------:R-:W-:Y:S04]  /*5ac50*/  STL [R1+0xa9c], R14 ;  /* 0x000a9c0e01007387 */ /* 0x000fe80000100800 */
[----:B------:R-:W3:Y:S04]  /*5ac60*/  LDL.LU R39, [R1+0xce0] ;  /* 0x000ce00001277983 */ /* 0x000ee80000300800 */
[----:B------:R-:W4:Y:S04]  /*5ac70*/  LDL.LU R35, [R1+0x4e8] ;  /* 0x0004e80001237983 */ /* 0x000f280000300800 */
[----:B------:R0:W-:Y:S04]  /*5ac80*/  STL [R1+0x568], R13 ;  /* 0x0005680d01007387 */ /* 0x0001e80000100800 */
[----:B------:R-:W4:Y:S01]  /*5ac90*/  LDL.LU R33, [R1+0x8ac] ;  /* 0x0008ac0001217983 */ /* 0x000f220000300800 */
[----:B------:R-:W-:-:S02]  /*5aca0*/  SHF.R.U32.HI R9, RZ, 0x8, R10 ;  /* 0x00000008ff097819 */ /* 0x000fc4000001160a */
[----:B------:R-:W-:Y:S02]  /*5acb0*/  LOP3.LUT R8, R8, 0xffff, RZ, 0xc0, !PT ;  /* 0x0000ffff08087812 */ /* 0x000fe400078ec0ff */
[----:B------:R-:W-:Y:S02]  /*5acc0*/  LOP3.LUT R9, R9, 0xffff, RZ, 0xc0, !PT ;  /* 0x0000ffff09097812 */ /* 0x000fe400078ec0ff */
[----:B------:R-:W-:Y:S02]  /*5acd0*/  SHF.R.U32.HI R10, RZ, 0x8, R11 ;  /* 0x00000008ff0a7819 */ /* 0x000fe4000001160b */
[----:B------:R-:W-:Y:S02]  /*5ace0*/  SHF.R.U32.HI R11, RZ, 0x8, R12 ;  /* 0x00000008ff0b7819 */ /* 0x000fe4000001160c */
[----:B------:R-:W-:Y:S02]  /*5acf0*/  PRMT R8, R8, 0x3340, R9 ;  /* 0x0000334008087816 */ /* 0x000fe40000000009 */
[----:B------:R-:W-:-:S02]  /*5ad00*/  LOP3.LUT R10, R10, 0xffff, RZ, 0xc0, !PT ;  /* 0x0000ffff0a0a7812 */ /* 0x000fc400078ec0ff */
[----:B------:R-:W-:Y:S01]  /*5ad10*/  LOP3.LUT R11, R11, 0xffff, RZ, 0xc0, !PT ;  /* 0x0000ffff0b0b7812 */ /* 0x000fe200078ec0ff */
[----:B------:R1:W-:Y:S01]  /*5ad20*/  STL [R1+0x808], R8 ;  /* 0x0008080801007387 */ /* 0x0003e20000100800 */
[----:B0-----:R-:W-:Y:S01]  /*5ad30*/  VIADD R13, R13, UR5 ;  /* 0x000000050d0d7c36 */ /* 0x001fe20008000000 */
[----:B------:R-:W-:Y:S01]  /*5ad40*/  ULDC UR5, c[0x0][0x248] ;  /* 0x0000920000057ab9 */ /* 0x000fe20000000800 */
[----:B-1----:R-:W-:Y:S02]  /*5ad50*/  PRMT R8, R10, 0x3340, R11 ;  /* 0x000033400a087816 */ /* 0x002fe4000000000b */
[----:B------:R-:W-:-:S03]  /*5ad60*/  LOP3.LUT R10, R0, 0xffff, RZ, 0xc0, !PT ;  /* 0x0000ffff000a7812 */ /* 0x000fc600078ec0ff */
[----:B------:R-:W-:Y:S04]  /*5ad70*/  STL [R1+0x800], R8 ;  /* 0x0008000801007387 */ /* 0x000fe80000100800 */
[----:B------:R-:W4:Y:S04]  /*5ad80*/  LDL.LU R0, [R1+0x2138] ;  /* 0x0021380001007983 */ /* 0x000f280000300800 */
[----:B------:R0:W-:Y:S02]  /*5ad90*/  STL [R1+0x56c], R13 ;  /* 0x00056c0d01007387 */ /* 0x0001e40000100800 */
        /* <DEDUP_REMOVED lines=11> */
[----:B------:R-:W-:-:S03]  /*5ae50*/  LOP3.LUT R9, R9, 0xffff, RZ, 0xc0, !PT ;  /* 0x0000ffff09097812 */ /* 0x000fc600078ec0ff */
[----:B------:R-:W-:Y:S01]  /*5ae60*/  STL [R1+0xa8c], R14 ;  /* 0x000a8c0e01007387 */ /* 0x000fe20000100800 */
[----:B------:R-:W-:-:S03]  /*5ae70*/  PRMT R8, R8, 0x3340, R9 ;  /* 0x0000334008087816 */ /* 0x000fc60000000009 */
[----:B------:R-:W2:Y:S04]  /*5ae80*/  LDL.LU R37, [R1+0x8b4] ;  /* 0x0008b40001257983 */ /* 0x000ea80000300800 */
[----:B------:R-:W2:Y:S04]  /*5ae90*/  LDL.LU R31, [R1+0xe48] ;  /* 0x000e4800011f7983 */ /* 0x000ea80000300800 */
[----:B------:R0:W-:Y:S04]  /*5aea0*/  STL [R1+0x560], R13 ;  /* 0x0005600d01007387 */ /* 0x0001e80000100800 */
[----:B------:R1:W-:Y:S04]  /*5aeb0*/  STL [R1+0x7f8], R8 ;  /* 0x0007f80801007387 */ /* 0x0003e80000100800 */
[----:B------:R-:W2:Y:S01]  /*5aec0*/  LDL.LU R30, [R1+0x7a8] ;  /* 0x0007a800011e7983 */ /* 0x000ea20000300800 */
[----:B------:R-:W-:-:S02]  /*5aed0*/  SHF.R.U32.HI R10, RZ, 0x8, R11 ;  /* 0x00000008ff0a7819 */ /* 0x000fc4000001160b */
[----:B------:R-:W-:Y:S02]  /*5aee0*/  SHF.R.U32.HI R11, RZ, 0x8, R12 ;  /* 0x00000008ff0b7819 */ /* 0x000fe4000001160c */
[----:B------:R-:W-:Y:S02]  /*5aef0*/  LOP3.LUT R10, R10, 0xffff, RZ, 0xc0, !PT ;  /* 0x0000ffff0a0a7812 */ /* 0x000fe400078ec0ff */
[----:B------:R-:W-:Y:S01]  /*5af00*/  LOP3.LUT R11, R11, 0xffff, RZ, 0xc0, !PT ;  /* 0x0000ffff0b0b7812 */ /* 0x000fe200078ec0ff */
[----:B0-----:R-:W-:Y:S01]  /*5af10*/  VIADD R13, R13, UR5 ;  /* 0x000000050d0d7c36 */ /* 0x001fe20008000000 */
[----:B------:R-:W-:Y:S01]  /*5af20*/  LOP3.LUT R12, R6, 0xffff, RZ, 0xc0, !PT ;  /* 0x0000ffff060c7812 */ /* 0x000fe200078ec0ff */
[----:B------:R-:W-:Y:S01]  /*5af30*/  ULDC UR5, c[0x0][0x248] ;  /* 0x0000920000057ab9 */ /* 0x000fe20000000800 */
[----:B-1----:R-:W-:-:S05]  /*5af40*/  PRMT R8, R10, 0x3340, R11 ;  /* 0x000033400a087816 */ /* 0x002fca000000000b */
[----:B------:R0:W-:Y:S04]  /*5af50*/  STL [R1+0x7dc], R8 ;  /* 0x0007dc0801007387 */ /* 0x0001e80000100800 */
[----:B------:R-:W-:Y:S04]  /*5af60*/  STL [R1+0x564], R13 ;  /* 0x0005640d01007387 */ /* 0x000fe80000100800 */
[----:B------:R-:W2:Y:S01]  /*5af70*/  LDL.LU R6, [R1+0x2134] ;  /* 0x0021340001067983 */ /* 0x000ea20000300800 */
[----:B---3--:R-:W-:Y:S02]  /*5af80*/  LOP3.LUT R9, R39, 0xffff, RZ, 0xc0, !PT ;  /* 0x0000ffff27097812 */ /* 0x008fe400078ec0ff */
[----:B----4-:R-:W-:-:S04]  /*5af90*/  LOP3.LUT R10, R35, 0xffff, RZ, 0xc0, !PT ;  /* 0x0000ffff230a7812 */ /* 0x010fc800078ec0ff */
[--C-:B------:R-:W-:Y:S02]  /*5afa0*/  PRMT R14, R9, 0x3340, R10.reuse ;  /* 0x00003340090e7816 */ /* 0x100fe4000000000a */
[----:B0-----:R-:W-:Y:S02]  /*5afb0*/  SHF.R.U32.HI R8, RZ, 0x8, R9 ;  /* 0x00000008ff087819 */ /* 0x001fe40000011609 */
[----:B------:R-:W-:Y:S01]  /*5afc0*/  LOP3.LUT R11, R33, 0xffff, RZ, 0xc0, !PT ;  /* 0x0000ffff210b7812 */ /* 0x000fe200078ec0ff */
[----:B------:R0:W-:Y:S01]  /*5afd0*/  STL [R1+0xa80], R14 ;  /* 0x000a800e01007387 */ /* 0x0001e20000100800 */
[----:B------:R-:W-:Y:S02]  /*5afe0*/  SHF.R.U32.HI R9, RZ, 0x8, R10 ;  /* 0x00000008ff097819 */ /* 0x000fe4000001160a */
[----:B------:R-:W-:Y:S02]  /*5aff0*/  LOP3.LUT R8, R8, 0xffff, RZ, 0xc0, !PT ;  /* 0x0000ffff08087812 */ /* 0x000fe400078ec0ff */
[----:B------:R-:W-:-:S02]  /*5b000*/  LOP3.LUT R9, R9, 0xffff, RZ, 0xc0, !PT ;  /* 0x0000ffff09097812 */ /* 0x000fc400078ec0ff */
[----:B0-----:R-:W-:Y:S01]  /*5b010*/  PRMT R14, R11, 0x3340, R12 ;  /* 0x000033400b0e7816 */ /* 0x001fe2000000000c */
[----:B------:R-:W-:Y:S01]  /*5b020*/  VIADD R13, R13, UR5 ;  /* 0x000000050d0d7c36 */ /* 0x000fe20008000000 */
[----:B------:R-:W-:Y:S01]  /*5b030*/  PRMT R8, R8, 0x3340, R9 ;  /* 0x0000334008087816 */ /* 0x000fe20000000009 */
[----:B------:R-:W-:Y:S02]  /*5b040*/  ULDC UR5, c[0x0][0x248] ;  /* 0x0000920000057ab9 */ /* 0x000fe40000000800 */
[----:B------:R-:W-:Y:S04]  /*5b050*/  STL [R1+0xa78], R14 ;  /* 0x000a780e01007387 */ /* 0x000fe80000100800 */
[----:B------:R-:W3:Y:S04]  /*5b060*/  LDL.LU R41, [R1+0xe4c] ;  /* 0x000e4c0001297983 */ /* 0x000ee80000300800 */
[----:B------:R-:W4:Y:S04]  /*5b070*/  LDL.LU R35, [R1+0x7ac] ;  /* 0x0007ac0001237983 */ /* 0x000f280000300800 */
[----:B------:R0:W-:Y:S04]  /*5b080*/  STL [R1+0x7d0], R8 ;  /* 0x0007d00801007387 */ /* 0x0001e80000100800 */
[----:B------:R1:W-:Y:S04]  /*5b090*/  STL [R1+0x558], R13 ;  /* 0x0005580d01007387 */ /* 0x0003e80000100800 */
[----:B------:R-:W4:Y:S01]  /*5b0a0*/  LDL.LU R33, [R1+0x8bc] ;  /* 0x0008bc0001217983 */ /* 0x000f220000300800 */
[----:B------:R-:W-:-:S02]  /*5b0b0*/  SHF.R.U32.HI R10, RZ, 0x8, R11 ;  /* 0x00000008ff0a7819 */ /* 0x000fc4000001160b */
[----:B------:R-:W-:Y:S02]  /*5b0c0*/  SHF.R.U32.HI R11, RZ, 0x8, R12 ;  /* 0x00000008ff0b7819 */ /* 0x000fe4000001160c */
[----:B------:R-:W-:Y:S02]  /*5b0d0*/  LOP3.LUT R10, R10, 0xffff, RZ, 0xc0, !PT ;  /* 0x0000ffff0a0a7812 */ /* 0x000fe400078ec0ff */
[----:B------:R-:W-:-:S04]  /*5b0e0*/  LOP3.LUT R11, R11, 0xffff, RZ, 0xc0, !PT ;  /* 0x0000ffff0b0b7812 */ /* 0x000fc800078ec0ff */
[----:B0-----:R-:W-:Y:S02]  /*5b0f0*/  PRMT R8, R10, 0x3340, R11 ;  /* 0x000033400a087816 */ /* 0x001fe4000000000b */
[----:B------:R-:W-:Y:S01]  /*5b100*/  LOP3.LUT R10, R238, 0xffff, RZ, 0xc0, !PT ;  /* 0x0000ffffee0a7812 */ /* 0x000fe200078ec0ff */
[----:B-1----:R-:W-:Y:S01]  /*5b110*/  VIADD R13, R13, UR5 ;  /* 0x000000050d0d7c36 */ /* 0x002fe20008000000 */
[----:B------:R-:W-:Y:S01]  /*5b120*/  ULDC UR5, c[0x0][0x248] ;  /* 0x0000920000057ab9 */ /* 0x000fe20000000800 */
        /* <DEDUP_REMOVED lines=19> */
[----:B------:R0:W-:Y:S04]  /*5b260*/  STL [R1+0x550], R13 ;  /* 0x0005500d01007387 */ /* 0x0001e80000100800 */
[----:B------:R-:W2:Y:S04]  /*5b270*/  LDL.LU R31, [R1+0xe50] ;  /* 0x000e5000011f7983 */ /* 0x000ea80000300800 */
        /* <DEDUP_REMOVED lines=10> */
[----:B------:R-:W-:Y:S04]  /*5b320*/  STL [R1+0x7bc], R8 ;  /* 0x0007bc0801007387 */ /* 0x000fe80000100800 */
[----:B------:R-:W-:Y:S04]  /*5b330*/  STL [R1+0x554], R13 ;  /* 0x0005540d01007387 */ /* 0x000fe80000100800 */
[----:B------:R-:W2:Y:S01]  /*5b340*/  LDL.LU R232, [R1+0x212c] ;  /* 0x00212c0001e87983 */ /* 0x000ea20000300800 */
[----:B---3--:R-:W-:Y:S02]  /*5b350*/  LOP3.LUT R9, R41, 0xffff, RZ, 0xc0, !PT ;  /* 0x0000ffff29097812 */ /* 0x008fe400078ec0ff */
[----:B----4-:R-:W-:-:S04]  /*5b360*/  LOP3.LUT R10, R35, 0xffff, RZ, 0xc0, !PT ;  /* 0x0000ffff230a7812 */ /* 0x010fc800078ec0ff */
[----:B------:R-:W-:-:S05]  /*5b370*/  PRMT R14, R9, 0x3340, R10 ;  /* 0x00003340090e7816 */ /* 0x000fca000000000a */
[----:B------:R0:W-:Y:S01]  /*5b380*/  STL [R1+0xa60], R14 ;  /* 0x000a600e01007387 */ /* 0x0001e20000100800 */
[----:B------:R-:W-:-:S04]  /*5b390*/  LOP3.LUT R11, R33, 0xffff, RZ, 0xc0, !PT ;  /* 0x0000ffff210b7812 */ /* 0x000fc800078ec0ff */
[----:B0-----:R-:W-:-:S05]  /*5b3a0*/  PRMT R14, R11, 0x3340, R12 ;  /* 0x000033400b0e7816 */ /* 0x001fca000000000c */
[----:B------:R-:W-:Y:S04]  /*5b3b0*/  STL [R1+0xa58], R14 ;  /* 0x000a580e01007387 */ /* 0x000fe80000100800 */
[----:B------:R-:W3:Y:S04]  /*5b3c0*/  LDL.LU R35, [R1+0xab8] ;  /* 0x000ab80001237983 */ /* 0x000ee80000300800 */
[----:B------:R-:W4:Y:S01]  /*5b3d0*/  LDL.LU R33, [R1+0x8c8] ;  /* 0x0008c80001217983 */ /* 0x000f220000300800 */
[----:B------:R-:W-:Y:S02]  /*5b3e0*/  SHF.R.U32.HI R8, RZ, 0x8, R9 ;  /* 0x00000008ff087819 */ /* 0x000fe40000011609 */
[----:B------:R-:W-:-:S02]  /*5b3f0*/  SHF.R.U32.HI R9, RZ, 0x8, R10 ;  /* 0x00000008ff097819 */ /* 0x000fc4000001160a */
[----:B------:R-:W-:Y:S02]  /*5b400*/  LOP3.LUT R8, R8, 0xffff, RZ, 0xc0, !PT ;  /* 0x0000ffff08087812 */ /* 0x000fe400078ec0ff */
[----:B------:R-:W-:Y:S02]  /*5b410*/  LOP3.LUT R9, R9, 0xffff, RZ, 0xc0, !PT ;  /* 0x0000ffff09097812 */ /* 0x000fe400078ec0ff */
[----:B------:R-:W-:Y:S01]  /*5b420*/  SHF.R.U32.HI R10, RZ, 0x8, R11 ;  /* 0x00000008ff0a7819 */ /* 0x000fe2000001160b */
[----:B------:R-:W-:Y:S01]  /*5b430*/  VIADD R13, R13, UR5 ;  /* 0x000000050d0d7c36 */ /* 0x000fe20008000000 */
[----:B------:R-:W-:Y:S01]  /*5b440*/  SHF.R.U32.HI R11, RZ, 0x8, R12 ;  /* 0x00000008ff0b7819 */ /* 0x000fe2000001160c */
[----:B------:R-:W-:Y:S01]  /*5b450*/  ULDC UR5, c[0x0][0x248] ;  /* 0x0000920000057ab9 */ /* 0x000fe20000000800 */
        /* <DEDUP_REMOVED lines=8> */
[----:B------:R-:W-:Y:S04]  /*5b4e0*/  STL [R1+0x7b4], R8 ;  /* 0x0007b40801007387 */ /* 0x000fe80000100800 */
[----:B------:R0:W-:Y:S02]  /*5b4f0*/  STL [R1+0x54c], R13 ;  /* 0x00054c0d01007387 */ /* 0x0001e40000100800 */
[----:B0-----:R-:W-:Y:S01]  /*5b500*/  VIADD R13, R13, UR5 ;  /* 0x000000050d0d7c36 */ /* 0x001fe20008000000 */
[----:B------:R-:W-:Y:S01]  /*5b510*/  ULDC UR5, c[0x0][0x248] ;  /* 0x0000920000057ab9 */ /* 0x000fe20000000800 */
[----:B--2---:R-:W-:Y:S02]  /*5b520*/  LOP3.LUT R9, R39, 0xffff, RZ, 0xc0, !PT ;  /* 0x0000ffff27097812 */ /* 0x004fe400078ec0ff */
[----:B------:R-:W-:-:S02]  /*5b530*/  LOP3.LUT R10, R37, 0xffff, RZ, 0xc0, !PT ;  /* 0x0000ffff250a7812 */ /* 0x000fc400078ec0ff */
[----:B------:R-:W-:Y:S02]  /*5b540*/  SHF.R.U32.HI R8, RZ, 0x8, R9 ;  /* 0x00000008ff087819 */ /* 0x000fe40000011609 */
[--C-:B------:R-:W-:Y:S02]  /*5b550*/  PRMT R14, R9, 0x3340, R10.reuse ;  /* 0x00003340090e7816 */ /* 0x100fe4000000000a */
[----:B------:R-:W-:Y:S02]  /*5b560*/  SHF.R.U32.HI R9, RZ, 0x8, R10 ;  /* 0x00000008ff097819 */ /* 0x000fe4000001160a */
[----:B------:R-:W-:Y:S01]  /*5b570*/  LOP3.LUT R11, R31, 0xffff, RZ, 0xc0, !PT ;  /* 0x0000ffff1f0b7812 */ /* 0x000fe200078ec0ff */
[----:B------:R0:W-:Y:S01]  /*5b580*/  STL [R1+0xa44], R14 ;  /* 0x000a440e01007387 */ /* 0x0001e20000100800 */
[----:B------:R-:W-:Y:S02]  /*5b590*/  LOP3.LUT R8, R8, 0xffff, RZ, 0xc0, !PT ;  /* 0x0000ffff08087812 */ /* 0x000fe400078ec0ff */
[----:B------:R-:W-:-:S02]  /*5b5a0*/  LOP3.LUT R12, R30, 0xffff, RZ, 0xc0, !PT ;  /* 0x0000ffff1e0c7812 */ /* 0x000fc400078ec0ff */
[----:B------:R-:W-:Y:S02]  /*5b5b0*/  LOP3.LUT R9, R9, 0xffff, RZ, 0xc0, !PT ;  /* 0x0000ffff09097812 */ /* 0x000fe400078ec0ff */
[----:B0-----:R-:W-:Y:S02]  /*5b5c0*/  PRMT R14, R11, 0x3340, R12 ;  /* 0x000033400b0e7816 */ /* 0x001fe4000000000c */
[----:B------:R-:W-:-:S03]  /*5b5d0*/  PRMT R8, R8, 0x3340, R9 ;  /* 0x0000334008087816 */ /* 0x000fc60000000009 */
[----:B------:R-:W-:Y:S04]  /*5b5e0*/  STL [R1+0xa40], R14 ;  /* 0x000a400e01007387 */ /* 0x000fe80000100800 */
[----:B------:R-:W2:Y:S04]  /*5b5f0*/  LDL.LU R41, [R1+0xe5c] ;  /* 0x000e5c0001297983 */ /* 0x000ea80000300800 */
[----:B------:R-:W2:Y:S04]  /*5b600*/  LDL.LU R39, [R1+0x7d4] ;  /* 0x0007d40001277983 */ /* 0x000ea80000300800 */
[----:B------:R-:W-:Y:S04]  /*5b610*/  STL [R1+0x6a8], R8 ;  /* 0x0006a80801007387 */ /* 0x000fe80000100800 */
[----:B------:R0:W-:Y:S04]  /*5b620*/  STL [R1+0x540], R13 ;  /* 0x0005400d01007387 */ /* 0x0001e80000100800 */
[----:B------:R-:W2:Y:S04]  /*5b630*/  LDL.LU R31, [R1+0xe58] ;  /* 0x000e5800011f7983 */ /* 0x000ea80000300800 */
        /* <DEDUP_REMOVED lines=10> */
[----:B------:R0:W-:Y:S04]  /*5b6e0*/  STL [R1+0x6a4], R8 ;  /* 0x0006a40801007387 */ /* 0x0001e80000100800 */
[----:B------:R-:W2:Y:S04]  /*5b6f0*/  LDL.LU R7, [R1+0x2128] ;  /* 0x0021280001077983 */ /* 0x000ea80000300800 */
[----:B------:R1:W-:Y:S04]  /*5b700*/  STL [R1+0x544], R13 ;  /* 0x0005440d01007387 */ /* 0x0003e80000100800 */
[----:B------:R-:W2:Y:S01]  /*5b710*/  LDL.LU R5, [R1+0x2124] ;  /* 0x0021240001057983 */ /* 0x000ea20000300800 */
[----:B---3--:R-:W-:-:S04]  /*5b720*/  LOP3.LUT R9, R35, 0xffff, RZ, 0xc0, !PT ;  /* 0x0000ffff23097812 */ /* 0x008fc800078ec0ff */
[--C-:B------:R-:W-:Y:S02]  /*5b730*/  PRMT R14, R9, 0x3340, R10.reuse ;  /* 0x00003340090e7816 */ /* 0x100fe4000000000a */
[----:B----4-:R-:W-:Y:S02]  /*5b740*/  LOP3.LUT R11, R33, 0xffff, RZ, 0xc0, !PT ;  /* 0x0000ffff210b7812 */ /* 0x010fe400078ec0ff */
[----:B0-----:R-:W-:Y:S02]  /*5b750*/  SHF.R.U32.HI R8, RZ, 0x8, R9 ;  /* 0x00000008ff087819 */ /* 0x001fe40000011609 */
[----:B------:R-:W-:Y:S01]  /*5b760*/  SHF.R.U32.HI R9, RZ, 0x8, R10 ;  /* 0x00000008ff097819 */ /* 0x000fe2000001160a */
[----:B------:R0:W-:Y:S01]  /*5b770*/  STL [R1+0xa30], R14 ;  /* 0x000a300e01007387 */ /* 0x0001e20000100800 */
[----:B------:R-:W-:Y:S02]  /*5b780*/  LOP3.LUT R8, R8, 0xffff, RZ, 0xc0, !PT ;  /* 0x0000ffff08087812 */ /* 0x000fe400078ec0ff */
[----:B------:R-:W-:Y:S01]  /*5b790*/  LOP3.LUT R9, R9, 0xffff, RZ, 0xc0, !PT ;  /* 0x0000ffff09097812 */ /* 0x000fe200078ec0ff */
[----:B-1----:R-:W-:Y:S01]  /*5b7a0*/  VIADD R13, R13, UR5 ;  /* 0x000000050d0d7c36 */ /* 0x002fe20008000000 */
[----:B------:R-:W-:Y:S01]  /*5b7b0*/  SHF.R.U32.HI R10, RZ, 0x8, R11 ;  /* 0x00000008ff0a7819 */ /* 0x000fe2000001160b */
[----:B------:R-:W-:Y:S01]  /*5b7c0*/  ULDC UR5, c[0x0][0x248] ;  /* 0x0000920000057ab9 */ /* 0x000fe20000000800 */
[----:B0-----:R-:W-:-:S02]  /*5b7d0*/  PRMT R14, R11, 0x3340, R12 ;  /* 0x000033400b0e7816 */ /* 0x001fc4000000000c */
[----:B------:R-:W-:-:S03]  /*5b7e0*/  PRMT R8, R8, 0x3340, R9 ;  /* 0x0000334008087816 */ /* 0x000fc60000000009 */
[----:B------:R-:W-:Y:S04]  /*5b7f0*/  STL [R1+0xa34], R14 ;  /* 0x000a340e01007387 */ /* 0x000fe80000100800 */
        /* <DEDUP_REMOVED lines=10> */
[----:B------:R-:W-:-:S03]  /*5b8a0*/  ULDC UR5, c[0x0][0x248] ;  /* 0x0000920000057ab9 */ /* 0x000fc60000000800 */
[----:B------:R-:W-:Y:S04]  /*5b8b0*/  STL [R1+0x6a0], R8 ;  /* 0x0006a00801007387 */ /* 0x000fe80000100800 */
[----:B------:R0:W-:Y:S02]  /*5b8c0*/  STL [R1+0x53c], R13 ;  /* 0x00053c0d01007387 */ /* 0x0001e40000100800 */
[----:B0-----:R-:W-:Y:S01]  /*5b8d0*/  VIADD R13, R13, UR5 ;  /* 0x000000050d0d7c36 */ /* 0x001fe20008000000 */
        /* <DEDUP_REMOVED lines=8> */
[----:B------:R-:W-:Y:S04]  /*5b960*/  STL [R1+0xa20], R14 ;  /* 0x000a200e01007387 */ /* 0x000fe80000100800 */
[----:B------:R-:W2:Y:S01]  /*5b970*/  LDL.LU R39, [R1+0xe64] ;  /* 0x000e640001277983 */ /* 0x000ea20000300800 */
[----:B------:R-:W-:-:S03]  /*5b980*/  SHF.R.U32.HI R10, RZ, 0x8, R8 ;  /* 0x00000008ff0a7819 */ /* 0x000fc60000011608 */
[----:B------:R-:W2:Y:S01]  /*5b990*/  LDL.LU R31, [R1+0x7e0] ;  /* 0x0007e000011f7983 */ /* 0x000ea20000300800 */
[----:B------:R-:W-:Y:S02]  /*5b9a0*/  SHF.R.U32.HI R11, RZ, 0x8, R11 ;  /* 0x00000008ff0b7819 */ /* 0x000fe4000001160b */
[----:B------:R-:W-:Y:S01]  /*5b9b0*/  SHF.R.U32.HI R8, RZ, 0x8, R9 ;  /* 0x00000008ff087819 */ /* 0x000fe20000011609 */
[----:B------:R0:W-:Y:S01]  /*5b9c0*/  STL [R1+0x530], R13 ;  /* 0x0005300d01007387 */ /* 0x0001e20000100800 */
[----:B------:R-:W-:-:S03]  /*5b9d0*/  SHF.R.U32.HI R9, RZ, 0x8, R12 ;  /* 0x00000008ff097819 */ /* 0x000fc6000001160c */
[----:B------:R-:W2:Y:S01]  /*5b9e0*/  LDL.LU R30, [R1+0xad4] ;  /* 0x000ad400011e7983 */ /* 0x000ea20000300800 */
[----:B------:R-:W-:Y:S02]  /*5b9f0*/  LOP3.LUT R10, R10, 0xffff, RZ, 0xc0, !PT ;  /* 0x0000ffff0a0a7812 */ /* 0x000fe400078ec0ff */
[----:B------:R-:W-:Y:S02]  /*5ba00*/  LOP3.LUT R11, R11, 0xffff, RZ, 0xc0, !PT ;  /* 0x0000ffff0b0b7812 */ /* 0x000fe400078ec0ff */
[----:B------:R-:W-:Y:S02]  /*5ba10*/  LOP3.LUT R8, R8, 0xffff, RZ, 0xc0, !PT ;  /* 0x0000ffff08087812 */ /* 0x000fe400078ec0ff */
[----:B------:R-:W-:Y:S02]  /*5ba20*/  LOP3.LUT R9, R9, 0xffff, RZ, 0xc0, !PT ;  /* 0x0000ffff09097812 */ /* 0x000fe400078ec0ff */
[----:B------:R-:W-:Y:S02]  /*5ba30*/  PRMT R10, R10, 0x3340, R11 ;  /* 0x000033400a0a7816 */ /* 0x000fe4000000000b */
[----:B------:R-:W-:-:S03]  /*5ba40*/  PRMT R8, R8, 0x3340, R9 ;  /* 0x0000334008087816 */ /* 0x000fc60000000009 */
[----:B------:R-:W-:Y:S01]  /*5ba50*/  STL [R1+0x4f8], R10 ;  /* 0x0004f80a01007387 */ /* 0x000fe20000100800 */
[----:B------:R-:W-:-:S03]  /*5ba60*/  LOP3.LUT R9, R0, 0xffff, RZ, 0xc0, !PT ;  /* 0x0000ffff00097812 */ /* 0x000fc600078ec0ff */
[----:B------:R3:W-:Y:S01]  /*5ba70*/  STL [R1+0x4fc], R8 ;  /* 0x0004fc0801007387 */ /* 0x0007e20000100800 */
[----:B0-----:R-:W-:Y:S01]  /*5ba80*/  VIADD R13, R13, UR5 ;  /* 0x000000050d0d7c36 */ /* 0x001fe20008000000 */
[----:B------:R-:W-:Y:S02]  /*5ba90*/  ULDC UR5, c[0x0][0x248] ;  /* 0x0000920000057ab9 */ /* 0x000fe40000000800 */
[----:B------:R-:W2:Y:S04]  /*5baa0*/  LDL.LU R0, [R1+0x2120] ;  /* 0x0021200001007983 */ /* 0x000ea80000300800 */
[----:B------:R0:W-:Y:S01]  /*5bab0*/  STL [R1+0x534], R13 ;  /* 0x0005340d01007387 */ /* 0x0001e20000100800 */
[----:B---3--:R-:W-:Y:S02]  /*5bac0*/  LOP3.LUT R8, R37, 0xffff, RZ, 0xc0, !PT ;  /* 0x0000ffff25087812 */ /* 0x008fe400078ec0ff */
[----:B----4-:R-:W-:-:S02]  /*5bad0*/  LOP3.LUT R11, R35, 0xffff, RZ, 0xc0, !PT ;  /* 0x0000ffff230b7812 */ /* 0x010fc400078ec0ff */
[--C-:B------:R-:W-:Y:S02]  /*5bae0*/  PRMT R14, R8, 0x3340, R9.reuse ;  /* 0x00003340080e7816 */ /* 0x100fe40000000009 */
[----:B------:R-:W-:Y:S02]  /*5baf0*/  SHF.R.U32.HI R10, RZ, 0x8, R8 ;  /* 0x00000008ff0a7819 */ /* 0x000fe40000011608 */
[----:B------:R-:W-:Y:S02]  /*5bb00*/  SHF.R.U32.HI R9, RZ, 0x8, R9 ;  /* 0x00000008ff097819 */ /* 0x000fe40000011609 */
[----:B------:R-:W-:Y:S02]  /*5bb10*/  SHF.R.U32.HI R8, RZ, 0x8, R11 ;  /* 0x00000008ff087819 */ /* 0x000fe4000001160b */
[----:B------:R-:W-:Y:S02]  /*5bb20*/  LOP3.LUT R12, R33, 0xffff, RZ, 0xc0, !PT ;  /* 0x0000ffff210c7812 */ /* 0x000fe400078ec0ff */
[----:B------:R-:W-:-:S02]  /*5bb30*/  LOP3.LUT R10, R10, 0xffff, RZ, 0xc0, !PT ;  /* 0x0000ffff0a0a7812 */ /* 0x000fc400078ec0ff */
[--C-:B------:R-:W-:Y:S02]  /*5bb40*/  PRMT R11, R11, 0x3340, R12.reuse ;  /* 0x000033400b0b7816 */ /* 0x100fe4000000000c */
[----:B------:R-:W-:Y:S01]  /*5bb50*/  LOP3.LUT R9, R9, 0xffff, RZ, 0xc0, !PT ;  /* 0x0000ffff09097812 */ /* 0x000fe200078ec0ff */
[----:B0-----:R-:W-:Y:S01]  /*5bb60*/  VIADD R13, R13, UR5 ;  /* 0x000000050d0d7c36 */ /* 0x001fe20008000000 */
[----:B------:R-:W-:Y:S01]  /*5bb70*/  STL [R1+0xa1c], R14 ;  /* 0x000a1c0e01007387 */ /* 0x000fe20000100800 */
[----:B------:R-:W-:Y:S01]  /*5bb80*/  SHF.R.U32.HI R12, RZ, 0x8, R12 ;  /* 0x00000008ff0c7819 */ /* 0x000fe2000001160c */
[----:B------:R-:W-:Y:S01]  /*5bb90*/  ULDC UR5, c[0x0][0x248] ;  /* 0x0000920000057ab9 */ /* 0x000fe20000000800 */
[----:B------:R-:W-:Y:S01]  /*5bba0*/  PRMT R9, R10, 0x3340, R9 ;  /* 0x000033400a097816 */ /* 0x000fe20000000009 */
[----:B------:R-:W-:Y:S04]  /*5bbb0*/  STL [R1+0xa0c], R11 ;  /* 0x000a0c0b01007387 */ /* 0x000fe80000100800 */
[----:B------:R-:W3:Y:S04]  /*5bbc0*/  LDL.LU R37, [R1+0xae8] ;  /* 0x000ae80001257983 */ /* 0x000ee80000300800 */
[----:B------:R-:W4:Y:S04]  /*5bbd0*/  LDL.LU R35, [R1+0xe68] ;  /* 0x000e680001237983 */ /* 0x000f280000300800 */
[----:B------:R0:W-:Y:S04]  /*5bbe0*/  STL [R1+0x52c], R13 ;  /* 0x00052c0d01007387 */ /* 0x0001e80000100800 */
[----:B------:R-:W-:Y:S04]  /*5bbf0*/  STL [R1+0x4e4], R9 ;  /* 0x0004e40901007387 */ /* 0x000fe80000100800 */
[----:B------:R-:W4:Y:S01]  /*5bc00*/  LDL.LU R33, [R1+0x7e4] ;  /* 0x0007e40001217983 */ /* 0x000f220000300800 */
[----:B------:R-:W-:-:S02]  /*5bc10*/  LOP3.LUT R8, R8, 0xffff, RZ, 0xc0, !PT ;  /* 0x0000ffff08087812 */ /* 0x000fc400078ec0ff */
[----:B------:R-:W-:-:S04]  /*5bc20*/  LOP3.LUT R12, R12, 0xffff, RZ, 0xc0, !PT ;  /* 0x0000ffff0c0c7812 */ /* 0x000fc800078ec0ff */
[----:B------:R-:W-:-:S05]  /*5bc30*/  PRMT R8, R8, 0x3340, R12 ;  /* 0x0000334008087816 */ /* 0x000fca000000000c */
[----:B------:R-:W-:Y:S01]  /*5bc40*/  STL [R1+0x3c], R8 ;  /* 0x00003c0801007387 */ /* 0x000fe20000100800 */
[----:B------:R-:W-:Y:S01]  /*5bc50*/  LOP3.LUT R12, R238, 0xffff, RZ, 0xc0, !PT ;  /* 0x0000ffffee0c7812 */ /* 0x000fe200078ec0ff */
[----:B0-----:R-:W-:Y:S01]  /*5bc60*/  VIADD R13, R13, UR5 ;  /* 0x000000050d0d7c36 */ /* 0x001fe20008000000 */
[----:B------:R-:W-:-:S04]  /*5bc70*/  ULDC UR5, c[0x0][0x248] ;  /* 0x0000920000057ab9 */ /* 0x000fc80000000800 */
[----:B------:R0:W-:Y:S04]  /*5bc80*/  STL [R1+0x528], R13 ;  /* 0x0005280d01007387 */ /* 0x0001e80000100800 */
[----:B------:R-:W4:Y:S01]  /*5bc90*/  LDL.LU R238, [R1+0x211c] ;  /* 0x00211c0001ee7983 */ /* 0x000f220000300800 */
[----:B0-----:R-:W-:Y:S01]  /*5bca0*/  VIADD R13, R13, UR5 ;  /* 0x000000050d0d7c36 */ /* 0x001fe20008000000 */
[----:B------:R-:W-:Y:S01]  /*5bcb0*/  ULDC UR5, c[0x0][0x248] ;  /* 0x0000920000057ab9 */ /* 0x000fe20000000800 */
[----:B--2---:R-:W-:Y:S02]  /*5bcc0*/  LOP3.LUT R8, R39, 0xffff, RZ, 0xc0, !PT ;  /* 0x0000ffff27087812 */ /* 0x004fe400078ec0ff */
[----:B------:R-:W-:Y:S02]  /*5bcd0*/  LOP3.LUT R9, R31, 0xffff, RZ, 0xc0, !PT ;  /* 0x0000ffff1f097812 */ /* 0x000fe400078ec0ff */
[----:B------:R-:W-:-:S02]  /*5bce0*/  SHF.R.U32.HI R10, RZ, 0x8, R8 ;  /* 0x00000008ff0a7819 */ /* 0x000fc40000011608 */
[--C-:B------:R-:W-:Y:S02]  /*5bcf0*/  PRMT R14, R8, 0x3340, R9.reuse ;  /* 0x00003340080e7816 */ /* 0x100fe40000000009 */
[----:B------:R-:W-:Y:S02]  /*5bd00*/  SHF.R.U32.HI R9, RZ, 0x8, R9 ;  /* 0x00000008ff097819 */ /* 0x000fe40000011609 */
[----:B------:R-:W-:Y:S02]  /*5bd10*/  LOP3.LUT R11, R30, 0xffff, RZ, 0xc0, !PT ;  /* 0x0000ffff1e0b7812 */ /* 0x000fe400078ec0ff */
[----:B------:R-:W-:Y:S02]  /*5bd20*/  LOP3.LUT R10, R10, 0xffff, RZ, 0xc0, !PT ;  /* 0x0000ffff0a0a7812 */ /* 0x000fe400078ec0ff */
[----:B------:R-:W-:Y:S02]  /*5bd30*/  SHF.R.U32.HI R8, RZ, 0x8, R11 ;  /* 0x00000008ff087819 */ /* 0x000fe4000001160b */
[----:B------:R-:W-:-:S02]  /*5bd40*/  LOP3.LUT R9, R9, 0xffff, RZ, 0xc0, !PT ;  /* 0x0000ffff09097812 */ /* 0x000fc400078ec0ff */
[----:B------:R-:W-:Y:S01]  /*5bd50*/  PRMT R11, R11, 0x3340, R12 ;  /* 0x000033400b0b7816 */ /* 0x000fe2000000000c */
[----:B------:R-:W-:Y:S01]  /*5bd60*/  STL [R1+0xa04], R14 ;  /* 0x000a040e01007387 */ /* 0x000fe20000100800 */
[----:B------:R-:W-:-:S03]  /*5bd70*/  PRMT R9, R10, 0x3340, R9 ;  /* 0x000033400a097816 */ /* 0x000fc60000000009 */
[----:B------:R-:W-:Y:S04]  /*5bd80*/  STL [R1+0xa00], R11 ;  /* 0x000a000b01007387 */ /* 0x000fe80000100800 */
[----:B------:R-:W2:Y:S04]  /*5bd90*/  LDL.LU R41, [R1+0xe6c] ;  /* 0x000e6c0001297983 */ /* 0x000ea80000300800 */
[----:B------:R-:W2:Y:S04]  /*5bda0*/  LDL.LU R31, [R1+0x7e8] ;  /* 0x0007e800011f7983 */ /* 0x000ea80000300800 */
[----:B------:R0:W-:Y:S01]  /*5bdb0*/  STL [R1+0x38], R9 ;  /* 0x0000380901007387 */ /* 0x0001e20000100800 */
[----:B------:R-:W-:-:S03]  /*5bdc0*/  SHF.R.U32.HI R12, RZ, 0x8, R12 ;  /* 0x00000008ff0c7819 */ /* 0x000fc6000001160c */
[----:B------:R1:W-:Y:S04]  /*5bdd0*/  STL [R1+0x524], R13 ;  /* 0x0005240d01007387 */ /* 0x0003e80000100800 */
[----:B------:R-:W2:Y:S01]  /*5bde0*/  LDL.LU R30, [R1+0xafc] ;  /* 0x000afc00011e7983 */ /* 0x000ea20000300800 */
[----:B------:R-:W-:Y:S02]  /*5bdf0*/  LOP3.LUT R8, R8, 0xffff, RZ, 0xc0, !PT ;  /* 0x0000ffff08087812 */ /* 0x000fe400078ec0ff */
[----:B------:R-:W-:-:S04]  /*5be00*/  LOP3.LUT R12, R12, 0xffff, RZ, 0xc0, !PT ;  /* 0x0000ffff0c0c7812 */ /* 0x000fc800078ec0ff */
[----:B------:R-:W-:Y:S02]  /*5be10*/  PRMT R8, R8, 0x3340, R12 ;  /* 0x0000334008087816 */ /* 0x000fe4000000000c */
[----:B0-----:R-:W-:-:S03]  /*5be20*/  LOP3.LUT R9, R6, 0xffff, RZ, 0xc0, !PT ;  /* 0x0000ffff06097812 */ /* 0x001fc600078ec0ff */
[----:B------:R3:W-:Y:S01]  /*5be30*/  STL [R1+0x4a0], R8 ;  /* 0x0004a00801007387 */ /* 0x0007e20000100800 */
[----:B-1----:R-:W-:Y:S01]  /*5be40*/  VIADD R13, R13, UR5 ;  /* 0x000000050d0d7c36 */ /* 0x002fe20008000000 */
[----:B------:R-:W-:Y:S02]  /*5be50*/  ULDC UR5, c[0x0][0x248] ;  /* 0x0000920000057ab9 */ /* 0x000fe40000000800 */
[----:B------:R-:W2:Y:S04]  /*5be60*/  LDL.LU R6, [R1+0x2118] ;  /* 0x0021180001067983 */ /* 0x000ea80000300800 */
[----:B------:R0:W-:Y:S01]  /*5be70*/  STL [R1+0x520], R13 ;  /* 0x0005200d01007387 */ /* 0x0001e20000100800 */
[----:B---3--:R-:W-:Y:S02]  /*5be80*/  LOP3.LUT R8, R37, 0xffff, RZ, 0xc0, !PT ;  /* 0x0000ffff25087812 */ /* 0x008fe400078ec0ff */
[----:B----4-:R-:W-:-:S02]  /*5be90*/  LOP3.LUT R11, R35, 0xffff, RZ, 0xc0, !PT ;  /* 0x0000ffff230b7812 */ /* 0x010fc400078ec0ff */
[----:B------:R-:W-:Y:S02]  /*5bea0*/  SHF.R.U32.HI R10, RZ, 0x8, R8 ;  /* 0x00000008ff0a7819 */ /* 0x000fe40000011608 */
[--C-:B------:R-:W-:Y:S02]  /*5beb0*/  PRMT R14, R8, 0x3340, R9.reuse ;  /* 0x00003340080e7816 */ /* 0x100fe40000000009 */
[----:B------:R-:W-:Y:S02]  /*5bec0*/  SHF.R.U32.HI R9, RZ, 0x8, R9 ;  /* 0x00000008ff097819 */ /* 0x000fe40000011609 */
[----:B------:R-:W-:Y:S02]  /*5bed0*/  SHF.R.U32.HI R8, RZ, 0x8, R11 ;  /* 0x00000008ff087819 */ /* 0x000fe4000001160b */
[----:B------:R-:W-:-:S04]  /*5bee0*/  LOP3.LUT R12, R33, 0xffff, RZ, 0xc0, !PT ;  /* 0x0000ffff210c7812 */ /* 0x000fc800078ec0ff */
[--C-:B------:R-:W-:Y:S01]  /*5bef0*/  PRMT R11, R11, 0x3340, R12.reuse ;  /* 0x000033400b0b7816 */ /* 0x100fe2000000000c */
[----:B------:R-:W-:Y:S01]  /*5bf00*/  STL [R1+0x9f4], R14 ;  /* 0x0009f40e01007387 */ /* 0x000fe20000100800 */
[----:B------:R-:W-:Y:S02]  /*5bf10*/  LOP3.LUT R10, R10, 0xffff, RZ, 0xc0, !PT ;  /* 0x0000ffff0a0a7812 */ /* 0x000fe400078ec0ff */
[----:B------:R-:W-:Y:S01]  /*5bf20*/  LOP3.LUT R9, R9, 0xffff, RZ, 0xc0, !PT ;  /* 0x0000ffff09097812 */ /* 0x000fe200078ec0ff */
[----:B------:R-:W-:Y:S01]  /*5bf30*/  STL [R1+0x9ec], R11 ;  /* 0x0009ec0b01007387 */ /* 0x000fe20000100800 */
[----:B0-----:R-:W-:Y:S01]  /*5bf40*/  VIADD R13, R13, UR5 ;  /* 0x000000050d0d7c36 */ /* 0x001fe20008000000 */
[----:B------:R-:W-:Y:S01]  /*5bf50*/  SHF.R.U32.HI R12, RZ, 0x8, R12 ;  /* 0x00000008ff0c7819 */ /* 0x000fe2000001160c */
[----:B------:R-:W-:Y:S01]  /*5bf60*/  ULDC UR5, c[0x0][0x248] ;  /* 0x0000920000057ab9 */ /* 0x000fe20000000800 */
[----:B------:R-:W3:Y:S01]  /*5bf70*/  LDL.LU R39, [R1+0xe74] ;  /* 0x000e740001277983 */ /* 0x000ee20000300800 */
[----:B------:R-:W-:-:S03]  /*5bf80*/  PRMT R9, R10, 0x3340, R9 ;  /* 0x000033400a097816 */ /* 0x000fc60000000009 */
[----:B------:R-:W4:Y:S04]  /*5bf90*/  LDL.LU R37, [R1+0x7f0] ;  /* 0x0007f00001257983 */ /* 0x000f280000300800 */
[----:B------:R0:W-:Y:S04]  /*5bfa0*/  STL [R1+0x51c], R13 ;  /* 0x00051c0d01007387 */ /* 0x0001e80000100800 */
[----:B------:R-:W4:Y:S04]  /*5bfb0*/  LDL.LU R35, [R1+0xe70] ;  /* 0x000e700001237983 */ /* 0x000f280000300800 */
[----:B------:R-:W-:Y:S04]  /*5bfc0*/  STL [R1+0x488], R9 ;  /* 0x0004880901007387 */ /* 0x000fe80000100800 */
[----:B------:R-:W4:Y:S01]  /*5bfd0*/  LDL.LU R33, [R1+0x7ec] ;  /* 0x0007ec0001217983 */ /* 0x000f220000300800 */
[----:B------:R-:W-:-:S02]  /*5bfe0*/  LOP3.LUT R8, R8, 0xffff, RZ, 0xc0, !PT ;  /* 0x0000ffff08087812 */ /* 0x000fc400078ec0ff */
[----:B------:R-:W-:-:S04]  /*5bff0*/  LOP3.LUT R12, R12, 0xffff, RZ, 0xc0, !PT ;  /* 0x0000ffff0c0c7812 */ /* 0x000fc800078ec0ff */
[----:B------:R-:W-:Y:S01]  /*5c000*/  PRMT R8, R8, 0x3340, R12 ;  /* 0x0000334008087816 */ /* 0x000fe2000000000c */
[----:B0-----:R-:W-:Y:S01]  /*5c010*/  VIADD R13, R13, UR5 ;  /* 0x000000050d0d7c36 */ /* 0x001fe20008000000 */
[----:B------:R-:W-:Y:S01]  /*5c020*/  LOP3.LUT R12, R7, 0xffff, RZ, 0xc0, !PT ;  /* 0x0000ffff070c7812 */ /* 0x000fe200078ec0ff */
[----:B------:R-:W-:Y:S02]  /*5c030*/  ULDC UR5, c[0x0][0x248] ;  /* 0x0000920000057ab9 */ /* 0x000fe40000000800 */
[----:B------:R-:W-:Y:S04]  /*5c040*/  STL [R1+0x3f8], R8 ;  /* 0x0003f80801007387 */ /* 0x000fe80000100800 */
[----:B------:R0:W-:Y:S04]  /*5c050*/  STL [R1+0x518], R13 ;  /* 0x0005180d01007387 */ /* 0x0001e80000100800 */
[----:B------:R-:W4:Y:S01]  /*5c060*/  LDL.LU R7, [R1+0x2114] ;  /* 0x0021140001077983 */ /* 0x000f220000300800 */
[----:B0-----:R-:W-:Y:S01]  /*5c070*/  VIADD R13, R13, UR5 ;  /* 0x000000050d0d7c36 */ /* 0x001fe20008000000 */
[----:B------:R-:W-:Y:S01]  /*5c080*/  ULDC UR5, c[0x0][0x248] ;  /* 0x0000920000057ab9 */ /* 0x000fe20000000800 */
[----:B--2---:R-:W-:-:S02]  /*5c090*/  LOP3.LUT R8, R41, 0xffff, RZ, 0xc0, !PT ;  /* 0x0000ffff29087812 */ /* 0x004fc400078ec0ff */
[----:B------:R-:W-:Y:S02]  /*5c0a0*/  LOP3.LUT R9, R31, 0xffff, RZ, 0xc0, !PT ;  /* 0x0000ffff1f097812 */ /* 0x000fe400078ec0ff */
[----:B------:R-:W-:Y:S02]  /*5c0b0*/  SHF.R.U32.HI R10, RZ, 0x8, R8 ;  /* 0x00000008ff0a7819 */ /* 0x000fe40000011608 */
[----:B------:R-:W-:Y:S02]  /*5c0c0*/  PRMT R14, R8, 0x3340, R9 ;  /* 0x00003340080e7816 */ /* 0x000fe40000000009 */
[----:B------:R-:W-:-:S04]  /*5c0d0*/  LOP3.LUT R11, R30, 0xffff, RZ, 0xc0, !PT ;  /* 0x0000ffff1e0b7812 */ /* 0x000fc800078ec0ff */
[----:B------:R-:W-:Y:S02]  /*5c0e0*/  SHF.R.U32.HI R8, RZ, 0x8, R11 ;  /* 0x00000008ff087819 */ /* 0x000fe4000001160b */
[----:B------:R-:W-:Y:S01]  /*5c0f0*/  PRMT R11, R11, 0x3340, R12 ;  /* 0x000033400b0b7816 */ /* 0x000fe2000000000c */
[----:B------:R-:W-:Y:S04]  /*5c100*/  STL [R1+0x9e8], R14 ;  /* 0x0009e80e01007387 */ /* 0x000fe80000100800 */
[----:B------:R-:W-:Y:S01]  /*5c110*/  STL [R1+0x9e4], R11 ;  /* 0x0009e40b01007387 */ /* 0x000fe20000100800 */
[----:B------:R-:W-:-:S03]  /*5c120*/  SHF.R.U32.HI R9, RZ, 0x8, R9 ;  /* 0x00000008ff097819 */ /* 0x000fc60000011609 */
[----:B------:R-:W2:Y:S01]  /*5c130*/  LDL.LU R31, [R1+0xb14] ;  /* 0x000b1400011f7983 */ /* 0x000ea20000300800 */
[----:B------:R-:W-:-:S03]  /*5c140*/  SHF.R.U32.HI R12, RZ, 0x8, R12 ;  /* 0x00000008ff0c7819 */ /* 0x000fc6000001160c */
[----:B------:R-:W2:Y:S01]  /*5c150*/  LDL.LU R30, [R1+0xb10] ;  /* 0x000b1000011e7983 */ /* 0x000ea20000300800 */
[----:B------:R-:W-:Y:S02]  /*5c160*/  LOP3.LUT R10, R10, 0xffff, RZ, 0xc0, !PT ;  /* 0x0000ffff0a0a7812 */ /* 0x000fe400078ec0ff */
[----:B------:R-:W-:Y:S02]  /*5c170*/  LOP3.LUT R9, R9, 0xffff, RZ, 0xc0, !PT ;  /* 0x0000ffff09097812 */ /* 0x000fe400078ec0ff */
[----:B------:R-:W-:Y:S02]  /*5c180*/  LOP3.LUT R8, R8, 0xffff, RZ, 0xc0, !PT ;  /* 0x0000ffff08087812 */ /* 0x000fe400078ec0ff */
[----:B------:R-:W-:Y:S02]  /*5c190*/  LOP3.LUT R12, R12, 0xffff, RZ, 0xc0, !PT ;  /* 0x0000ffff0c0c7812 */ /* 0x000fe400078ec0ff */
[----:B------:R-:W-:Y:S02]  /*5c1a0*/  PRMT R9, R10, 0x3340, R9 ;  /* 0x000033400a097816 */ /* 0x000fe40000000009 */
[----:B------:R-:W-:Y:S01]  /*5c1b0*/  PRMT R8, R8, 0x3340, R12 ;  /* 0x0000334008087816 */ /* 0x000fe2000000000c */
[----:B------:R0:W-:Y:S04]  /*5c1c0*/  STL [R1+0x514], R13 ;  /* 0x0005140d01007387 */ /* 0x0001e80000100800 */
[----:B------:R-:W-:Y:S04]  /*5c1d0*/  STL [R1+0x34], R9 ;  /* 0x0000340901007387 */ /* 0x000fe80000100800 */
        /* <DEDUP_REMOVED lines=13> */
[----:B------:R-:W-:Y:S02]  /*5c2b0*/  LOP3.LUT R9, R9, 0xffff, RZ, 0xc0, !PT ;  /* 0x0000ffff09097812 */ /* 0x000fe400078ec0ff */
[--C-:B------:R-:W-:Y:S01]  /*5c2c0*/  PRMT R11, R11, 0x3340, R12.reuse ;  /* 0x000033400b0b7816 */ /* 0x100fe2000000000c */
[----:B------:R-:W-:Y:S01]  /*5c2d0*/  STL [R1+0x9bc], R14 ;  /* 0x0009bc0e01007387 */ /* 0x000fe20000100800 */
        /* <DEDUP_REMOVED lines=9> */
[----:B------:R1:W-:Y:S04]  /*5c370*/  STL [R1+0x508], R13 ;  /* 0x0005080d01007387 */ /* 0x0003e80000100800 */
[----:B------:R-:W4:Y:S04]  /*5c380*/  LDL.LU R37, [R1+0xe78] ;  /* 0x000e780001257983 */ /* 0x000f280000300800 */
[----:B------:R-:W4:Y:S01]  /*5c390*/  LDL.LU R33, [R1+0x7f4] ;  /* 0x0007f40001217983 */ /* 0x000f220000300800 */
[----:B------:R-:W-:-:S04]  /*5c3a0*/  LOP3.LUT R12, R12, 0xffff, RZ, 0xc0, !PT ;  /* 0x0000ffff0c0c7812 */ /* 0x000fc800078ec0ff */
[----:B------:R-:W-:Y:S02]  /*5c3b0*/  PRMT R8, R8, 0x3340, R12 ;  /* 0x0000334008087816 */ /* 0x000fe4000000000c */
[----:B0-----:R-:W-:-:S03]  /*5c3c0*/  LOP3.LUT R9, R0, 0xffff, RZ, 0xc0, !PT ;  /* 0x0000ffff00097812 */ /* 0x001fc600078ec0ff */
[----:B------:R-:W-:Y:S01]  /*5c3d0*/  STL [R1+0x28], R8 ;  /* 0x0000280801007387 */ /* 0x000fe20000100800 */
[----:B------:R-:W-:Y:S01]  /*5c3e0*/  LOP3.LUT R12, R5, 0xffff, RZ, 0xc0, !PT ;  /* 0x0000ffff050c7812 */ /* 0x000fe200078ec0ff */
[----:B-1----:R-:W-:Y:S01]  /*5c3f0*/  VIADD R13, R13, UR5 ;  /* 0x000000050d0d7c36 */ /* 0x002fe20008000000 */
[----:B------:R-:W-:Y:S01]  /*5c400*/  ULDC UR5, c[0x0][0x248] ;  /* 0x0000920000057ab9 */ /* 0x000fe20000000800 */
[----:B------:R-:W4:Y:S04]  /*5c410*/  LDL.LU R0, [R1+0x2110] ;  /* 0x0021100001007983 */ /* 0x000f280000300800 */
[----:B------:R0:W-:Y:S04]  /*5c420*/  STL [R1+0x50c], R13 ;  /* 0x00050c0d01007387 */ /* 0x0001e80000100800 */
[----:B------:R-:W4:Y:S01]  /*5c430*/  LDL.LU R5, [R1+0x210c] ;  /* 0x00210c0001057983 */ /* 0x000f220000300800 */
[----:B0-----:R-:W-:Y:S01]  /*5c440*/  VIADD R13, R13, UR5 ;  /* 0x000000050d0d7c36 */ /* 0x001fe20008000000 */
[----:B------:R-:W-:Y:S01]  /*5c450*/  ULDC UR5, c[0x0][0x248] ;  /* 0x0000920000057ab9 */ /* 0x000fe20000000800 */
[----:B--2---:R-:W-:-:S02]  /*5c460*/  LOP3.LUT R8, R31, 0xffff, RZ, 0xc0, !PT ;  /* 0x0000ffff1f087812 */ /* 0x004fc400078ec0ff */
[----:B------:R-:W-:Y:S02]  /*5c470*/  LOP3.LUT R11, R30, 0xffff, RZ, 0xc0, !PT ;  /* 0x0000ffff1e0b7812 */ /* 0x000fe400078ec0ff */
[--C-:B------:R-:W-:Y:S02]  /*5c480*/  PRMT R14, R8, 0x3340, R9.reuse ;  /* 0x00003340080e7816 */ /* 0x100fe40000000009 */
[----:B------:R-:W-:Y:S02]  /*5c490*/  SHF.R.U32.HI R10, RZ, 0x8, R8 ;  /* 0x00000008ff0a7819 */ /* 0x000fe40000011608 */
[----:B------:R-:W-:Y:S02]  /*5c4a0*/  SHF.R.U32.HI R9, RZ, 0x8, R9 ;  /* 0x00000008ff097819 */ /* 0x000fe40000011609 */
[----:B------:R-:W-:Y:S02]  /*5c4b0*/  SHF.R.U32.HI R8, RZ, 0x8, R11 ;  /* 0x00000008ff087819 */ /* 0x000fe4000001160b */
[----:B------:R-:W-:-:S02]  /*5c4c0*/  PRMT R11, R11, 0x3340, R12 ;  /* 0x000033400b0b7816 */ /* 0x000fc4000000000c */
[----:B------:R-:W-:Y:S02]  /*5c4d0*/  LOP3.LUT R10, R10, 0xffff, RZ, 0xc0, !PT ;  /* 0x0000ffff0a0a7812 */ /* 0x000fe400078ec0ff */
[----:B------:R-:W-:Y:S01]  /*5c4e0*/  LOP3.LUT R9, R9, 0xffff, RZ, 0xc0, !PT ;  /* 0x0000ffff09097812 */ /* 0x000fe200078ec0ff */
[----:B------:R-:W-:Y:S03]  /*5c4f0*/  STL [R1+0x9a8], R14 ;  /* 0x0009a80e01007387 */ /* 0x000fe60000100800 */
[----:B------:R-:W-:Y:S01]  /*5c500*/  PRMT R9, R10, 0x3340, R9 ;  /* 0x000033400a097816 */ /* 0x000fe20000000009 */
[----:B------:R-:W-:Y:S04]  /*5c510*/  STL [R1+0x9b4], R11 ;  /* 0x0009b40b01007387 */ /* 0x000fe80000100800 */
[----:B------:R-:W2:Y:S04]  /*5c520*/  LDL.LU R35, [R1+0xb2c] ;  /* 0x000b2c0001237983 */ /* 0x000ea80000300800 */
[----:B------:R-:W2:Y:S04]  /*5c530*/  LDL.LU R31, [R1+0xe80] ;  /* 0x000e8000011f7983 */ /* 0x000ea80000300800 */
[----:B------:R0:W-:Y:S04]  /*5c540*/  STL [R1+0x500], R13 ;  /* 0x0005000d01007387 */ /* 0x0001e80000100800 */
[----:B------:R-:W-:Y:S04]  /*5c550*/  STL [R1+0x24], R9 ;  /* 0x0000240901007387 */ /* 0x000fe80000100800 */
[----:B------:R-:W2:Y:S01]  /*5c560*/  LDL.LU R30, [R1+0x8b0] ;  /* 0x0008b000011e7983 */ /* 0x000ea20000300800 */
[----:B------:R-:W-:-:S02]  /*5c570*/  SHF.R.U32.HI R12, RZ, 0x8, R12 ;  /* 0x00000008ff0c7819 */ /* 0x000fc4000001160c */
[----:B------:R-:W-:Y:S02]  /*5c580*/  LOP3.LUT R8, R8, 0xffff, RZ, 0xc0, !PT ;  /* 0x0000ffff08087812 */ /* 0x000fe400078ec0ff */
[----:B------:R-:W-:-:S04]  /*5c590*/  LOP3.LUT R12, R12, 0xffff, RZ, 0xc0, !PT ;  /* 0x0000ffff0c0c7812 */ /* 0x000fc800078ec0ff */
[----:B------:R-:W-:-:S05]  /*5c5a0*/  PRMT R8, R8, 0x3340, R12 ;  /* 0x0000334008087816 */ /* 0x000fca000000000c */
[----:B------:R-:W-:Y:S01]  /*5c5b0*/  STL [R1+0x20], R8 ;  /* 0x0000200801007387 */ /* 0x000fe20000100800 */
[----:B0-----:R-:W-:Y:S01]  /*5c5c0*/  VIADD R13, R13, UR5 ;  /* 0x000000050d0d7c36 */ /* 0x001fe20008000000 */
[----:B------:R-:W-:-:S04]  /*5c5d0*/  ULDC UR5, c[0x0][0x248] ;  /* 0x0000920000057ab9 */ /* 0x000fc80000000800 */
[----:B------:R0:W-:Y:S02]  /*5c5e0*/  STL [R1+0x504], R13 ;  /* 0x0005040d01007387 */ /* 0x0001e40000100800 */
[----:B0-----:R-:W-:Y:S01]  /*5c5f0*/  VIADD R13, R13, UR5 ;  /* 0x000000050d0d7c36 */ /* 0x001fe20008000000 */
[----:B------:R-:W-:Y:S01]  /*5c600*/  ULDC UR5, c[0x0][0x248] ;  /* 0x0000920000057ab9 */ /* 0x000fe20000000800 */
[----:B---3--:R-:W-:Y:S02]  /*5c610*/  LOP3.LUT R8, R41, 0xffff, RZ, 0xc0, !PT ;  /* 0x0000ffff29087812 */ /* 0x008fe400078ec0ff */
[----:B----4-:R-:W-:Y:S02]  /*5c620*/  LOP3.LUT R9, R39, 0xffff, RZ, 0xc0, !PT ;  /* 0x0000ffff27097812 */ /* 0x010fe400078ec0ff */
[----:B------:R-:W-:Y:S02]  /*5c630*/  SHF.R.U32.HI R10, RZ, 0x8, R8 ;  /* 0x00000008ff0a7819 */ /* 0x000fe40000011608 */
[----:B------:R-:W-:-:S02]  /*5c640*/  PRMT R14, R8, 0x3340, R9 ;  /* 0x00003340080e7816 */ /* 0x000fc40000000009 */
[----:B------:R-:W-:Y:S02]  /*5c650*/  LOP3.LUT R11, R37, 0xffff, RZ, 0xc0, !PT ;  /* 0x0000ffff250b7812 */ /* 0x000fe400078ec0ff */
[----:B------:R-:W-:Y:S02]  /*5c660*/  LOP3.LUT R12, R33, 0xffff, RZ, 0xc0, !PT ;  /* 0x0000ffff210c7812 */ /* 0x000fe400078ec0ff */
[----:B------:R-:W-:Y:S02]  /*5c670*/  SHF.R.U32.HI R8, RZ, 0x8, R11 ;  /* 0x00000008ff087819 */ /* 0x000fe4000001160b */
[----:B------:R-:W-:Y:S01]  /*5c680*/  PRMT R11, R11, 0x3340, R12 ;  /* 0x000033400b0b7816 */ /* 0x000fe2000000000c */
[----:B------:R-:W-:Y:S04]  /*5c690*/  STL [R1+0x99c], R14 ;  /* 0x00099c0e01007387 */ /* 0x000fe80000100800 */
[----:B------:R-:W-:Y:S04]  /*5c6a0*/  STL [R1+0x998], R11 ;  /* 0x0009980b01007387 */ /* 0x000fe80000100800 */
        /* <DEDUP_REMOVED lines=10> */
[----:B------:R-:W-:-:S02]  /*5c750*/  PRMT R9, R10, 0x3340, R9 ;  /* 0x000033400a097816 */ /* 0x000fc40000000009 */
[----:B------:R-:W-:-:S03]  /*5c760*/  PRMT R8, R8, 0x3340, R12 ;  /* 0x0000334008087816 */ /* 0x000fc6000000000c */
[----:B------:R0:W-:Y:S04]  /*5c770*/  STL [R1+0x1c], R9 ;  /* 0x00001c0901007387 */ /* 0x0001e80000100800 */
[----:B------:R-:W-:Y:S01]  /*5c780*/  STL [R1+0x18], R8 ;  /* 0x0000180801007387 */ /* 0x000fe20000100800 */
[----:B0-----:R-:W-:Y:S01]  /*5c790*/  LOP3.LUT R9, R6, 0xffff, RZ, 0xc0, !PT ;  /* 0x0000ffff06097812 */ /* 0x001fe200078ec0ff */
[----:B------:R-:W-:Y:S01]  /*5c7a0*/  VIADD R13, R13, UR5 ;  /* 0x000000050d0d7c36 */ /* 0x000fe20008000000 */
[----:B------:R-:W-:Y:S01]  /*5c7b0*/  ULDC UR5, c[0x0][0x248] ;  /* 0x0000920000057ab9 */ /* 0x000fe20000000800 */
[----:B------:R-:W4:Y:S04]  /*5c7c0*/  LDL.LU R6, [R1+0x2108] ;  /* 0x0021080001067983 */ /* 0x000f280000300800 */
[----:B------:R0:W-:Y:S02]  /*5c7d0*/  STL [R1+0x4f4], R13 ;  /* 0x0004f40d01007387 */ /* 0x0001e40000100800 */
        /* <DEDUP_REMOVED lines=8> */
[----:B------:R-:W-:-:S02]  /*5c860*/  LOP3.LUT R12, R30, 0xffff, RZ, 0xc0, !PT ;  /* 0x0000ffff1e0c7812 */ /* 0x000fc400078ec0ff */
[----:B------:R-:W-:Y:S02]  /*5c870*/  LOP3.LUT R10, R10, 0xffff, RZ, 0xc0, !PT ;  /* 0x0000ffff0a0a7812 */ /* 0x000fe400078ec0ff */
[--C-:B------:R-:W-:Y:S02]  /*5c880*/  PRMT R11, R11, 0x3340, R12.reuse ;  /* 0x000033400b0b7816 */ /* 0x100fe4000000000c */
[----:B------:R-:W-:Y:S01]  /*5c890*/  LOP3.LUT R9, R9, 0xffff, RZ, 0xc0, !PT ;  /* 0x0000ffff09097812 */ /* 0x000fe200078ec0ff */
[----:B------:R-:W-:Y:S03]  /*5c8a0*/  STL [R1+0x994], R14 ;  /* 0x0009940e01007387 */ /* 0x000fe60000100800 */
[----:B------:R-:W-:Y:S01]  /*5c8b0*/  PRMT R9, R10, 0x3340, R9 ;  /* 0x000033400a097816 */ /* 0x000fe20000000009 */
[----:B------:R-:W-:Y:S04]  /*5c8c0*/  STL [R1+0x804], R11 ;  /* 0x0008040b01007387 */ /* 0x000fe80000100800 */
[----:B------:R-:W2:Y:S04]  /*5c8d0*/  LDL.LU R35, [R1+0xb4c] ;  /* 0x000b4c0001237983 */ /* 0x000ea80000300800 */
[----:B------:R-:W2:Y:S04]  /*5c8e0*/  LDL.LU R31, [R1+0xe88] ;  /* 0x000e8800011f7983 */ /* 0x000ea80000300800 */
[----:B------:R0:W-:Y:S04]  /*5c8f0*/  STL [R1+0x4e8], R13 ;  /* 0x0004e80d01007387 */ /* 0x0001e80000100800 */
[----:B------:R-:W-:Y:S01]  /*5c900*/  STL [R1+0x14], R9 ;  /* 0x0000140901007387 */ /* 0x000fe20000100800 */
[----:B------:R-:W-:-:S03]  /*5c910*/  SHF.R.U32.HI R12, RZ, 0x8, R12 ;  /* 0x00000008ff0c7819 */ /* 0x000fc6000001160c */
[----:B------:R-:W2:Y:S01]  /*5c920*/  LDL.LU R30, [R1+0x8c0] ;  /* 0x0008c000011e7983 */ /* 0x000ea20000300800 */
[----:B------:R-:W-:Y:S02]  /*5c930*/  LOP3.LUT R8, R8, 0xffff, RZ, 0xc0, !PT ;  /* 0x0000ffff08087812 */ /* 0x000fe400078ec0ff */
[----:B------:R-:W-:-:S04]  /*5c940*/  LOP3.LUT R12, R12, 0xffff, RZ, 0xc0, !PT ;  /* 0x0000ffff0c0c7812 */ /* 0x000fc800078ec0ff */
[----:B------:R-:W-:-:S05]  /*5c950*/  PRMT R8, R8, 0x3340, R12 ;  /* 0x0000334008087816 */ /* 0x000fca000000000c */
[----:B------:R-:W-:Y:S01]  /*5c960*/  STL [R1+0xc], R8 ;  /* 0x00000c0801007387 */ /* 0x000fe20000100800 */
[----:B------:R-:W-:Y:S01]  /*5c970*/  LOP3.LUT R12, R0, 0xffff, RZ, 0xc0, !PT ;  /* 0x0000ffff000c7812 */ /* 0x000fe200078ec0ff */
[----:B0-----:R-:W-:Y:S01]  /*5c980*/  VIADD R13, R13, UR5 ;  /* 0x000000050d0d7c36 */ /* 0x001fe20008000000 */
[----:B------:R-:W-:-:S04]  /*5c990*/  ULDC UR5, c[0x0][0x248] ;  /* 0x0000920000057ab9 */ /* 0x000fc80000000800 */
[----:B------:R0:W-:Y:S04]  /*5c9a0*/  STL [R1+0x4ec], R13 ;  /* 0x0004ec0d01007387 */ /* 0x0001e80000100800 */
[----:B------:R-:W2:Y:S01]  /*5c9b0*/  LDL.LU R0, [R1+0x2104] ;  /* 0x0021040001007983 */ /* 0x000ea20000300800 */
[----:B0-----:R-:W-:Y:S01]  /*5c9c0*/  VIADD R13, R13, UR5 ;  /* 0x000000050d0d7c36 */ /* 0x001fe20008000000 */
[----:B------:R-:W-:Y:S01]  /*5c9d0*/  ULDC UR5, c[0x0][0x248] ;  /* 0x0000920000057ab9 */ /* 0x000fe20000000800 */
[----:B---3--:R-:W-:Y:S02]  /*5c9e0*/  LOP3.LUT R8, R39, 0xffff, RZ, 0xc0, !PT ;  /* 0x0000ffff27087812 */ /* 0x008fe400078ec0ff */
[----:B----4-:R-:W-:Y:S02]  /*5c9f0*/  LOP3.LUT R9, R37, 0xffff, RZ, 0xc0, !PT ;  /* 0x0000ffff25097812 */ /* 0x010fe400078ec0ff */
        /* <DEDUP_REMOVED lines=11> */
[----:B------:R-:W3:Y:S04]  /*5cab0*/  LDL.LU R41, [R1+0xe8c] ;  /* 0x000e8c0001297983 */ /* 0x000ee80000300800 */
[----:B------:R-:W4:Y:S04]  /*5cac0*/  LDL.LU R37, [R1+0x8c4] ;  /* 0x0008c40001257983 */ /* 0x000f280000300800 */
[----:B------:R0:W-:Y:S04]  /*5cad0*/  STL [R1+0x8], R9 ;  /* 0x0000080901007387 */ /* 0x0001e80000100800 */
[----:B------:R1:W-:Y:S04]  /*5cae0*/  STL [R1+0x4dc], R13 ;  /* 0x0004dc0d01007387 */ /* 0x0003e80000100800 */
[----:B------:R-:W4:Y:S01]  /*5caf0*/  LDL.LU R33, [R1+0xb5c] ;  /* 0x000b5c0001217983 */ /* 0x000f220000300800 */
[----:B------:R-:W-:-:S02]  /*5cb00*/  SHF.R.U32.HI R12, RZ, 0x8, R12 ;  /* 0x00000008ff0c7819 */ /* 0x000fc4000001160c */
[----:B------:R-:W-:Y:S02]  /*5cb10*/  LOP3.LUT R8, R8, 0xffff, RZ, 0xc0, !PT ;  /* 0x0000ffff08087812 */ /* 0x000fe400078ec0ff */
[----:B------:R-:W-:-:S04]  /*5cb20*/  LOP3.LUT R12, R12, 0xffff, RZ, 0xc0, !PT ;  /* 0x0000ffff0c0c7812 */ /* 0x000fc800078ec0ff */
[----:B------:R-:W-:Y:S02]  /*5cb30*/  PRMT R8, R8, 0x3340, R12 ;  /* 0x0000334008087816 */ /* 0x000fe4000000000c */
[----:B0-----:R-:W-:-:S03]  /*5cb40*/  LOP3.LUT R9, R7, 0xffff, RZ, 0xc0, !PT ;  /* 0x0000ffff07097812 */ /* 0x001fc600078ec0ff */
[----:B------:R-:W-:Y:S01]  /*5cb50*/  STL [R1+0x4], R8 ;  /* 0x0000040801007387 */ /* 0x000fe20000100800 */
[----:B-1----:R-:W-:Y:S01]  /*5cb60*/  VIADD R13, R13, UR5 ;  /* 0x000000050d0d7c36 */ /* 0x002fe20008000000 */
[----:B------:R-:W-:Y:S02]  /*5cb70*/  ULDC UR5, c[0x0][0x248] ;  /* 0x0000920000057ab9 */ /* 0x000fe40000000800 */
        /* <DEDUP_REMOVED lines=20> */
[----:B------:R-:W2:Y:S04]  /*5ccc0*/  LDL.LU R31, [R1+0xe94] ;  /* 0x000e9400011f7983 */ /* 0x000ea80000300800 */
[----:B------:R4:W-:Y:S04]  /*5ccd0*/  STL [R1], R9 ;  /* 0x0000000901007387 */ /* 0x0009e80000100800 */
[----:B------:R-:W2:Y:S01]  /*5cce0*/  LDL.LU R30, [R1+0x8cc] ;  /* 0x0008cc00011e7983 */ /* 0x000ea20000300800 */
[----:B------:R-:W-:-:S02]  /*5ccf0*/  SHF.R.U32.HI R12, RZ, 0x8, R12 ;  /* 0x00000008ff0c7819 */ /* 0x000fc4000001160c */
[----:B------:R-:W-:Y:S02]  /*5cd00*/  LOP3.LUT R8, R8, 0xffff, RZ, 0xc0, !PT ;  /* 0x0000ffff08087812 */ /* 0x000fe400078ec0ff */
[----:B------:R-:W-:-:S04]  /*5cd10*/  LOP3.LUT R12, R12, 0xffff, RZ, 0xc0, !PT ;  /* 0x0000ffff0c0c7812 */ /* 0x000fc800078ec0ff */
[----:B------:R-:W-:Y:S01]  /*5cd20*/  PRMT R27, R8, 0x3340, R12 ;  /* 0x00003340081b7816 */ /* 0x000fe2000000000c */
[----:B0-----:R-:W-:Y:S01]  /*5cd30*/  VIADD R13, R13, UR5 ;  /* 0x000000050d0d7c36 */ /* 0x001fe20008000000 */
[----:B------:R-:W-:Y:S01]  /*5cd40*/  LOP3.LUT R12, R6, 0xffff, RZ, 0xc0, !PT ;  /* 0x0000ffff060c7812 */ /* 0x000fe200078ec0ff */
[----:B------:R-:W-:-:S03]  /*5cd50*/  ULDC UR5, c[0x0][0x248] ;  /* 0x0000920000057ab9 */ /* 0x000fc60000000800 */
[----:B------:R0:W-:Y:S04]  /*5cd60*/  STL [R1+0x4d8], R13 ;  /* 0x0004d80d01007387 */ /* 0x0001e80000100800 */
[----:B------:R-:W2:Y:S01]  /*5cd70*/  LDL.LU R6, [R1+0x20fc] ;  /* 0x0020fc0001067983 */ /* 0x000ea20000300800 */
[----:B---3--:R-:W-:Y:S02]  /*5cd80*/  LOP3.LUT R8, R41, 0xffff, RZ, 0xc0, !PT ;  /* 0x0000ffff29087812 */ /* 0x008fe400078ec0ff */
[----:B----4-:R-:W-:Y:S02]  /*5cd90*/  LOP3.LUT R9, R37, 0xffff, RZ, 0xc0, !PT ;  /* 0x0000ffff25097812 */ /* 0x010fe400078ec0ff */
[----:B------:R-:W-:Y:S02]  /*5cda0*/  SHF.R.U32.HI R10, RZ, 0x8, R8 ;  /* 0x00000008ff0a7819 */ /* 0x000fe40000011608 */
[----:B------:R-:W-:-:S02]  /*5cdb0*/  PRMT R14, R8, 0x3340, R9 ;  /* 0x00003340080e7816 */ /* 0x000fc40000000009 */
[----:B------:R-:W-:-:S04]  /*5cdc0*/  LOP3.LUT R11, R33, 0xffff, RZ, 0xc0, !PT ;  /* 0x0000ffff210b7812 */ /* 0x000fc800078ec0ff */
[----:B------:R-:W-:Y:S02]  /*5cdd0*/  SHF.R.U32.HI R8, RZ, 0x8, R11 ;  /* 0x00000008ff087819 */ /* 0x000fe4000001160b */
[----:B------:R-:W-:Y:S01]  /*5cde0*/  PRMT R11, R11, 0x3340, R12 ;  /* 0x000033400b0b7816 */ /* 0x000fe2000000000c */
[----:B------:R-:W-:Y:S04]  /*5cdf0*/  STL [R1+0x7d8], R14 ;  /* 0x0007d80e01007387 */ /* 0x000fe80000100800 */
[----:B------:R-:W-:Y:S04]  /*5ce00*/  STL [R1+0x7d4], R11 ;  /* 0x0007d40b01007387 */ /* 0x000fe80000100800 */
[----:B------:R-:W3:Y:S04]  /*5ce10*/  LDL.LU R37, [R1+0xb7c] ;  /* 0x000b7c0001257983 */ /* 0x000ee80000300800 */
        /* <DEDUP_REMOVED lines=8> */
[----:B------:R-:W-:Y:S01]  /*5cea0*/  PRMT R26, R10, 0x3340, R9 ;  /* 0x000033400a1a7816 */ /* 0x000fe20000000009 */
[----:B------:R-:W-:Y:S01]  /*5ceb0*/  ULDC UR5, c[0x0][0x248] ;  /* 0x0000920000057ab9 */ /* 0x000fe20000000800 */
[----:B------:R-:W-:-:S02]  /*5cec0*/  PRMT R25, R8, 0x3340, R12 ;  /* 0x0000334008197816 */ /* 0x000fc4000000000c */
[----:B------:R0:W-:Y:S02]  /*5ced0*/  STL [R1+0x4c8], R13 ;  /* 0x0004c80d01007387 */ /* 0x0001e40000100800 */
[----:B0-----:R-:W-:Y:S01]  /*5cee0*/  VIADD R13, R13, UR5 ;  /* 0x000000050d0d7c36 */ /* 0x001fe20008000000 */
[----:B------:R-:W-:-:S04]  /*5cef0*/  ULDC UR5, c[0x0][0x248] ;  /* 0x0000920000057ab9 */ /* 0x000fc80000000800 */
[----:B------:R0:W-:Y:S02]  /*5cf00*/  STL [R1+0x4d0], R13 ;  /* 0x0004d00d01007387 */ /* 0x0001e40000100800 */
[----:B0-----:R-:W-:Y:S01]  /*5cf10*/  VIADD R13, R13, UR5 ;  /* 0x000000050d0d7c36 */ /* 0x001fe20008000000 */
[----:B------:R-:W-:Y:S01]  /*5cf20*/  ULDC UR5, c[0x0][0x248] ;  /* 0x0000920000057ab9 */ /* 0x000fe20000000800 */
[----:B--2---:R-:W-:Y:S02]  /*5cf30*/  LOP3.LUT R8, R39, 0xffff, RZ, 0xc0, !PT ;  /* 0x0000ffff27087812 */ /* 0x004fe400078ec0ff */
[----:B------:R-:W-:Y:S02]  /*5cf40*/  LOP3.LUT R9, R35, 0xffff, RZ, 0xc0, !PT ;  /* 0x0000ffff23097812 */ /* 0x000fe400078ec0ff */
[----:B------:R-:W-:Y:S02]  /*5cf50*/  SHF.R.U32.HI R10, RZ, 0x8, R8 ;  /* 0x00000008ff0a7819 */ /* 0x000fe40000011608 */
[----:B------:R-:W-:-:S02]  /*5cf60*/  PRMT R14, R8, 0x3340, R9 ;  /* 0x00003340080e7816 */ /* 0x000fc40000000009 */
[----:B------:R-:W-:-:S04]  /*5cf70*/  LOP3.LUT R11, R31, 0xffff, RZ, 0xc0, !PT ;  /* 0x0000ffff1f0b7812 */ /* 0x000fc800078ec0ff */
[----:B------:R-:W-:Y:S02]  /*5cf80*/  SHF.R.U32.HI R8, RZ, 0x8, R11 ;  /* 0x00000008ff087819 */ /* 0x000fe4000001160b */
[----:B------:R-:W-:-:S04]  /*5cf90*/  LOP3.LUT R12, R30, 0xffff, RZ, 0xc0, !PT ;  /* 0x0000ffff1e0c7812 */ /* 0x000fc800078ec0ff */
[----:B------:R-:W-:Y:S01]  /*5cfa0*/  PRMT R11, R11, 0x3340, R12 ;  /* 0x000033400b0b7816 */ /* 0x000fe2000000000c */
[----:B------:R-:W-:Y:S04]  /*5cfb0*/  STL [R1+0x7ac], R14 ;  /* 0x0007ac0e01007387 */ /* 0x000fe80000100800 */
[----:B------:R-:W-:Y:S04]  /*5cfc0*/  STL [R1+0x7a8], R11 ;  /* 0x0007a80b01007387 */ /* 0x000fe80000100800 */
[----:B------:R-:W2:Y:S04]  /*5cfd0*/  LDL.LU R41, [R1+0xea0] ;  /* 0x000ea00001297983 */ /* 0x000ea80000300800 */
[----:B------:R-:W2:Y:S04]  /*5cfe0*/  LDL.LU R35, [R1+0x8d8] ;  /* 0x0008d80001237983 */ /* 0x000ea80000300800 */
[----:B------:R-:W2:Y:S04]  /*5cff0*/  LDL.LU R31, [R1+0xe9c] ;  /* 0x000e9c00011f7983 */ /* 0x000ea80000300800 */
[----:B------:R0:W-:Y:S01]  /*5d000*/  STL [R1+0x4c0], R13 ;  /* 0x0004c00d01007387 */ /* 0x0001e20000100800 */
[----:B------:R-:W-:-:S03]  /*5d010*/  SHF.R.U32.HI R9, RZ, 0x8, R9 ;  /* 0x00000008ff097819 */ /* 0x000fc60000011609 */
[----:B------:R-:W2:Y:S01]  /*5d020*/  LDL.LU R30, [R1+0x8d4] ;  /* 0x0008d400011e7983 */ /* 0x000ea20000300800 */
[----:B------:R-:W-:Y:S02]  /*5d030*/  LOP3.LUT R10, R10, 0xffff, RZ, 0xc0, !PT ;  /* 0x0000ffff0a0a7812 */ /* 0x000fe400078ec0ff */
[----:B------:R-:W-:Y:S02]  /*5d040*/  LOP3.LUT R9, R9, 0xffff, RZ, 0xc0, !PT ;  /* 0x0000ffff09097812 */ /* 0x000fe400078ec0ff */
[----:B------:R-:W-:Y:S02]  /*5d050*/  SHF.R.U32.HI R12, RZ, 0x8, R12 ;  /* 0x00000008ff0c7819 */ /* 0x000fe4000001160c */
[----:B------:R-:W-:Y:S02]  /*5d060*/  PRMT R23, R10, 0x3340, R9 ;  /* 0x000033400a177816 */ /* 0x000fe40000000009 */
[----:B------:R-:W-:Y:S02]  /*5d070*/  LOP3.LUT R9, R7, 0xffff, RZ, 0xc0, !PT ;  /* 0x0000ffff07097812 */ /* 0x000fe400078ec0ff */
[----:B------:R-:W2:Y:S01]  /*5d080*/  LDL.LU R7, [R1+0x20f8] ;  /* 0x0020f80001077983 */ /* 0x000ea20000300800 */
[----:B------:R-:W-:-:S02]  /*5d090*/  LOP3.LUT R8, R8, 0xffff, RZ, 0xc0, !PT ;  /* 0x0000ffff08087812 */ /* 0x000fc400078ec0ff */
        /* <DEDUP_REMOVED lines=11> */
[----:B------:R-:W-:Y:S02]  /*5d150*/  SHF.R.U32.HI R8, RZ, 0x8, R11 ;  /* 0x00000008ff087819 */ /* 0x000fe4000001160b */
[----:B------:R-:W-:Y:S01]  /*5d160*/  PRMT R11, R11, 0x3340, R12 ;  /* 0x000033400b0b7816 */ /* 0x000fe2000000000c */
[----:B------:R-:W-:Y:S04]  /*5d170*/  STL [R1+0x6ac], R14 ;  /* 0x0006ac0e01007387 */ /* 0x000fe80000100800 */
[----:B------:R-:W-:Y:S04]  /*5d180*/  STL [R1+0x6b0], R11 ;  /* 0x0006b00b01007387 */ /* 0x000fe80000100800 */
[----:B------:R-:W3:Y:S04]  /*5d190*/  LDL.LU R39, [R1+0xb98] ;  /* 0x000b980001277983 */ /* 0x000ee80000300800 */
[----:B------:R-:W4:Y:S04]  /*5d1a0*/  LDL.LU R37, [R1+0xea4] ;  /* 0x000ea40001257983 */ /* 0x000f280000300800 */
        /* <DEDUP_REMOVED lines=19> */
[----:B------:R-:W-:Y:S02]  /*5d2e0*/  LOP3.LUT R11, R31, 0xffff, RZ, 0xc0, !PT ;  /* 0x0000ffff1f0b7812 */ /* 0x000fe400078ec0ff */
[----:B------:R-:W-:-:S02]  /*5d2f0*/  SHF.R.U32.HI R10, RZ, 0x8, R8 ;  /* 0x00000008ff0a7819 */ /* 0x000fc40000011608 */
[----:B------:R-:W-:Y:S02]  /*5d300*/  PRMT R14, R8, 0x3340, R9 ;  /* 0x00003340080e7816 */ /* 0x000fe40000000009 */
[----:B------:R-:W-:Y:S02]  /*5d310*/  LOP3.LUT R12, R30, 0xffff, RZ, 0xc0, !PT ;  /* 0x0000ffff1e0c7812 */ /* 0x000fe400078ec0ff */
[----:B------:R-:W-:Y:S02]  /*5d320*/  SHF.R.U32.HI R8, RZ, 0x8, R11 ;  /* 0x00000008ff087819 */ /* 0x000fe4000001160b */
[----:B------:R-:W-:Y:S02]  /*5d330*/  SHF.R.U32.HI R9, RZ, 0x8, R9 ;  /* 0x00000008ff097819 */ /* 0x000fe40000011609 */
[----:B------:R-:W-:Y:S01]  /*5d340*/  PRMT R11, R11, 0x3340, R12 ;  /* 0x000033400b0b7816 */ /* 0x000fe2000000000c */
[----:B------:R-:W-:Y:S01]  /*5d350*/  STL [R1+0x694], R14 ;  /* 0x0006940e01007387 */ /* 0x000fe20000100800 */
[----:B------:R-:W-:-:S02]  /*5d360*/  LOP3.LUT R10, R10, 0xffff, RZ, 0xc0, !PT ;  /* 0x0000ffff0a0a7812 */ /* 0x000fc400078ec0ff */
[----:B------:R-:W-:Y:S01]  /*5d370*/  LOP3.LUT R9, R9, 0xffff, RZ, 0xc0, !PT ;  /* 0x0000ffff09097812 */ /* 0x000fe200078ec0ff */
[----:B------:R-:W-:Y:S04]  /*5d380*/  STL [R1+0x690], R11 ;  /* 0x0006900b01007387 */ /* 0x000fe80000100800 */
[----:B------:R-:W2:Y:S01]  /*5d390*/  LDL.LU R35, [R1+0xea8] ;  /* 0x000ea80001237983 */ /* 0x000ea20000300800 */
[----:B------:R-:W-:-:S03]  /*5d3a0*/  PRMT R19, R10, 0x3340, R9 ;  /* 0x000033400a137816 */ /* 0x000fc60000000009 */
[----:B------:R-:W2:Y:S01]  /*5d3b0*/  LDL.LU R31, [R1+0x8e0] ;  /* 0x0008e000011f7983 */ /* 0x000ea20000300800 */
[----:B------:R-:W-:-:S03]  /*5d3c0*/  LOP3.LUT R9, R7, 0xffff, RZ, 0xc0, !PT ;  /* 0x0000ffff07097812 */ /* 0x000fc600078ec0ff */
[----:B------:R-:W2:Y:S04]  /*5d3d0*/  LDL.LU R30, [R1+0xba8] ;  /* 0x000ba800011e7983 */ /* 0x000ea80000300800 */
[----:B------:R0:W-:Y:S04]  /*5d3e0*/  STL [R1+0x4a8], R13 ;  /* 0x0004a80d01007387 */ /* 0x0001e80000100800 */
[----:B------:R-:W2:Y:S01]  /*5d3f0*/  LDL.LU R7, [R1+0x20f0] ;  /* 0x0020f00001077983 */ /* 0x000ea20000300800 */
[----:B------:R-:W-:Y:S02]  /*5d400*/  SHF.R.U32.HI R12, RZ, 0x8, R12 ;  /* 0x00000008ff0c7819 */ /* 0x000fe4000001160c */
[----:B------:R-:W-:-:S02]  /*5d410*/  LOP3.LUT R8, R8, 0xffff, RZ, 0xc0, !PT ;  /* 0x0000ffff08087812 */ /* 0x000fc400078ec0ff */
[----:B------:R-:W-:-:S04]  /*5d420*/  LOP3.LUT R12, R12, 0xffff, RZ, 0xc0, !PT ;  /* 0x0000ffff0c0c7812 */ /* 0x000fc800078ec0ff */
[----:B------:R-:W-:Y:S01]  /*5d430*/  PRMT R18, R8, 0x3340, R12 ;  /* 0x0000334008127816 */ /* 0x000fe2000000000c */
[----:B0-----:R-:W-:Y:S01]  /*5d440*/  VIADD R13, R13, UR5 ;  /* 0x000000050d0d7c36 */ /* 0x001fe20008000000 */
[----:B------:R-:W-:-:S04]  /*5d450*/  ULDC UR5, c[0x0][0x248] ;  /* 0x0000920000057ab9 */ /* 0x000fc80000000800 */
[----:B------:R0:W-:Y:S01]  /*5d460*/  STL [R1+0x4ac], R13 ;  /* 0x0004ac0d01007387 */ /* 0x0001e20000100800 */
[----:B---3--:R-:W-:Y:S02]  /*5d470*/  LOP3.LUT R8, R39, 0xffff, RZ, 0xc0, !PT ;  /* 0x0000ffff27087812 */ /* 0x008fe400078ec0ff */
[----:B----4-:R-:W-:Y:S02]  /*5d480*/  LOP3.LUT R11, R37, 0xffff, RZ, 0xc0, !PT ;  /* 0x0000ffff250b7812 */ /* 0x010fe400078ec0ff */
[----:B------:R-:W-:Y:S02]  /*5d490*/  SHF.R.U32.HI R10, RZ, 0x8, R8 ;  /* 0x00000008ff0a7819 */ /* 0x000fe40000011608 */
[----:B------:R-:W-:Y:S02]  /*5d4a0*/  LOP3.LUT R12, R33, 0xffff, RZ, 0xc0, !PT ;  /* 0x0000ffff210c7812 */ /* 0x000fe400078ec0ff */
[----:B------:R-:W-:Y:S02]  /*5d4b0*/  PRMT R14, R8, 0x3340, R9 ;  /* 0x00003340080e7816 */ /* 0x000fe40000000009 */
[----:B------:R-:W-:-:S02]  /*5d4c0*/  SHF.R.U32.HI R8, RZ, 0x8, R11 ;  /* 0x00000008ff087819 */ /* 0x000fc4000001160b */
[----:B------:R-:W-:Y:S01]  /*5d4d0*/  PRMT R11, R11, 0x3340, R12 ;  /* 0x000033400b0b7816 */ /* 0x000fe2000000000c */
[----:B------:R1:W-:Y:S04]  /*5d4e0*/  STL [R1+0x498], R14 ;  /* 0x0004980e01007387 */ /* 0x0003e80000100800 */
[----:B------:R-:W-:Y:S04]  /*5d4f0*/  STL [R1+0x38c], R11 ;  /* 0x00038c0b01007387 */ /* 0x000fe80000100800 */
[----:B------:R-:W3:Y:S04]  /*5d500*/  LDL.LU R39, [R1+0xbb0] ;  /* 0x000bb00001277983 */ /* 0x000ee80000300800 */
[----:B------:R-:W4:Y:S04]  /*5d510*/  LDL.LU R37, [R1+0xeac] ;  /* 0x000eac0001257983 */ /* 0x000f280000300800 */
[----:B------:R-:W4:Y:S01]  /*5d520*/  LDL.LU R33, [R1+0x8e4] ;  /* 0x0008e40001217983 */ /* 0x000f220000300800 */
[----:B------:R-:W-:-:S02]  /*5d530*/  SHF.R.U32.HI R9, RZ, 0x8, R9 ;  /* 0x00000008ff097819 */ /* 0x000fc40000011609 */
[----:B------:R-:W-:Y:S01]  /*5d540*/  SHF.R.U32.HI R12, RZ, 0x8, R12 ;  /* 0x00000008ff0c7819 */ /* 0x000fe2000001160c */
[----:B0-----:R-:W-:Y:S01]  /*5d550*/  VIADD R13, R13, UR5 ;  /* 0x000000050d0d7c36 */ /* 0x001fe20008000000 */
[----:B------:R-:W-:Y:S01]  /*5d560*/  LOP3.LUT R10, R10, 0xffff, RZ, 0xc0, !PT ;  /* 0x0000ffff0a0a7812 */ /* 0x000fe200078ec0ff */
[----:B------:R-:W-:Y:S01]  /*5d570*/  ULDC UR5, c[0x0][0x248] ;  /* 0x0000920000057ab9 */ /* 0x000fe20000000800 */
[----:B------:R-:W-:Y:S02]  /*5d580*/  LOP3.LUT R9, R9, 0xffff, RZ, 0xc0, !PT ;  /* 0x0000ffff09097812 */ /* 0x000fe400078ec0ff */
[----:B------:R-:W-:Y:S02]  /*5d590*/  LOP3.LUT R8, R8, 0xffff, RZ, 0xc0, !PT ;  /* 0x0000ffff08087812 */ /* 0x000fe400078ec0ff */
[----:B------:R-:W-:Y:S02]  /*5d5a0*/  LOP3.LUT R12, R12, 0xffff, RZ, 0xc0, !PT ;  /* 0x0000ffff0c0c7812 */ /* 0x000fe400078ec0ff */
[----:B------:R-:W-:Y:S01]  /*5d5b0*/  PRMT R17, R10, 0x3340, R9 ;  /* 0x000033400a117816 */ /* 0x000fe20000000009 */
[----:B------:R-:W-:Y:S01]  /*5d5c0*/  STL [R1+0x49c], R13 ;  /* 0x00049c0d01007387 */ /* 0x000fe20000100800 */
[----:B------:R-:W-:Y:S01]  /*5d5d0*/  PRMT R8, R8, 0x3340, R12 ;  /* 0x0000334008087816 */ /* 0x000fe2000000000c */
[----:B-1----:R-:W-:Y:S01]  /*5d5e0*/  VIADD R14, R13, UR5 ;  /* 0x000000050d0e7c36 */ /* 0x002fe20008000000 */
[----:B------:R-:W-:-:S04]  /*5d5f0*/  ULDC UR5, c[0x0][0x248] ;  /* 0x0000920000057ab9 */ /* 0x000fc80000000800 */
[----:B------:R0:W-:Y:S02]  /*5d600*/  STL [R1+0x4a4], R14 ;  /* 0x0004a40e01007387 */ /* 0x0001e40000100800 */
[----:B0-----:R-:W-:Y:S01]  /*5d610*/  VIADD R14, R14, UR5 ;  /* 0x000000050e0e7c36 */ /* 0x001fe20008000000 */
[----:B------:R-:W-:-:S03]  /*5d620*/  ULDC UR5, c[0x0][0x248] ;  /* 0x0000920000057ab9 */ /* 0x000fc60000000800 */
[----:B------:R-:W-:Y:S01]  /*5d630*/  VIADD R16, R14, UR5 ;  /* 0x000000050e107c36 */ /* 0x000fe20008000000 */
[----:B------:R-:W-:Y:S01]  /*5d640*/  ULDC UR5, c[0x0][0x248] ;  /* 0x0000920000057ab9 */ /* 0x000fe20000000800 */
[----:B--2---:R-:W-:Y:S02]  /*5d650*/  LOP3.LUT R9, R35, 0xffff, RZ, 0xc0, !PT ;  /* 0x0000ffff23097812 */ /* 0x004fe400078ec0ff */
[----:B------:R-:W-:Y:S02]  /*5d660*/  LOP3.LUT R10, R31, 0xffff, RZ, 0xc0, !PT ;  /* 0x0000ffff1f0a7812 */ /* 0x000fe400078ec0ff */
[----:B------:R-:W-:Y:S02]  /*5d670*/  LOP3.LUT R12, R30, 0xffff, RZ, 0xc0, !PT ;  /* 0x0000ffff1e0c7812 */ /* 0x000fe400078ec0ff */
[----:B------:R-:W-:Y:S02]  /*5d680*/  SHF.R.U32.HI R11, RZ, 0x8, R9 ;  /* 0x00000008ff0b7819 */ /* 0x000fe40000011609 */
[----:B------:R-:W-:-:S02]  /*5d690*/  PRMT R15, R9, 0x3340, R10 ;  /* 0x00003340090f7816 */ /* 0x000fc4000000000a */
[----:B------:R-:W-:Y:S02]  /*5d6a0*/  LOP3.LUT R13, R7, 0xffff, RZ, 0xc0, !PT ;  /* 0x0000ffff070d7812 */ /* 0x000fe400078ec0ff */
[----:B------:R-:W-:Y:S01]  /*5d6b0*/  SHF.R.U32.HI R9, RZ, 0x8, R12 ;  /* 0x00000008ff097819 */ /* 0x000fe2000001160c */
[----:B------:R-:W2:Y:S01]  /*5d6c0*/  LDL.LU R7, [R1+0x20ec] ;  /* 0x0020ec0001077983 */ /* 0x000ea20000300800 */
[--C-:B------:R-:W-:Y:S02]  /*5d6d0*/  PRMT R12, R12, 0x3340, R13.reuse ;  /* 0x000033400c0c7816 */ /* 0x100fe4000000000d */
[----:B------:R-:W-:Y:S02]  /*5d6e0*/  SHF.R.U32.HI R10, RZ, 0x8, R10 ;  /* 0x00000008ff0a7819 */ /* 0x000fe4000001160a */
[----:B------:R-:W-:Y:S01]  /*5d6f0*/  SHF.R.U32.HI R13, RZ, 0x8, R13 ;  /* 0x00000008ff0d7819 */ /* 0x000fe2000001160d */
[----:B------:R-:W-:Y:S01]  /*5d700*/  STL [R1+0x364], R15 ;  /* 0x0003640f01007387 */ /* 0x000fe20000100800 */
[----:B------:R-:W-:-:S02]  /*5d710*/  LOP3.LUT R11, R11, 0xffff, RZ, 0xc0, !PT ;  /* 0x0000ffff0b0b7812 */ /* 0x000fc400078ec0ff */
[----:B------:R-:W-:Y:S01]  /*5d720*/  LOP3.LUT R10, R10, 0xffff, RZ, 0xc0, !PT ;  /* 0x0000ffff0a0a7812 */ /* 0x000fe200078ec0ff */
[----:B------:R0:W-:Y:S01]  /*5d730*/  STL [R1+0x354], R12 ;  /* 0x0003540c01007387 */ /* 0x0001e20000100800 */
[----:B------:R-:W-:-:S03]  /*5d740*/  LOP3.LUT R13, R13, 0xffff, RZ, 0xc0, !PT ;  /* 0x0000ffff0d0d7812 */ /* 0x000fc600078ec0ff */
[----:B------:R-:W2:Y:S04]  /*5d750*/  LDL.LU R35, [R1+0xeb0] ;  /* 0x000eb00001237983 */ /* 0x000ea80000300800 */
[----:B------:R-:W2:Y:S01]  /*5d760*/  LDL.LU R31, [R1+0x8e8] ;  /* 0x0008e800011f7983 */ /* 0x000ea20000300800 */
[----:B0-----:R-:W-:Y:S02]  /*5d770*/  LOP3.LUT R12, R9, 0xffff, RZ, 0xc0, !PT ;  /* 0x0000ffff090c7812 */ /* 0x001fe400078ec0ff */
[----:B------:R-:W-:Y:S01]  /*5d780*/  PRMT R9, R11, 0x3340, R10 ;  /* 0x000033400b097816 */ /* 0x000fe2000000000a */
[----:B------:R-:W2:Y:S01]  /*5d790*/  LDL.LU R30, [R1+0xbcc] ;  /* 0x000bcc00011e7983 */ /* 0x000ea20000300800 */
[----:B------:R-:W-:Y:S02]  /*5d7a0*/  PRMT R10, R12, 0x3340, R13 ;  /* 0x000033400c0a7816 */ /* 0x000fe4000000000d */
[----:B------:R-:W-:Y:S01]  /*5d7b0*/  LOP3.LUT R12, R0, 0xffff, RZ, 0xc0, !PT ;  /* 0x0000ffff000c7812 */ /* 0x000fe200078ec0ff */
[----:B------:R4:W-:Y:S04]  /*5d7c0*/  STL [R1+0x490], R14 ;  /* 0x0004900e01007387 */ /* 0x0009e80000100800 */
[----:B------:R-:W2:Y:S04]  /*5d7d0*/  LDL.LU R0, [R1+0x20e8] ;  /* 0x0020e80001007983 */ /* 0x000ea80000300800 */
[----:B------:R0:W-:Y:S01]  /*5d7e0*/  STL [R1+0x494], R16 ;  /* 0x0004941001007387 */ /* 0x0001e20000100800 */
[----:B---3--:R-:W-:-:S02]  /*5d7f0*/  LOP3.LUT R11, R39, 0xffff, RZ, 0xc0, !PT ;  /* 0x0000ffff270b7812 */ /* 0x008fc400078ec0ff */
[----:B----4-:R-:W-:Y:S02]  /*5d800*/  LOP3.LUT R14, R37, 0xffff, RZ, 0xc0, !PT ;  /* 0x0000ffff250e7812 */ /* 0x010fe400078ec0ff */
[----:B------:R-:W-:Y:S02]  /*5d810*/  SHF.R.U32.HI R13, RZ, 0x8, R11 ;  /* 0x00000008ff0d7819 */ /* 0x000fe4000001160b */
[----:B------:R-:W-:Y:S02]  /*5d820*/  LOP3.LUT R15, R33, 0xffff, RZ, 0xc0, !PT ;  /* 0x0000ffff210f7812 */ /* 0x000fe400078ec0ff */
[----:B------:R-:W-:Y:S02]  /*5d830*/  PRMT R24, R11, 0x3340, R12 ;  /* 0x000033400b187816 */ /* 0x000fe4000000000c */
[----:B------:R-:W-:Y:S02]  /*5d840*/  SHF.R.U32.HI R11, RZ, 0x8, R14 ;  /* 0x00000008ff0b7819 */ /* 0x000fe4000001160e */
[----:B------:R-:W-:Y:S01]  /*5d850*/  PRMT R14, R14, 0x3340, R15 ;  /* 0x000033400e0e7816 */ /* 0x000fe2000000000f */
[----:B------:R-:W-:Y:S04]  /*5d860*/  STL [R1+0x340], R24 ;  /* 0x0003401801007387 */ /* 0x000fe80000100800 */
[----:B------:R1:W-:Y:S04]  /*5d870*/  STL [R1+0x318], R14 ;  /* 0x0003180e01007387 */ /* 0x0003e80000100800 */
[----:B------:R-:W3:Y:S04]  /*5d880*/  LDL.LU R39, [R1+0xbd8] ;  /* 0x000bd80001277983 */ /* 0x000ee80000300800 */
[----:B------:R-:W4:Y:S04]  /*5d890*/  LDL.LU R37, [R1+0xeb4] ;  /* 0x000eb40001257983 */ /* 0x000f280000300800 */
[----:B------:R-:W4:Y:S01]  /*5d8a0*/  LDL.LU R33, [R1+0x8ec] ;  /* 0x0008ec0001217983 */ /* 0x000f220000300800 */
[----:B------:R-:W-:-:S02]  /*5d8b0*/  SHF.R.U32.HI R12, RZ, 0x8, R12 ;  /* 0x00000008ff0c7819 */ /* 0x000fc4000001160c */
[----:B------:R-:W-:Y:S02]  /*5d8c0*/  SHF.R.U32.HI R15, RZ, 0x8, R15 ;  /* 0x00000008ff0f7819 */ /* 0x000fe4000001160f */
[----:B------:R-:W-:Y:S02]  /*5d8d0*/  LOP3.LUT R13, R13, 0xffff, RZ, 0xc0, !PT ;  /* 0x0000ffff0d0d7812 */ /* 0x000fe400078ec0ff */
[----:B------:R-:W-:Y:S01]  /*5d8e0*/  LOP3.LUT R12, R12, 0xffff, RZ, 0xc0, !PT ;  /* 0x0000ffff0c0c7812 */ /* 0x000fe200078ec0ff */
[----:B0-----:R-:W-:Y:S01]  /*5d8f0*/  VIADD R16, R16, UR5 ;  /* 0x0000000510107c36 */ /* 0x001fe20008000000 */
[----:B-1----:R-:W-:Y:S01]  /*5d900*/  LOP3.LUT R14, R11, 0xffff, RZ, 0xc0, !PT ;  /* 0x0000ffff0b0e7812 */ /* 0x002fe200078ec0ff */
[----:B------:R-:W-:Y:S01]  /*5d910*/  ULDC UR5, c[0x0][0x248] ;  /* 0x0000920000057ab9 */ /* 0x000fe20000000800 */
[----:B------:R-:W-:Y:S02]  /*5d920*/  LOP3.LUT R15, R15, 0xffff, RZ, 0xc0, !PT ;  /* 0x0000ffff0f0f7812 */ /* 0x000fe400078ec0ff */
[----:B------:R-:W-:-:S02]  /*5d930*/  PRMT R11, R13, 0x3340, R12 ;  /* 0x000033400d0b7816 */ /* 0x000fc4000000000c */
[----:B------:R-:W-:Y:S01]  /*5d940*/  PRMT R12, R14, 0x3340, R15 ;  /* 0x000033400e0c7816 */ /* 0x000fe2000000000f */
[----:B------:R-:W-:Y:S01]  /*5d950*/  STL [R1+0x484], R16 ;  /* 0x0004841001007387 */ /* 0x000fe20000100800 */
[----:B------:R-:W-:Y:S01]  /*5d960*/  VIADD R28, R16, UR5 ;  /* 0x00000005101c7c36 */ /* 0x000fe20008000000 */
        /* <DEDUP_REMOVED lines=8> */
[----:B------:R-:W-:Y:S02]  /*5d9f0*/  SHF.R.U32.HI R15, RZ, 0x8, R13 ;  /* 0x00000008ff0f7819 */ /* 0x000fe4000001160d */
[----:B------:R-:W-:Y:S02]  /*5da00*/  LOP3.LUT R16, R30, 0xffff, RZ, 0xc0, !PT ;  /* 0x0000ffff1e107812 */ /* 0x000fe400078ec0ff */
[----:B------:R-:W-:-:S02]  /*5da10*/  PRMT R29, R13, 0x3340, R14 ;  /* 0x000033400d1d7816 */ /* 0x000fc4000000000e */
[----:B------:R-:W-:Y:S02]  /*5da20*/  SHF.R.U32.HI R13, RZ, 0x8, R16 ;  /* 0x00000008ff0d7819 */ /* 0x000fe40000011610 */
[----:B------:R-:W-:Y:S02]  /*5da30*/  LOP3.LUT R24, R0, 0xffff, RZ, 0xc0, !PT ;  /* 0x0000ffff00187812 */ /* 0x000fe400078ec0ff */
[----:B------:R-:W2:Y:S02]  /*5da40*/  LDL.LU R0, [R1+0x20e4] ;  /* 0x0020e40001007983 */ /* 0x000ea40000300800 */
[----:B------:R-:W-:Y:S02]  /*5da50*/  PRMT R16, R16, 0x3340, R24 ;  /* 0x0000334010107816 */ /* 0x000fe40000000018 */
[----:B------:R-:W-:Y:S04]  /*5da60*/  STL [R1+0x2f0], R29 ;  /* 0x0002f01d01007387 */ /* 0x000fe80000100800 */
[----:B------:R-:W2:Y:S04]  /*5da70*/  LDL.LU R30, [R1+0xeb8] ;  /* 0x000eb800011e7983 */ /* 0x000ea80000300800 */
[----:B------:R-:W2:Y:S04]  /*5da80*/  LDL.LU R35, [R1+0x8f0] ;  /* 0x0008f00001237983 */ /* 0x000ea80000300800 */
[----:B------:R-:W-:Y:S04]  /*5da90*/  STL [R1+0x2e8], R16 ;  /* 0x0002e81001007387 */ /* 0x000fe80000100800 */
[----:B------:R-:W2:Y:S04]  /*5daa0*/  LDL.LU R31, [R1+0xbdc] ;  /* 0x000bdc00011f7983 */ /* 0x000ea80000300800 */
[----:B------:R0:W-:Y:S01]  /*5dab0*/  STL [R1+0x3fc], R28 ;  /* 0x0003fc1c01007387 */ /* 0x0001e20000100800 */
[----:B------:R-:W-:-:S02]  /*5dac0*/  SHF.R.U32.HI R14, RZ, 0x8, R14 ;  /* 0x00000008ff0e7819 */ /* 0x000fc4000001160e */
[----:B------:R-:W-:Y:S02]  /*5dad0*/  SHF.R.U32.HI R24, RZ, 0x8, R24 ;  /* 0x00000008ff187819 */ /* 0x000fe40000011618 */
[----:B0-----:R-:W-:Y:S02]  /*5dae0*/  LOP3.LUT R28, R7, 0xffff, RZ, 0xc0, !PT ;  /* 0x0000ffff071c7812 */ /* 0x001fe400078ec0ff */
[----:B------:R-:W2:Y:S01]  /*5daf0*/  LDL.LU R7, [R1+0x20e0] ;  /* 0x0020e00001077983 */ /* 0x000ea20000300800 */
[----:B------:R-:W-:Y:S02]  /*5db00*/  LOP3.LUT R15, R15, 0xffff, RZ, 0xc0, !PT ;  /* 0x0000ffff0f0f7812 */ /* 0x000fe400078ec0ff */
[----:B------:R-:W-:Y:S02]  /*5db10*/  LOP3.LUT R14, R14, 0xffff, RZ, 0xc0, !PT ;  /* 0x0000ffff0e0e7812 */ /* 0x000fe400078ec0ff */
[----:B------:R-:W-:Y:S02]  /*5db20*/  LOP3.LUT R16, R13, 0xffff, RZ, 0xc0, !PT ;  /* 0x0000ffff0d107812 */ /* 0x000fe400078ec0ff */
[----:B------:R-:W-:-:S02]  /*5db30*/  LOP3.LUT R24, R24, 0xffff, RZ, 0xc0, !PT ;  /* 0x0000ffff18187812 */ /* 0x000fc400078ec0ff */
[----:B------:R-:W-:Y:S02]  /*5db40*/  PRMT R13, R15, 0x3340, R14 ;  /* 0x000033400f0d7816 */ /* 0x000fe4000000000e */
[----:B------:R-:W-:Y:S02]  /*5db50*/  PRMT R14, R16, 0x3340, R24 ;  /* 0x00003340100e7816 */ /* 0x000fe40000000018 */
[----:B---3--:R-:W-:Y:S02]  /*5db60*/  LOP3.LUT R24, R39, 0xffff, RZ, 0xc0, !PT ;  /* 0x0000ffff27187812 */ /* 0x008fe400078ec0ff */
[----:B----4-:R-:W-:Y:S02]  /*5db70*/  LOP3.LUT R16, R33, 0xffff, RZ, 0xc0, !PT ;  /* 0x0000ffff21107812 */ /* 0x010fe400078ec0ff */
[----:B------:R-:W-:Y:S02]  /*5db80*/  PRMT R33, R24, 0x3340, R28 ;  /* 0x0000334018217816 */ /* 0x000fe4000000001c */
[----:B------:R-:W-:Y:S01]  /*5db90*/  LOP3.LUT R29, R37, 0xffff, RZ, 0xc0, !PT ;  /* 0x0000ffff251d7812 */ /* 0x000fe200078ec0ff */
[----:B------:R-:W-:Y:S01]  /*5dba0*/  STL [R1+0x480], R32 ;  /* 0x0004802001007387 */ /* 0x000fe20000100800 */
[----:B------:R-:W-:-:S02]  /*5dbb0*/  SHF.R.U32.HI R15, RZ, 0x8, R24 ;  /* 0x00000008ff0f7819 */ /* 0x000fc40000011618 */
[----:B------:R-:W-:Y:S01]  /*5dbc0*/  SHF.R.U32.HI R24, RZ, 0x8, R28 ;  /* 0x00000008ff187819 */ /* 0x000fe2000001161c */
[----:B------:R0:W-:Y:S01]  /*5dbd0*/  STL [R1+0x2c8], R33 ;  /* 0x0002c82101007387 */ /* 0x0001e20000100800 */
[----:B------:R-:W-:Y:S02]  /*5dbe0*/  SHF.R.U32.HI R28, RZ, 0x8, R29 ;  /* 0x00000008ff1c7819 */ /* 0x000fe4000001161d */
[--C-:B------:R-:W-:Y:S01]  /*5dbf0*/  PRMT R29, R29, 0x3340, R16.reuse ;  /* 0x000033401d1d7816 */ /* 0x100fe20000000010 */
[----:B------:R-:W3:Y:S04]  /*5dc00*/  LDL.LU R39, [R1+0xbfc] ;  /* 0x000bfc0001277983 */ /* 0x000ee80000300800 */
[----:B------:R-:W-:Y:S04]  /*5dc10*/  STL [R1+0x44], R29 ;  /* 0x0000441d01007387 */ /* 0x000fe80000100800 */
[----:B0-----:R-:W4:Y:S01]  /*5dc20*/  LDL.LU R33, [R1+0xbe0] ;  /* 0x000be00001217983 */ /* 0x001f220000300800 */
[----:B------:R-:W-:Y:S01]  /*5dc30*/  SHF.R.U32.HI R16, RZ, 0x8, R16 ;  /* 0x00000008ff107819 */ /* 0x000fe20000011610 */
[----:B------:R-:W-:Y:S01]  /*5dc40*/  VIADD R32, R32, UR5 ;  /* 0x0000000520207c36 */ /* 0x000fe20008000000 */
[----:B------:R-:W-:Y:S01]  /*5dc50*/  LOP3.LUT R15, R15, 0xffff, RZ, 0xc0, !PT ;  /* 0x0000ffff0f0f7812 */ /* 0x000fe200078ec0ff */
[----:B------:R-:W-:Y:S01]  /*5dc60*/  ULDC UR5, c[0x0][0x248] ;  /* 0x0000920000057ab9 */ /* 0x000fe20000000800 */
[----:B------:R-:W-:-:S02]  /*5dc70*/  LOP3.LUT R24, R24, 0xffff, RZ, 0xc0, !PT ;  /* 0x0000ffff18187812 */ /* 0x000fc400078ec0ff */
[----:B------:R-:W-:Y:S02]  /*5dc80*/  LOP3.LUT R28, R28, 0xffff, RZ, 0xc0, !PT ;  /* 0x0000ffff1c1c7812 */ /* 0x000fe400078ec0ff */
[----:B------:R-:W-:Y:S02]  /*5dc90*/  LOP3.LUT R16, R16, 0xffff, RZ, 0xc0, !PT ;  /* 0x0000ffff10107812 */ /* 0x000fe400078ec0ff */
[----:B------:R-:W-:Y:S01]  /*5dca0*/  PRMT R15, R15, 0x3340, R24 ;  /* 0x000033400f0f7816 */ /* 0x000fe20000000018 */
[----:B------:R0:W-:Y:S01]  /*5dcb0*/  STL [R1+0x3f0], R32 ;  /* 0x0003f02001007387 */ /* 0x0001e20000100800 */
[----:B------:R-:W-:Y:S01]  /*5dcc0*/  PRMT R28, R28, 0x3340, R16 ;  /* 0x000033401c1c7816 */ /* 0x000fe20000000010 */
        /* <DEDUP_REMOVED lines=11> */
[----:B------:R-:W-:Y:S02]  /*5dd80*/  LOP3.LUT R16, R7, 0xffff, RZ, 0xc0, !PT ;  /* 0x0000ffff07107812 */ /* 0x000fe400078ec0ff */
[----:B------:R-:W2:Y:S02]  /*5dd90*/  LDL.LU R7, [R1+0x20dc] ;  /* 0x0020dc0001077983 */ /* 0x000ea40000300800 */
[--C-:B------:R-:W-:Y:S02]  /*5dda0*/  PRMT R31, R31, 0x3340, R16.reuse ;  /* 0x000033401f1f7816 */ /* 0x100fe40000000010 */
[----:B------:R0:W-:Y:S04]  /*5ddb0*/  STL [R1+0x48], R34 ;  /* 0x0000482201007387 */ /* 0x0001e80000100800 */
[----:B------:R-:W2:Y:S04]  /*5ddc0*/  LDL.LU R37, [R1+0xbf4] ;  /* 0x000bf40001257983 */ /* 0x000ea80000300800 */
[----:B------:R-:W-:Y:S01]  /*5ddd0*/  STL [R1+0x4c], R31 ;  /* 0x00004c1f01007387 */ /* 0x000fe20000100800 */
[----:B------:R-:W-:-:S03]  /*5dde0*/  SHF.R.U32.HI R16, RZ, 0x8, R16 ;  /* 0x00000008ff107819 */ /* 0x000fc60000011610 */
[----:B------:R-:W2:Y:S01]  /*5ddf0*/  LDL.LU R35, [R1+0xbe8] ;  /* 0x000be80001237983 */ /* 0x000ea20000300800 */
[----:B------:R-:W-:Y:S02]  /*5de00*/  LOP3.LUT R30, R30, 0xffff, RZ, 0xc0, !PT ;  /* 0x0000ffff1e1e7812 */ /* 0x000fe400078ec0ff */
[----:B------:R-:W-:Y:S02]  /*5de10*/  LOP3.LUT R16, R16, 0xffff, RZ, 0xc0, !PT ;  /* 0x0000ffff10107812 */ /* 0x000fe400078ec0ff */
[----:B------:R-:W-:Y:S01]  /*5de20*/  SHF.R.U32.HI R24, RZ, 0x8, R24 ;  /* 0x00000008ff187819 */ /* 0x000fe20000011618 */
[----:B------:R1:W-:Y:S01]  /*5de30*/  STL [R1+0x3e4], R32 ;  /* 0x0003e42001007387 */ /* 0x0003e20000100800 */
[----:B------:R-:W-:Y:S01]  /*5de40*/  PRMT R30, R30, 0x3340, R16 ;  /* 0x000033401e1e7816 */ /* 0x000fe20000000010 */
[----:B0-----:R-:W-:Y:S01]  /*5de50*/  VIADD R34, R32, UR5 ;  /* 0x0000000520227c36 */ /* 0x001fe20008000000 */
[----:B------:R-:W-:Y:S01]  /*5de60*/  LOP3.LUT R29, R29, 0xffff, RZ, 0xc0, !PT ;  /* 0x0000ffff1d1d7812 */ /* 0x000fe200078ec0ff */
[----:B------:R-:W-:Y:S01]  /*5de70*/  ULDC UR5, c[0x0][0x248] ;  /* 0x0000920000057ab9 */ /* 0x000fe20000000800 */
[----:B---3--:R-:W-:-:S02]  /*5de80*/  LOP3.LUT R16, R39, 0xffff, RZ, 0xc0, !PT ;  /* 0x0000ffff27107812 */ /* 0x008fc400078ec0ff */
[----:B------:R-:W-:Y:S02]  /*5de90*/  LOP3.LUT R24, R24, 0xffff, RZ, 0xc0, !PT ;  /* 0x0000ffff18187812 */ /* 0x000fe400078ec0ff */
[----:B-1----:R-:W-:Y:S02]  /*5dea0*/  LOP3.LUT R32, R0, 0xffff, RZ, 0xc0, !PT ;  /* 0x0000ffff00207812 */ /* 0x002fe400078ec0ff */
[----:B------:R-:W-:Y:S01]  /*5deb0*/  PRMT R29, R29, 0x3340, R24 ;  /* 0x000033401d1d7816 */ /* 0x000fe20000000018 */
[----:B------:R-:W3:Y:S01]  /*5dec0*/  LDL.LU R0, [R1+0x20d8] ;  /* 0x0020d80001007983 */ /* 0x000ee20000300800 */
[----:B------:R-:W-:Y:S02]  /*5ded0*/  PRMT R36, R16, 0x3340, R32 ;  /* 0x0000334010247816 */ /* 0x000fe40000000020 */
[----:B----4-:R-:W-:Y:S01]  /*5dee0*/  LOP3.LUT R24, R33, 0xffff, RZ, 0xc0, !PT ;  /* 0x0000ffff21187812 */ /* 0x010fe200078ec0ff */
[----:B------:R-:W-:Y:S01]  /*5def0*/  STL [R1+0x3e8], R34 ;  /* 0x0003e82201007387 */ /* 0x000fe20000100800 */
[----:B------:R-:W-:-:S03]  /*5df00*/  LOP3.LUT R33, R6, 0xffff, RZ, 0xc0, !PT ;  /* 0x0000ffff06217812 */ /* 0x000fc600078ec0ff */
[----:B------:R-:W4:Y:S04]  /*5df10*/  LDL.LU R6, [R1+0x20d4] ;  /* 0x0020d40001067983 */ /* 0x000f280000300800 */
[----:B------:R0:W-:Y:S04]  /*5df20*/  STL [R1+0x50], R36 ;  /* 0x0000502401007387 */ /* 0x0001e80000100800 */
[----:B------:R-:W3:Y:S01]  /*5df30*/  LDL.LU R43, [R1+0xbf8] ;  /* 0x000bf800012b7983 */ /* 0x000ee20000300800 */
[----:B0-----:R-:W-:-:S05]  /*5df40*/  PRMT R36, R24, 0x3340, R33 ;  /* 0x0000334018247816 */ /* 0x001fca0000000021 */
[----:B------:R0:W-:Y:S04]  /*5df50*/  STL [R1+0x84], R36 ;  /* 0x0000842401007387 */ /* 0x0001e80000100800 */
[----:B------:R-:W4:Y:S01]  /*5df60*/  LDL.LU R41, [R1+0xbf0] ;  /* 0x000bf00001297983 */ /* 0x000f220000300800 */
[----:B------:R-:W-:Y:S02]  /*5df70*/  SHF.R.U32.HI R31, RZ, 0x8, R16 ;  /* 0x00000008ff1f7819 */ /* 0x000fe40000011610 */
[----:B------:R-:W-:Y:S02]  /*5df80*/  SHF.R.U32.HI R16, RZ, 0x8, R24 ;  /* 0x00000008ff107819 */ /* 0x000fe40000011618 */
[----:B------:R-:W-:Y:S02]  /*5df90*/  SHF.R.U32.HI R32, RZ, 0x8, R32 ;  /* 0x00000008ff207819 */ /* 0x000fe40000011620 */
[----:B------:R-:W-:Y:S01]  /*5dfa0*/  SHF.R.U32.HI R24, RZ, 0x8, R33 ;  /* 0x00000008ff187819 */ /* 0x000fe20000011621 */
[----:B------:R-:W-:Y:S01]  /*5dfb0*/  VIADD R34, R34, UR5 ;  /* 0x0000000522227c36 */ /* 0x000fe20008000000 */
[----:B------:R-:W-:Y:S01]  /*5dfc0*/  LOP3.LUT R31, R31, 0xffff, RZ, 0xc0, !PT ;  /* 0x0000ffff1f1f7812 */ /* 0x000fe200078ec0ff */
[----:B------:R-:W-:Y:S01]  /*5dfd0*/  ULDC UR5, c[0x0][0x248] ;  /* 0x0000920000057ab9 */ /* 0x000fe20000000800 */
[----:B------:R-:W-:-:S02]  /*5dfe0*/  LOP3.LUT R32, R32, 0xffff, RZ, 0xc0, !PT ;  /* 0x0000ffff20207812 */ /* 0x000fc400078ec0ff */
[----:B------:R-:W-:Y:S02]  /*5dff0*/  LOP3.LUT R16, R16, 0xffff, RZ, 0xc0, !PT ;  /* 0x0000ffff10107812 */ /* 0x000fe400078ec0ff */
[----:B------:R-:W-:Y:S01]  /*5e000*/  LOP3.LUT R24, R24, 0xffff, RZ, 0xc0, !PT ;  /* 0x0000ffff18187812 */ /* 0x000fe200078ec0ff */
[----:B------:R-:W-:Y:S01]  /*5e010*/  STL [R1+0x3dc], R34 ;  /* 0x0003dc2201007387 */ /* 0x000fe20000100800 */
[----:B------:R-:W-:Y:S01]  /*5e020*/  PRMT R31, R31, 0x3340, R32 ;  /* 0x000033401f1f7816 */ /* 0x000fe20000000020 */
[----:B0-----:R-:W-:Y:S01]  /*5e030*/  VIADD R36, R34, UR5 ;  /* 0x0000000522247c36 */ /* 0x001fe20008000000 */
[----:B------:R-:W-:Y:S01]  /*5e040*/  PRMT R16, R16, 0x3340, R24 ;  /* 0x0000334010107816 */ /* 0x000fe20000000018 */
[----:B------:R-:W-:Y:S01]  /*5e050*/  ULDC UR5, c[0x0][0x248] ;  /* 0x0000920000057ab9 */ /* 0x000fe20000000800 */
[----:B------:R-:W-:Y:S02]  /*5e060*/  LOP3.LUT R32, R5, 0xffff, RZ, 0xc0, !PT ;  /* 0x0000ffff05207812 */ /* 0x000fe400078ec0ff */
[----:B------:R-:W4:Y:S04]  /*5e070*/  LDL.LU R5, [R1+0x20d0] ;  /* 0x0020d00001057983 */ /* 0x000f280000300800 */
[----:B------:R0:W-:Y:S02]  /*5e080*/  STL [R1+0x3e0], R36 ;  /* 0x0003e02401007387 */ /* 0x0001e40000100800 */
[----:B0-----:R-:W-:Y:S01]  /*5e090*/  VIADD R36, R36, UR5 ;  /* 0x0000000524247c36 */ /* 0x001fe20008000000 */
[----:B------:R-:W-:Y:S01]  /*5e0a0*/  ULDC UR5, c[0x0][0x248] ;  /* 0x0000920000057ab9 */ /* 0x000fe20000000800 */
[----:B--2---:R-:W-:-:S04]  /*5e0b0*/  LOP3.LUT R24, R37, 0xffff, RZ, 0xc0, !PT ;  /* 0x0000ffff25187812 */ /* 0x004fc800078ec0ff */
[----:B------:R-:W-:Y:S02]  /*5e0c0*/  SHF.R.U32.HI R33, RZ, 0x8, R24 ;  /* 0x00000008ff217819 */ /* 0x000fe40000011618 */
[----:B------:R-:W-:Y:S02]  /*5e0d0*/  LOP3.LUT R34, R35, 0xffff, RZ, 0xc0, !PT ;  /* 0x0000ffff23227812 */ /* 0x000fe400078ec0ff */
[----:B------:R-:W-:Y:S02]  /*5e0e0*/  LOP3.LUT R35, R238, 0xffff, RZ, 0xc0, !PT ;  /* 0x0000ffffee237812 */ /* 0x000fe400078ec0ff */
[----:B------:R-:W-:Y:S01]  /*5e0f0*/  PRMT R37, R24, 0x3340, R32 ;  /* 0x0000334018257816 */ /* 0x000fe20000000020 */
[----:B------:R-:W2:Y:S01]  /*5e100*/  LDL.LU R238, [R1+0x20cc] ;  /* 0x0020cc0001ee7983 */ /* 0x000ea20000300800 */
[----:B------:R-:W-:Y:S02]  /*5e110*/  SHF.R.U32.HI R24, RZ, 0x8, R34 ;  /* 0x00000008ff187819 */ /* 0x000fe40000011622 */
[----:B------:R-:W-:Y:S01]  /*5e120*/  PRMT R34, R34, 0x3340, R35 ;  /* 0x0000334022227816 */ /* 0x000fe20000000023 */
[----:B------:R-:W-:Y:S01]  /*5e130*/  STL [R1+0x94], R37 ;  /* 0x0000942501007387 */ /* 0x000fe20000100800 */
[----:B------:R-:W-:-:S02]  /*5e140*/  SHF.R.U32.HI R32, RZ, 0x8, R32 ;  /* 0x00000008ff207819 */ /* 0x000fc40000011620 */
[----:B------:R-:W-:Y:S01]  /*5e150*/  SHF.R.U32.HI R35, RZ, 0x8, R35 ;  /* 0x00000008ff237819 */ /* 0x000fe20000011623 */
[----:B------:R-:W2:Y:S01]  /*5e160*/  LDL.LU R45, [R1+0xce4] ;  /* 0x000ce400012d7983 */ /* 0x000ea20000300800 */
[----:B------:R-:W-:Y:S02]  /*5e170*/  LOP3.LUT R33, R33, 0xffff, RZ, 0xc0, !PT ;  /* 0x0000ffff21217812 */ /* 0x000fe400078ec0ff */
[----:B------:R-:W-:Y:S01]  /*5e180*/  LOP3.LUT R32, R32, 0xffff, RZ, 0xc0, !PT ;  /* 0x0000ffff20207812 */ /* 0x000fe200078ec0ff */
[----:B------:R0:W-:Y:S01]  /*5e190*/  STL [R1+0x2f4], R34 ;  /* 0x0002f42201007387 */ /* 0x0001e20000100800 */
[----:B------:R-:W-:-:S03]  /*5e1a0*/  LOP3.LUT R35, R35, 0xffff, RZ, 0xc0, !PT ;  /* 0x0000ffff23237812 */ /* 0x000fc600078ec0ff */
[----:B------:R-:W2:Y:S01]  /*5e1b0*/  LDL.LU R39, [R1+0x8f4] ;  /* 0x0008f40001277983 */ /* 0x000ea20000300800 */
[----:B0-----:R-:W-:Y:S02]  /*5e1c0*/  LOP3.LUT R34, R24, 0xffff, RZ, 0xc0, !PT ;  /* 0x0000ffff18227812 */ /* 0x001fe400078ec0ff */
[----:B------:R-:W-:Y:S02]  /*5e1d0*/  PRMT R24, R33, 0x3340, R32 ;  /* 0x0000334021187816 */ /* 0x000fe40000000020 */
[----:B------:R-:W-:Y:S01]  /*5e1e0*/  PRMT R32, R34, 0x3340, R35 ;  /* 0x0000334022207816 */ /* 0x000fe20000000023 */
[----:B------:R-:W-:Y:S01]  /*5e1f0*/  STL [R1+0x3d0], R36 ;  /* 0x0003d02401007387 */ /* 0x000fe20000100800 */
[----:B------:R-:W-:-:S03]  /*5e200*/  LOP3.LUT R33, R232, 0xffff, RZ, 0xc0, !PT ;  /* 0x0000ffffe8217812 */ /* 0x000fc600078ec0ff */
[----:B------:R3:W-:Y:S01]  /*5e210*/  STL [R1+0x10], R32 ;  /* 0x0000102001007387 */ /* 0x0007e20000100800 */
[----:B------:R-:W-:Y:S01]  /*5e220*/  VIADD R37, R36, UR5 ;  /* 0x0000000524257c36 */ /* 0x000fe20008000000 */
[----:B------:R-:W-:Y:S02]  /*5e230*/  ULDC UR5, c[0x0][0x248] ;  /* 0x0000920000057ab9 */ /* 0x000fe40000000800 */
[----:B------:R-:W2:Y:S01]  /*5e240*/  LDL.LU R232, [R1+0x20c8] ;  /* 0x0020c80001e87983 */ /* 0x000ea20000300800 */
[----:B---3--:R-:W-:-:S03]  /*5e250*/  LOP3.LUT R32, R43, 0xffff, RZ, 0xc0, !PT ;  /* 0x0000ffff2b207812 */ /* 0x008fc600078ec0ff */
[----:B------:R0:W-:Y:S01]  /*5e260*/  STL [R1+0x3d4], R37 ;  /* 0x0003d42501007387 */ /* 0x0001e20000100800 */
[----:B------:R-:W-:Y:S02]  /*5e270*/  PRMT R40, R32, 0x3340, R33 ;  /* 0x0000334020287816 */ /* 0x000fe40000000021 */
[----:B------:R-:W-:Y:S02]  /*5e280*/  LOP3.LUT R36, R231, 0xffff, RZ, 0xc0, !PT ;  /* 0x0000ffffe7247812 */ /* 0x000fe400078ec0ff */
[----:B------:R-:W3:Y:S01]  /*5e290*/  LDL.LU R231, [R1+0x20c4] ;  /* 0x0020c40001e77983 */ /* 0x000ee20000300800 */
[----:B----4-:R-:W-:-:S03]  /*5e2a0*/  LOP3.LUT R35, R41, 0xffff, RZ, 0xc0, !PT ;  /* 0x0000ffff29237812 */ /* 0x010fc600078ec0ff */
[----:B------:R-:W-:Y:S01]  /*5e2b0*/  STL [R1+0x308], R40 ;  /* 0x0003082801007387 */ /* 0x000fe20000100800 */
[----:B------:R-:W-:-:S03]  /*5e2c0*/  SHF.R.U32.HI R34, RZ, 0x8, R32 ;  /* 0x00000008ff227819 */ /* 0x000fc60000011620 */
[----:B------:R-:W4:Y:S01]  /*5e2d0*/  LDL.LU R43, [R1+0x908] ;  /* 0x00090800012b7983 */ /* 0x000f220000300800 */
[----:B------:R-:W-:Y:S02]  /*5e2e0*/  SHF.R.U32.HI R32, RZ, 0x8, R35 ;  /* 0x00000008ff207819 */ /* 0x000fe40000011623 */
[----:B------:R-:W-:-:S05]  /*5e2f0*/  PRMT R35, R35, 0x3340, R36 ;  /* 0x0000334023237816 */ /* 0x000fca0000000024 */
[----:B------:R-:W-:Y:S04]  /*5e300*/  STL [R1+0x368], R35 ;  /* 0x0003682301007387 */ /* 0x000fe80000100800 */
[----:B------:R-:W3:Y:S01]  /*5e310*/  LDL.LU R41, [R1+0x8f8] ;  /* 0x0008f80001297983 */ /* 0x000ee20000300800 */
[----:B------:R-:W-:Y:S02]  /*5e320*/  SHF.R.U32.HI R33, RZ, 0x8, R33 ;  /* 0x00000008ff217819 */ /* 0x000fe40000011621 */
[----:B------:R-:W-:Y:S02]  /*5e330*/  SHF.R.U32.HI R36, RZ, 0x8, R36 ;  /* 0x00000008ff247819 */ /* 0x000fe40000011624 */
[----:B------:R-:W-:Y:S02]  /*5e340*/  LOP3.LUT R34, R34, 0xffff, RZ, 0xc0, !PT ;  /* 0x0000ffff22227812 */ /* 0x000fe400078ec0ff */
[----:B------:R-:W-:-:S02]  /*5e350*/  LOP3.LUT R33, R33, 0xffff, RZ, 0xc0, !PT ;  /* 0x0000ffff21217812 */ /* 0x000fc400078ec0ff */
[----:B------:R-:W-:Y:S02]  /*5e360*/  LOP3.LUT R32, R32, 0xffff, RZ, 0xc0, !PT ;  /* 0x0000ffff20207812 */ /* 0x000fe400078ec0ff */
[----:B------:R-:W-:Y:S01]  /*5e370*/  LOP3.LUT R36, R36, 0xffff, RZ, 0xc0, !PT ;  /* 0x0000ffff24247812 */ /* 0x000fe200078ec0ff */
[----:B0-----:R-:W-:Y:S01]  /*5e380*/  VIADD R37, R37, UR5 ;  /* 0x0000000525257c36 */ /* 0x001fe20008000000 */
[----:B------:R-:W-:Y:S01]  /*5e390*/  PRMT R33, R34, 0x3340, R33 ;  /* 0x0000334022217816 */ /* 0x000fe20000000021 */
[----:B------:R-:W-:Y:S01]  /*5e3a0*/  ULDC UR5, c[0x0][0x248] ;  /* 0x0000920000057ab9 */ /* 0x000fe20000000800 */
[----:B------:R-:W-:Y:S02]  /*5e3b0*/  PRMT R32, R32, 0x3340, R36 ;  /* 0x0000334020207816 */ /* 0x000fe40000000024 */
[----:B------:R0:W-:Y:S04]  /*5e3c0*/  STL [R1+0x3c0], R37 ;  /* 0x0003c02501007387 */ /* 0x0001e80000100800 */
[----:B------:R1:W-:Y:S04]  /*5e3d0*/  STL [R1+0x30], R33 ;  /* 0x0000302101007387 */ /* 0x0003e80000100800 */
[----:B------:R-:W-:Y:S01]  /*5e3e0*/  STL [R1+0x40], R32 ;  /* 0x0000402001007387 */ /* 0x000fe20000100800 */
[----:B------:R-:W-:Y:S01]  /*5e3f0*/  LOP3.LUT R36, R233, 0xffff, RZ, 0xc0, !PT ;  /* 0x0000ffffe9247812 */ /* 0x000fe200078ec0ff */
[----:B0-----:R-:W-:Y:S01]  /*5e400*/  VIADD R37, R37, UR5 ;  /* 0x0000000525257c36 */ /* 0x001fe20008000000 */
[----:B------:R-:W-:Y:S01]  /*5e410*/  ULDC UR5, c[0x0][0x248] ;  /* 0x0000920000057ab9 */ /* 0x000fe20000000800 */
[----:B-1----:R-:W-:-:S02]  /*5e420*/  LOP3.LUT R33, R230, 0xffff, RZ, 0xc0, !PT ;  /* 0x0000ffffe6217812 */ /* 0x002fc400078ec0ff */
[----:B------:R-:W3:Y:S04]  /*5e430*/  LDL.LU R230, [R1+0x20c0] ;  /* 0x0020c00001e67983 */ /* 0x000ee80000300800 */
[----:B------:R0:W-:Y:S04]  /*5e440*/  STL [R1+0x3c8], R37 ;  /* 0x0003c82501007387 */ /* 0x0001e80000100800 */
[----:B------:R-:W3:Y:S01]  /*5e450*/  LDL.LU R233, [R1+0x20bc] ;  /* 0x0020bc0001e97983 */ /* 0x000ee20000300800 */
[----:B0-----:R-:W-:Y:S01]  /*5e460*/  VIADD R37, R37, UR5 ;  /* 0x0000000525257c36 */ /* 0x001fe20008000000 */
[----:B------:R-:W-:Y:S01]  /*5e470*/  ULDC UR5, c[0x0][0x248] ;  /* 0x0000920000057ab9 */ /* 0x000fe20000000800 */
[----:B--2---:R-:W-:-:S04]  /*5e480*/  LOP3.LUT R32, R45, 0xffff, RZ, 0xc0, !PT ;  /* 0x0000ffff2d207812 */ /* 0x004fc800078ec0ff */
[----:B------:R-:W-:Y:S02]  /*5e490*/  SHF.R.U32.HI R34, RZ, 0x8, R32 ;  /* 0x00000008ff227819 */ /* 0x000fe40000011620 */
[----:B------:R-:W-:Y:S02]  /*5e4a0*/  LOP3.LUT R35, R39, 0xffff, RZ, 0xc0, !PT ;  /* 0x0000ffff27237812 */ /* 0x000fe400078ec0ff */
[----:B------:R-:W-:Y:S02]  /*5e4b0*/  PRMT R39, R32, 0x3340, R33 ;  /* 0x0000334020277816 */ /* 0x000fe40000000021 */
[----:B------:R-:W-:Y:S02]  /*5e4c0*/  SHF.R.U32.HI R32, RZ, 0x8, R35 ;  /* 0x00000008ff207819 */ /* 0x000fe40000011623 */
[----:B------:R-:W-:Y:S01]  /*5e4d0*/  PRMT R35, R35, 0x3340, R36 ;  /* 0x0000334023237816 */ /* 0x000fe20000000024 */
[----:B------:R0:W-:Y:S01]  /*5e4e0*/  STL [R1+0x37c], R39 ;  /* 0x00037c2701007387 */ /* 0x0001e20000100800 */
[----:B------:R-:W-:-:S02]  /*5e4f0*/  SHF.R.U32.HI R33, RZ, 0x8, R33 ;  /* 0x00000008ff217819 */ /* 0x000fc40000011621 */
[----:B------:R-:W-:Y:S01]  /*5e500*/  SHF.R.U32.HI R36, RZ, 0x8, R36 ;  /* 0x00000008ff247819 */ /* 0x000fe20000011624 */
[----:B------:R-:W2:Y:S01]  /*5e510*/  LDL.LU R45, [R1+0x910] ;  /* 0x00091000012d7983 */ /* 0x000ea20000300800 */
[----:B------:R-:W-:Y:S02]  /*5e520*/  LOP3.LUT R34, R34, 0xffff, RZ, 0xc0, !PT ;  /* 0x0000ffff22227812 */ /* 0x000fe400078ec0ff */
[----:B------:R-:W-:Y:S01]  /*5e530*/  LOP3.LUT R33, R33, 0xffff, RZ, 0xc0, !PT ;  /* 0x0000ffff21217812 */ /* 0x000fe200078ec0ff */
[----:B------:R-:W-:Y:S01]  /*5e540*/  STL [R1+0x3c4], R35 ;  /* 0x0003c42301007387 */ /* 0x000fe20000100800 */
[----:B------:R-:W-:Y:S02]  /*5e550*/  LOP3.LUT R32, R32, 0xffff, RZ, 0xc0, !PT ;  /* 0x0000ffff20207812 */ /* 0x000fe400078ec0ff */
[----:B------:R-:W-:Y:S01]  /*5e560*/  LOP3.LUT R36, R36, 0xffff, RZ, 0xc0, !PT ;  /* 0x0000ffff24247812 */ /* 0x000fe200078ec0ff */
[----:B0-----:R-:W2:Y:S01]  /*5e570*/  LDL.LU R39, [R1+0x8fc] ;  /* 0x0008fc0001277983 */ /* 0x001ea20000300800 */
[----:B------:R-:W-:-:S02]  /*5e580*/  PRMT R33, R34, 0x3340, R33 ;  /* 0x0000334022217816 */ /* 0x000fc40000000021 */
[----:B------:R-:W-:Y:S01]  /*5e590*/  PRMT R32, R32, 0x3340, R36 ;  /* 0x0000334020207816 */ /* 0x000fe20000000024 */
[----:B------:R0:W-:Y:S04]  /*5e5a0*/  STL [R1+0x3b4], R37 ;  /* 0x0003b42501007387 */ /* 0x0001e80000100800 */
[----:B------:R1:W-:Y:S04]  /*5e5b0*/  STL [R1+0x54], R33 ;  /* 0x0000542101007387 */ /* 0x0003e80000100800 */
[----:B------:R4:W-:Y:S01]  /*5e5c0*/  STL [R1+0x58], R32 ;  /* 0x0000582001007387 */ /* 0x0009e20000100800 */
[----:B0-----:R-:W-:Y:S01]  /*5e5d0*/  VIADD R37, R37, UR5 ;  /* 0x0000000525257c36 */ /* 0x001fe20008000000 */
[----:B------:R-:W-:Y:S01]  /*5e5e0*/  LOP3.LUT R36, R3, 0xffff, RZ, 0xc0, !PT ;  /* 0x0000ffff03247812 */ /* 0x000fe200078ec0ff */
[----:B------:R-:W-:Y:S01]  /*5e5f0*/  ULDC UR5, c[0x0][0x248] ;  /* 0x0000920000057ab9 */ /* 0x000fe20000000800 */
[----:B-1----:R-:W-:-:S02]  /*5e600*/  LOP3.LUT R33, R229, 0xffff, RZ, 0xc0, !PT ;  /* 0x0000ffffe5217812 */ /* 0x002fc400078ec0ff */
[----:B------:R-:W2:Y:S01]  /*5e610*/  LDL.LU R229, [R1+0x20b8] ;  /* 0x0020b80001e57983 */ /* 0x000ea20000300800 */
[----:B----4-:R-:W-:-:S04]  /*5e620*/  LOP3.LUT R32, R43, 0xffff, RZ, 0xc0, !PT ;  /* 0x0000ffff2b207812 */ /* 0x010fc800078ec0ff */
[----:B------:R-:W-:Y:S01]  /*5e630*/  PRMT R40, R32, 0x3340, R33 ;  /* 0x0000334020287816 */ /* 0x000fe20000000021 */
[----:B------:R0:W-:Y:S04]  /*5e640*/  STL [R1+0x3b8], R37 ;  /* 0x0003b82501007387 */ /* 0x0001e80000100800 */
[----:B------:R-:W4:Y:S01]  /*5e650*/  LDL.LU R3, [R1+0x20b4] ;  /* 0x0020b40001037983 */ /* 0x000f220000300800 */
[----:B---3--:R-:W-:-:S03]  /*5e660*/  LOP3.LUT R35, R41, 0xffff, RZ, 0xc0, !PT ;  /* 0x0000ffff29237812 */ /* 0x008fc600078ec0ff */
[----:B------:R-:W-:Y:S04]  /*5e670*/  STL [R1+0x3ec], R40 ;  /* 0x0003ec2801007387 */ /* 0x000fe80000100800 */
[----:B------:R-:W3:Y:S04]  /*5e680*/  LDL.LU R43, [R1+0x918] ;  /* 0x00091800012b7983 */ /* 0x000ee80000300800 */
[----:B------:R-:W4:Y:S01]  /*5e690*/  LDL.LU R41, [R1+0x900] ;  /* 0x0009000001297983 */ /* 0x000f220000300800 */
[----:B------:R-:W-:Y:S02]  /*5e6a0*/  SHF.R.U32.HI R34, RZ, 0x8, R32 ;  /* 0x00000008ff227819 */ /* 0x000fe40000011620 */
[----:B------:R-:W-:-:S02]  /*5e6b0*/  SHF.R.U32.HI R33, RZ, 0x8, R33 ;  /* 0x00000008ff217819 */ /* 0x000fc40000011621 */
[----:B------:R-:W-:Y:S02]  /*5e6c0*/  SHF.R.U32.HI R32, RZ, 0x8, R35 ;  /* 0x00000008ff207819 */ /* 0x000fe40000011623 */
[--C-:B------:R-:W-:Y:S02]  /*5e6d0*/  PRMT R35, R35, 0x3340, R36.reuse ;  /* 0x0000334023237816 */ /* 0x100fe40000000024 */
[----:B------:R-:W-:Y:S02]  /*5e6e0*/  SHF.R.U32.HI R36, RZ, 0x8, R36 ;  /* 0x00000008ff247819 */ /* 0x000fe40000011624 */
[----:B------:R-:W-:Y:S02]  /*5e6f0*/  LOP3.LUT R34, R34, 0xffff, RZ, 0xc0, !PT ;  /* 0x0000ffff22227812 */ /* 0x000fe400078ec0ff */
[----:B------:R-:W-:Y:S02]  /*5e700*/  LOP3.LUT R33, R33, 0xffff, RZ, 0xc0, !PT ;  /* 0x0000ffff21217812 */ /* 0x000fe400078ec0ff */
[----:B------:R-:W-:-:S02]  /*5e710*/  LOP3.LUT R32, R32, 0xffff, RZ, 0xc0, !PT ;  /* 0x0000ffff20207812 */ /* 0x000fc400078ec0ff */
[----:B------:R-:W-:Y:S01]  /*5e720*/  LOP3.LUT R36, R36, 0xffff, RZ, 0xc0, !PT ;  /* 0x0000ffff24247812 */ /* 0x000fe200078ec0ff */
[----:B0-----:R-:W-:Y:S01]  /*5e730*/  VIADD R37, R37, UR5 ;  /* 0x0000000525257c36 */ /* 0x001fe20008000000 */
[----:B------:R-:W-:Y:S01]  /*5e740*/  PRMT R33, R34, 0x3340, R33 ;  /* 0x0000334022217816 */ /* 0x000fe20000000021 */
[----:B------:R-:W-:Y:S01]  /*5e750*/  STL [R1+0x4b4], R35 ;  /* 0x0004b42301007387 */ /* 0x000fe20000100800 */
[----:B------:R-:W-:Y:S01]  /*5e760*/  PRMT R32, R32, 0x3340, R36 ;  /* 0x0000334020207816 */ /* 0x000fe20000000024 */
[----:B------:R-:W-:Y:S02]  /*5e770*/  ULDC UR5, c[0x0][0x248] ;  /* 0x0000920000057ab9 */ /* 0x000fe40000000800 */
[----:B------:R0:W-:Y:S04]  /*5e780*/  STL [R1+0x5c], R33 ;  /* 0x00005c2101007387 */ /* 0x0001e80000100800 */
[----:B------:R1:W-:Y:S04]  /*5e790*/  STL [R1+0x3ac], R37 ;  /* 0x0003ac2501007387 */ /* 0x0003e80000100800 */
[----:B------:R-:W-:Y:S01]  /*5e7a0*/  STL [R1+0x60], R32 ;  /* 0x0000602001007387 */ /* 0x000fe20000100800 */
[----:B0-----:R-:W-:-:S02]  /*5e7b0*/  LOP3.LUT R33, R4, 0xffff, RZ, 0xc0, !PT ;  /* 0x0000ffff04217812 */ /* 0x001fc400078ec0ff */
[----:B------:R-:W-:Y:S01]  /*5e7c0*/  LOP3.LUT R36, R2, 0xffff, RZ, 0xc0, !PT ;  /* 0x0000ffff02247812 */ /* 0x000fe200078ec0ff */
[----:B------:R-:W3:Y:S01]  /*5e7d0*/  LDL.LU R4, [R1+0x20b0] ;  /* 0x0020b00001047983 */ /* 0x000ee20000300800 */
[----:B-1----:R-:W-:Y:S01]  /*5e7e0*/  VIADD R37, R37, UR5 ;  /* 0x0000000525257c36 */ /* 0x002fe20008000000 */
[----:B------:R-:W-:-:S04]  /*5e7f0*/  ULDC UR5, c[0x0][0x248] ;  /* 0x0000920000057ab9 */ /* 0x000fc80000000800 */
[----:B------:R0:W-:Y:S04]  /*5e800*/  STL [R1+0x3b0], R37 ;  /* 0x0003b02501007387 */ /* 0x0001e80000100800 */
[----:B------:R-:W3:Y:S01]  /*5e810*/  LDL.LU R2, [R1+0x20ac] ;  /* 0x0020ac0001027983 */ /* 0x000ee20000300800 */
[----:B0-----:R-:W-:Y:S01]  /*5e820*/  VIADD R37, R37, UR5 ;  /* 0x0000000525257c36 */ /* 0x001fe20008000000 */
[----:B------:R-:W-:Y:S01]  /*5e830*/  ULDC UR5, c[0x0][0x248] ;  /* 0x0000920000057ab9 */ /* 0x000fe20000000800 */
[----:B--2---:R-:W-:-:S04]  /*5e840*/  LOP3.LUT R32, R45, 0xffff, RZ, 0xc0, !PT ;  /* 0x0000ffff2d207812 */ /* 0x004fc800078ec0ff */
[----:B------:R-:W-:Y:S02]  /*5e850*/  SHF.R.U32.HI R34, RZ, 0x8, R32 ;  /* 0x00000008ff227819 */ /* 0x000fe40000011620 */
[----:B------:R-:W-:Y:S02]  /*5e860*/  LOP3.LUT R35, R39, 0xffff, RZ, 0xc0, !PT ;  /* 0x0000ffff27237812 */ /* 0x000fe400078ec0ff */
[--C-:B------:R-:W-:Y:S02]  /*5e870*/  PRMT R39, R32, 0x3340, R33.reuse ;  /* 0x0000334020277816 */ /* 0x100fe40000000021 */
[----:B------:R-:W-:Y:S02]  /*5e880*/  SHF.R.U32.HI R33, RZ, 0x8, R33 ;  /* 0x00000008ff217819 */ /* 0x000fe40000011621 */
[----:B------:R-:W-:Y:S02]  /*5e890*/  SHF.R.U32.HI R32, RZ, 0x8, R35 ;  /* 0x00000008ff207819 */ /* 0x000fe40000011623 */
[----:B------:R-:W-:-:S02]  /*5e8a0*/  PRMT R35, R35, 0x3340, R36 ;  /* 0x0000334023237816 */ /* 0x000fc40000000024 */
[----:B------:R-:W-:Y:S02]  /*5e8b0*/  SHF.R.U32.HI R36, RZ, 0x8, R36 ;  /* 0x00000008ff247819 */ /* 0x000fe40000011624 */
[----:B------:R-:W-:Y:S02]  /*5e8c0*/  LOP3.LUT R34, R34, 0xffff, RZ, 0xc0, !PT ;  /* 0x0000ffff22227812 */ /* 0x000fe400078ec0ff */
[----:B------:R-:W-:Y:S02]  /*5e8d0*/  LOP3.LUT R33, R33, 0xffff, RZ, 0xc0, !PT ;  /* 0x0000ffff21217812 */ /* 0x000fe400078ec0ff */
[----:B------:R-:W-:Y:S02]  /*5e8e0*/  LOP3.LUT R32, R32, 0xffff, RZ, 0xc0, !PT ;  /* 0x0000ffff20207812 */ /* 0x000fe400078ec0ff */
[----:B------:R-:W-:Y:S02]  /*5e8f0*/  LOP3.LUT R36, R36, 0xffff, RZ, 0xc0, !PT ;  /* 0x0000ffff24247812 */ /* 0x000fe400078ec0ff */
[----:B------:R-:W-:Y:S01]  /*5e900*/  PRMT R33, R34, 0x3340, R33 ;  /* 0x0000334022217816 */ /* 0x000fe20000000021 */
[----:B------:R0:W-:Y:S01]  /*5e910*/  STL [R1+0x69c], R39 ;  /* 0x00069c2701007387 */ /* 0x0001e20000100800 */
[----:B------:R-:W-:-:S03]  /*5e920*/  PRMT R32, R32, 0x3340, R36 ;  /* 0x0000334020207816 */ /* 0x000fc60000000024 */
[----:B0-----:R-:W2:Y:S04]  /*5e930*/  LDL.LU R39, [R1+0x920] ;  /* 0x0009200001277983 */ /* 0x001ea80000300800 */
[----:B------:R4:W-:Y:S04]  /*5e940*/  STL [R1+0x6b4], R35 ;  /* 0x0006b42301007387 */ /* 0x0009e80000100800 */
[----:B------:R0:W-:Y:S04]  /*5e950*/  STL [R1+0x64], R33 ;  /* 0x0000642101007387 */ /* 0x0001e80000100800 */
[----:B------:R1:W-:Y:S01]  /*5e960*/  STL [R1+0x398], R37 ;  /* 0x0003982501007387 */ /* 0x0003e20000100800 */
[----:B------:R-:W-:-:S03]  /*5e970*/  LOP3.LUT R36, R234, 0xffff, RZ, 0xc0, !PT ;  /* 0x0000ffffea247812 */ /* 0x000fc600078ec0ff */
[----:B------:R3:W-:Y:S01]  /*5e980*/  STL [R1+0x68], R32 ;  /* 0x0000682001007387 */ /* 0x0007e20000100800 */
[----:B----4-:R-:W-:Y:S02]  /*5e990*/  LOP3.LUT R35, R41, 0xffff, RZ, 0xc0, !PT ;  /* 0x0000ffff29237812 */ /* 0x010fe400078ec0ff */
[----:B0-----:R-:W-:Y:S02]  /*5e9a0*/  LOP3.LUT R33, R228, 0xffff, RZ, 0xc0, !PT ;  /* 0x0000ffffe4217812 */ /* 0x001fe400078ec0ff */
[----:B------:R-:W4:Y:S01]  /*5e9b0*/  LDL.LU R228, [R1+0x20a8] ;  /* 0x0020a80001e47983 */ /* 0x000f220000300800 */
[----:B-1----:R-:W-:Y:S01]  /*5e9c0*/  VIADD R37, R37, UR5 ;  /* 0x0000000525257c36 */ /* 0x002fe20008000000 */
[----:B------:R-:W-:Y:S01]  /*5e9d0*/  ULDC UR5, c[0x0][0x248] ;  /* 0x0000920000057ab9 */ /* 0x000fe20000000800 */
[----:B---3--:R-:W-:-:S03]  /*5e9e0*/  LOP3.LUT R32, R43, 0xffff, RZ, 0xc0, !PT ;  /* 0x0000ffff2b207812 */ /* 0x008fc600078ec0ff */
[----:B------:R0:W-:Y:S01]  /*5e9f0*/  STL [R1+0x3a0], R37 ;  /* 0x0003a02501007387 */ /* 0x0001e20000100800 */
[----:B------:R-:W-:-:S03]  /*5ea00*/  SHF.R.U32.HI R34, RZ, 0x8, R32 ;  /* 0x00000008ff227819 */ /* 0x000fc60000011620 */
[----:B------:R-:W3:Y:S01]  /*5ea10*/  LDL.LU R234, [R1+0x20a4] ;  /* 0x0020a40001ea7983 */ /* 0x000ee20000300800 */
[--C-:B------:R-:W-:Y:S02]  /*5ea20*/  PRMT R40, R32, 0x3340, R33.reuse ;  /* 0x0000334020287816 */ /* 0x100fe40000000021 */
[----:B------:R-:W-:Y:S02]  /*5ea30*/  SHF.R.U32.HI R33, RZ, 0x8, R33 ;  /* 0x00000008ff217819 */ /* 0x000fe40000011621 */
[----:B------:R-:W-:Y:S02]  /*5ea40*/  SHF.R.U32.HI R32, RZ, 0x8, R35 ;  /* 0x00000008ff207819 */ /* 0x000fe40000011623 */
[--C-:B------:R-:W-:Y:S02]  /*5ea50*/  PRMT R35, R35, 0x3340, R36.reuse ;  /* 0x0000334023237816 */ /* 0x100fe40000000024 */
[----:B------:R-:W-:Y:S02]  /*5ea60*/  SHF.R.U32.HI R36, RZ, 0x8, R36 ;  /* 0x00000008ff247819 */ /* 0x000fe40000011624 */
[----:B------:R-:W-:-:S02]  /*5ea70*/  LOP3.LUT R34, R34, 0xffff, RZ, 0xc0, !PT ;  /* 0x0000ffff22227812 */ /* 0x000fc400078ec0ff */
[----:B------:R-:W-:Y:S02]  /*5ea80*/  LOP3.LUT R33, R33, 0xffff, RZ, 0xc0, !PT ;  /* 0x0000ffff21217812 */ /* 0x000fe400078ec0ff */
[----:B------:R-:W-:Y:S02]  /*5ea90*/  LOP3.LUT R32, R32, 0xffff, RZ, 0xc0, !PT ;  /* 0x0000ffff20207812 */ /* 0x000fe400078ec0ff */
[----:B------:R-:W-:Y:S01]  /*5eaa0*/  LOP3.LUT R36, R36, 0xffff, RZ, 0xc0, !PT ;  /* 0x0000ffff24247812 */ /* 0x000fe200078ec0ff */
[----:B0-----:R-:W-:Y:S01]  /*5eab0*/  VIADD R37, R37, UR5 ;  /* 0x0000000525257c36 */ /* 0x001fe20008000000 */
[----:B------:R-:W-:Y:S01]  /*5eac0*/  PRMT R33, R34, 0x3340, R33 ;  /* 0x0000334022217816 */ /* 0x000fe20000000021 */
[----:B------:R-:W-:Y:S01]  /*5ead0*/  STL [R1+0x7b0], R40 ;  /* 0x0007b02801007387 */ /* 0x000fe20000100800 */
[----:B------:R-:W-:Y:S01]  /*5eae0*/  PRMT R32, R32, 0x3340, R36 ;  /* 0x0000334020207816 */ /* 0x000fe20000000024 */
[----:B------:R-:W-:Y:S02]  /*5eaf0*/  ULDC UR5, c[0x0][0x248] ;  /* 0x0000920000057ab9 */ /* 0x000fe40000000800 */
[----:B------:R-:W-:Y:S01]  /*5eb00*/  STL [R1+0x7c0], R35 ;  /* 0x0007c02301007387 */ /* 0x000fe20000100800 */
[----:B------:R-:W-:-:S03]  /*5eb10*/  LOP3.LUT R36, R236, 0xffff, RZ, 0xc0, !PT ;  /* 0x0000ffffec247812 */ /* 0x000fc600078ec0ff */
[----:B------:R-:W-:Y:S04]  /*5eb20*/  STL [R1+0x6c], R33 ;  /* 0x00006c2101007387 */ /* 0x000fe80000100800 */
[----:B------:R0:W-:Y:S04]  /*5eb30*/  STL [R1+0x390], R37 ;  /* 0x0003902501007387 */ /* 0x0001e80000100800 */
[----:B------:R1:W-:Y:S04]  /*5eb40*/  STL [R1+0x70], R32 ;  /* 0x0000702001007387 */ /* 0x0003e80000100800 */
[----:B------:R-:W4:Y:S01]  /*5eb50*/  LDL.LU R236, [R1+0x20a0] ;  /* 0x0020a00001ec7983 */ /* 0x000f220000300800 */
[----:B0-----:R-:W-:Y:S01]  /*5eb60*/  VIADD R37, R37, UR5 ;  /* 0x0000000525257c36 */ /* 0x001fe20008000000 */
[----:B------:R-:W-:Y:S01]  /*5eb70*/  ULDC UR5, c[0x0][0x248] ;  /* 0x0000920000057ab9 */ /* 0x000fe20000000800 */
[----:B-1----:R-:W-:-:S03]  /*5eb80*/  LOP3.LUT R32, R235, 0xffff, RZ, 0xc0, !PT ;  /* 0x0000ffffeb207812 */ /* 0x002fc600078ec0ff */
[----:B------:R0:W-:Y:S02]  /*5eb90*/  STL [R1+0x394], R37 ;  /* 0x0003942501007387 */ /* 0x0001e40000100800 */
[----:B0-----:R-:W-:Y:S01]  /*5eba0*/  VIADD R37, R37, UR5 ;  /* 0x0000000525257c36 */ /* 0x001fe20008000000 */
[----:B------:R-:W-:Y:S01]  /*5ebb0*/  ULDC UR5, c[0x0][0x248] ;  /* 0x0000920000057ab9 */ /* 0x000fe20000000800 */
[----:B------:R-:W-:Y:S02]  /*5ebc0*/  F2FP.SATFINITE.E4M3.F32.PACK_AB_MERGE_C R46, R47, R46, RZ ;  /* 0x0000002e2f2e723e */ /* 0x000fe400048070ff */
[----:B------:R-:W-:Y:S02]  /*5ebd0*/  F2FP.SATFINITE.E4M3.F32.PACK_AB_MERGE_C R54, R55, R54, RZ ;  /* 0x000000363736723e */ /* 0x000fe400048070ff */
[----:B--2---:R-:W-:-:S04]  /*5ebe0*/  LOP3.LUT R35, R39, 0xffff, RZ, 0xc0, !PT ;  /* 0x0000ffff27237812 */ /* 0x004fc800078ec0ff */
[----:B------:R-:W-:Y:S02]  /*5ebf0*/  SHF.R.U32.HI R34, RZ, 0x8, R35 ;  /* 0x00000008ff227819 */ /* 0x000fe40000011623 */
[--C-:B------:R-:W-:Y:S02]  /*5ec00*/  PRMT R39, R35, 0x3340, R36.reuse ;  /* 0x0000334023277816 */ /* 0x100fe40000000024 */
[----:B------:R-:W-:Y:S02]  /*5ec10*/  SHF.R.U32.HI R36, RZ, 0x8, R36 ;  /* 0x00000008ff247819 */ /* 0x000fe40000011624 */
[----:B------:R-:W-:Y:S02]  /*5ec20*/  LOP3.LUT R34, R34, 0xffff, RZ, 0xc0, !PT ;  /* 0x0000ffff22227812 */ /* 0x000fe400078ec0ff */
[----:B------:R-:W-:Y:S02]  /*5ec30*/  LOP3.LUT R36, R36, 0xffff, RZ, 0xc0, !PT ;  /* 0x0000ffff24247812 */ /* 0x000fe400078ec0ff */
[----:B---3--:R-:W-:-:S02]  /*5ec40*/  LOP3.LUT R33, R234, 0xffff, RZ, 0xc0, !PT ;  /* 0x0000ffffea217812 */ /* 0x008fc400078ec0ff */
[----:B------:R-:W2:Y:S02]  /*5ec50*/  LDL.LU R234, [R1+0x209c] ;  /* 0x00209c0001ea7983 */ /* 0x000ea40000300800 */
[----:B------:R-:W-:Y:S02]  /*5ec60*/  SHF.R.U32.HI R35, RZ, 0x8, R33 ;  /* 0x00000008ff237819 */ /* 0x000fe40000011621 */
[--C-:B------:R-:W-:Y:S01]  /*5ec70*/  PRMT R33, R33, 0x3340, R32.reuse ;  /* 0x0000334021217816 */ /* 0x100fe20000000020 */
[----:B------:R-:W3:Y:S01]  /*5ec80*/  LDL.LU R235, [R1+0x2098] ;  /* 0x0020980001eb7983 */ /* 0x000ee20000300800 */
[----:B------:R-:W-:Y:S02]  /*5ec90*/  SHF.R.U32.HI R32, RZ, 0x8, R32 ;  /* 0x00000008ff207819 */ /* 0x000fe40000011620 */
[----:B------:R-:W-:Y:S01]  /*5eca0*/  LOP3.LUT R35, R35, 0xffff, RZ, 0xc0, !PT ;  /* 0x0000ffff23237812 */ /* 0x000fe200078ec0ff */
[----:B------:R-:W-:Y:S01]  /*5ecb0*/  STL [R1+0x7c8], R39 ;  /* 0x0007c82701007387 */ /* 0x000fe20000100800 */
[----:B------:R-:W-:-:S03]  /*5ecc0*/  LOP3.LUT R32, R32, 0xffff, RZ, 0xc0, !PT ;  /* 0x0000ffff20207812 */ /* 0x000fc600078ec0ff */
[----:B------:R0:W-:Y:S01]  /*5ecd0*/  STL [R1+0x7e0], R33 ;  /* 0x0007e02101007387 */ /* 0x0001e20000100800 */
[----:B------:R-:W-:Y:S02]  /*5ece0*/  PRMT R32, R35, 0x3340, R32 ;  /* 0x0000334023207816 */ /* 0x000fe40000000020 */
[----:B0-----:R-:W-:Y:S02]  /*5ecf0*/  PRMT R33, R34, 0x3340, R36 ;  /* 0x0000334022217816 */ /* 0x001fe40000000024 */
[----:B------:R-:W-:-:S03]  /*5ed00*/  LOP3.LUT R36, R250, 0xffff, RZ, 0xc0, !PT ;  /* 0x0000fffffa247812 */ /* 0x000fc600078ec0ff */
[----:B------:R0:W-:Y:S04]  /*5ed10*/  STL [R1+0x74], R33 ;  /* 0x0000742101007387 */ /* 0x0001e80000100800 */
[----:B------:R1:W-:Y:S04]  /*5ed20*/  STL [R1+0x378], R37 ;  /* 0x0003782501007387 */ /* 0x0003e80000100800 */
[----:B------:R1:W-:Y:S01]  /*5ed30*/  STL [R1+0x78], R32 ;  /* 0x0000782001007387 */ /* 0x0003e20000100800 */
[----:B----4-:R-:W-:Y:S02]  /*5ed40*/  LOP3.LUT R35, R236, 0xffff, RZ, 0xc0, !PT ;  /* 0x0000ffffec237812 */ /* 0x010fe400078ec0ff */
[----:B0-----:R-:W-:Y:S01]  /*5ed50*/  LOP3.LUT R33, R228, 0xffff, RZ, 0xc0, !PT ;  /* 0x0000ffffe4217812 */ /* 0x001fe200078ec0ff */
[----:B------:R-:W4:Y:S01]  /*5ed60*/  LDL.LU R236, [R1+0x2094] ;  /* 0x0020940001ec7983 */ /* 0x000f220000300800 */
[----:B-1----:R-:W-:Y:S01]  /*5ed70*/  VIADD R37, R37, UR5 ;  /* 0x0000000525257c36 */ /* 0x002fe20008000000 */
[----:B------:R-:W-:Y:S01]  /*5ed80*/  SHF.R.U32.HI R34, RZ, 0x8, R35 ;  /* 0x00000008ff227819 */ /* 0x000fe20000011623 */
[----:B------:R-:W-:Y:S01]  /*5ed90*/  ULDC UR5, c[0x0][0x248] ;  /* 0x0000920000057ab9 */ /* 0x000fe20000000800 */
[----:B------:R-:W2:Y:S01]  /*5eda0*/  LDL.LU R250, [R1+0x2090] ;  /* 0x0020900001fa7983 */ /* 0x000ea20000300800 */
[----:B------:R-:W-:-:S02]  /*5edb0*/  LOP3.LUT R32, R38, 0xffff, RZ, 0xc0, !PT ;  /* 0x0000ffff26207812 */ /* 0x000fc400078ec0ff */
[--C-:B------:R-:W-:Y:S02]  /*5edc0*/  PRMT R38, R35, 0x3340, R36.reuse ;  /* 0x0000334023267816 */ /* 0x100fe40000000024 */
[----:B------:R-:W-:Y:S02]  /*5edd0*/  SHF.R.U32.HI R36, RZ, 0x8, R36 ;  /* 0x00000008ff247819 */ /* 0x000fe40000011624 */
[----:B------:R-:W-:Y:S02]  /*5ede0*/  SHF.R.U32.HI R35, RZ, 0x8, R33 ;  /* 0x00000008ff237819 */ /* 0x000fe40000011621 */
[--C-:B------:R-:W-:Y:S02]  /*5edf0*/  PRMT R33, R33, 0x3340, R32.reuse ;  /* 0x0000334021217816 */ /* 0x100fe40000000020 */
[----:B------:R-:W-:Y:S01]  /*5ee00*/  SHF.R.U32.HI R32, RZ, 0x8, R32 ;  /* 0x00000008ff207819 */ /* 0x000fe20000011620 */
[----:B------:R0:W-:Y:S01]  /*5ee10*/  STL [R1+0x388], R37 ;  /* 0x0003882501007387 */ /* 0x0001e20000100800 */
[----:B------:R-:W-:-:S02]  /*5ee20*/  LOP3.LUT R34, R34, 0xffff, RZ, 0xc0, !PT ;  /* 0x0000ffff22227812 */ /* 0x000fc400078ec0ff */
[----:B------:R-:W-:Y:S01]  /*5ee30*/  LOP3.LUT R36, R36, 0xffff, RZ, 0xc0, !PT ;  /* 0x0000ffff24247812 */ /* 0x000fe200078ec0ff */
[----:B------:R-:W3:Y:S01]  /*5ee40*/  LDL.LU R228, [R1+0x208c] ;  /* 0x00208c0001e47983 */ /* 0x000ee20000300800 */
[----:B------:R-:W-:Y:S02]  /*5ee50*/  LOP3.LUT R35, R35, 0xffff, RZ, 0xc0, !PT ;  /* 0x0000ffff23237812 */ /* 0x000fe400078ec0ff */
[----:B------:R-:W-:Y:S01]  /*5ee60*/  LOP3.LUT R32, R32, 0xffff, RZ, 0xc0, !PT ;  /* 0x0000ffff20207812 */ /* 0x000fe200078ec0ff */
[----:B------:R-:W-:Y:S01]  /*5ee70*/  STL [R1+0x7e8], R38 ;  /* 0x0007e82601007387 */ /* 0x000fe20000100800 */
[----:B0-----:R-:W-:Y:S02]  /*5ee80*/  VIADD R37, R37, UR5 ;  /* 0x0000000525257c36 */ /* 0x001fe40008000000 */
[----:B------:R-:W-:Y:S01]  /*5ee90*/  PRMT R32, R35, 0x3340, R32 ;  /* 0x0000334023207816 */ /* 0x000fe20000000020 */
[----:B------:R0:W-:Y:S01]  /*5eea0*/  STL [R1+0x7fc], R33 ;  /* 0x0007fc2101007387 */ /* 0x0001e20000100800 */
[----:B------:R-:W-:Y:S01]  /*5eeb0*/  LOP3.LUT R35, R229, 0xffff, RZ, 0xc0, !PT ;  /* 0x0000ffffe5237812 */ /* 0x000fe200078ec0ff */
[----:B------:R-:W-:Y:S01]  /*5eec0*/  ULDC UR5, c[0x0][0x248] ;  /* 0x0000920000057ab9 */ /* 0x000fe20000000800 */
[----:B0-----:R-:W-:-:S02]  /*5eed0*/  PRMT R33, R34, 0x3340, R36 ;  /* 0x0000334022217816 */ /* 0x001fc40000000024 */
[----:B------:R-:W-:-:S03]  /*5eee0*/  LOP3.LUT R36, R46, 0xffff, RZ, 0xc0, !PT ;  /* 0x0000ffff2e247812 */ /* 0x000fc600078ec0ff */
[----:B------:R0:W-:Y:S01]  /*5eef0*/  STL [R1+0x7c], R33 ;  /* 0x00007c2101007387 */ /* 0x0001e20000100800 */
[----:B------:R-:W-:-:S03]  /*5ef00*/  PRMT R38, R35, 0x3340, R36 ;  /* 0x0000334023267816 */ /* 0x000fc60000000024 */
[----:B------:R1:W-:Y:S01]  /*5ef10*/  STL [R1+0x360], R37 ;  /* 0x0003602501007387 */ /* 0x0003e20000100800 */
[----:B------:R-:W-:-:S03]  /*5ef20*/  SHF.R.U32.HI R34, RZ, 0x8, R35 ;  /* 0x00000008ff227819 */ /* 0x000fc60000011623 */
[----:B------:R1:W-:Y:S01]  /*5ef30*/  STL [R1+0x80], R32 ;  /* 0x0000802001007387 */ /* 0x0003e20000100800 */
[----:B0-----:R-:W-:Y:S02]  /*5ef40*/  LOP3.LUT R33, R230, 0xffff, RZ, 0xc0, !PT ;  /* 0x0000ffffe6217812 */ /* 0x001fe400078ec0ff */
[----:B------:R-:W-:Y:S01]  /*5ef50*/  SHF.R.U32.HI R36, RZ, 0x8, R36 ;  /* 0x00000008ff247819 */ /* 0x000fe20000011624 */
[----:B------:R-:W4:Y:S01]  /*5ef60*/  LDL.LU R229, [R1+0x2088] ;  /* 0x0020880001e57983 */ /* 0x000f220000300800 */
[----:B-1----:R-:W-:Y:S01]  /*5ef70*/  VIADD R37, R37, UR5 ;  /* 0x0000000525257c36 */ /* 0x002fe20008000000 */
[----:B------:R-:W-:Y:S01]  /*5ef80*/  SHF.R.U32.HI R35, RZ, 0x8, R33 ;  /* 0x00000008ff237819 */ /* 0x000fe20000011621 */
[----:B------:R-:W-:Y:S01]  /*5ef90*/  ULDC UR5, c[0x0][0x248] ;  /* 0x0000920000057ab9 */ /* 0x000fe20000000800 */
[----:B------:R-:W-:Y:S02]  /*5efa0*/  LOP3.LUT R32, R54, 0xffff, RZ, 0xc0, !PT ;  /* 0x0000ffff36207812 */ /* 0x000fe400078ec0ff */
[----:B------:R0:W-:Y:S01]  /*5efb0*/  STL [R1+0x370], R37 ;  /* 0x0003702501007387 */ /* 0x0001e20000100800 */
[----:B------:R-:W-:-:S02]  /*5efc0*/  LOP3.LUT R34, R34, 0xffff, RZ, 0xc0, !PT ;  /* 0x0000ffff22227812 */ /* 0x000fc400078ec0ff */
[--C-:B------:R-:W-:Y:S01]  /*5efd0*/  PRMT R33, R33, 0x3340, R32.reuse ;  /* 0x0000334021217816 */ /* 0x100fe20000000020 */
[----:B------:R-:W2:Y:S01]  /*5efe0*/  LDL.LU R230, [R1+0x2084] ;  /* 0x0020840001e67983 */ /* 0x000ea20000300800 */
[----:B------:R-:W-:Y:S02]  /*5eff0*/  LOP3.LUT R36, R36, 0xffff, RZ, 0xc0, !PT ;  /* 0x0000ffff24247812 */ /* 0x000fe400078ec0ff */
[----:B------:R-:W-:Y:S01]  /*5f000*/  SHF.R.U32.HI R32, RZ, 0x8, R32 ;  /* 0x00000008ff207819 */ /* 0x000fe20000011620 */
[----:B------:R-:W-:Y:S01]  /*5f010*/  STL [R1+0x80c], R38 ;  /* 0x00080c2601007387 */ /* 0x000fe20000100800 */
[----:B------:R-:W-:Y:S01]  /*5f020*/  LOP3.LUT R35, R35, 0xffff, RZ, 0xc0, !PT ;  /* 0x0000ffff23237812 */ /* 0x000fe200078ec0ff */
[----:B0-----:R-:W-:Y:S01]  /*5f030*/  VIADD R37, R37, UR5 ;  /* 0x0000000525257c36 */ /* 0x001fe20008000000 */
[----:B------:R-:W-:Y:S01]  /*5f040*/  LOP3.LUT R32, R32, 0xffff, RZ, 0xc0, !PT ;  /* 0x0000ffff20207812 */ /* 0x000fe200078ec0ff */
[----:B------:R0:W-:Y:S01]  /*5f050*/  STL [R1+0x818], R33 ;  /* 0x0008182101007387 */ /* 0x0001e20000100800 */
[----:B------:R-:W-:-:S02]  /*5f060*/  ULDC UR5, c[0x0][0x248] ;  /* 0x0000920000057ab9 */ /* 0x000fc40000000800 */
[----:B------:R-:W-:Y:S02]  /*5f070*/  PRMT R32, R35, 0x3340, R32 ;  /* 0x0000334023207816 */ /* 0x000fe40000000020 */
[----:B0-----:R-:W-:-:S05]  /*5f080*/  PRMT R33, R34, 0x3340, R36 ;  /* 0x0000334022217816 */ /* 0x001fca0000000024 */
[----:B------:R0:W-:Y:S04]  /*5f090*/  STL [R1+0x88], R33 ;  /* 0x0000882101007387 */ /* 0x0001e80000100800 */
[----:B------:R1:W-:Y:S01]  /*5f0a0*/  STL [R1+0x348], R37 ;  /* 0x0003482501007387 */ /* 0x0003e20000100800 */
[----:B------:R-:W-:-:S03]  /*5f0b0*/  LOP3.LUT R35, R231, 0xffff, RZ, 0xc0, !PT ;  /* 0x0000ffffe7237812 */ /* 0x000fc600078ec0ff */
[----:B------:R1:W-:Y:S01]  /*5f0c0*/  STL [R1+0x2d4], R32 ;  /* 0x0002d42001007387 */ /* 0x0003e20000100800 */
[----:B0-----:R-:W-:-:S03]  /*5f0d0*/  LOP3.LUT R33, R232, 0xffff, RZ, 0xc0, !PT ;  /* 0x0000ffffe8217812 */ /* 0x001fc600078ec0ff */
[----:B------:R-:W3:Y:S01]  /*5f0e0*/  LDL.LU R231, [R1+0x2080] ;  /* 0x0020800001e77983 */ /* 0x000ee20000300800 */
[----:B-1----:R-:W-:Y:S01]  /*5f0f0*/  VIADD R37, R37, UR5 ;  /* 0x0000000525257c36 */ /* 0x002fe20008000000 */
[----:B------:R-:W-:Y:S01]  /*5f100*/  F2FP.SATFINITE.E4M3.F32.PACK_AB_MERGE_C R62, R63, R62, RZ ;  /* 0x0000003e3f3e723e */ /* 0x000fe200048070ff */
[----:B------:R-:W-:-:S03]  /*5f110*/  ULDC UR5, c[0x0][0x248] ;  /* 0x0000920000057ab9 */ /* 0x000fc60000000800 */
[----:B------:R0:W-:Y:S04]  /*5f120*/  STL [R1+0x358], R37 ;  /* 0x0003582501007387 */ /* 0x0001e80000100800 */
[----:B------:R-:W4:Y:S01]  /*5f130*/  LDL.LU R232, [R1+0x207c] ;  /* 0x00207c0001e87983 */ /* 0x000f220000300800 */
[----:B------:R-:W-:Y:S02]  /*5f140*/  F2FP.SATFINITE.E4M3.F32.PACK_AB_MERGE_C R70, R71, R70, RZ ;  /* 0x000000464746723e */ /* 0x000fe400048070ff */
[----:B------:R-:W-:Y:S02]  /*5f150*/  LOP3.LUT R36, R62, 0xffff, RZ, 0xc0, !PT ;  /* 0x0000ffff3e247812 */ /* 0x000fe400078ec0ff */
[----:B------:R-:W-:Y:S02]  /*5f160*/  LOP3.LUT R32, R70, 0xffff, RZ, 0xc0, !PT ;  /* 0x0000ffff46207812 */ /* 0x000fe400078ec0ff */
[----:B------:R-:W-:-:S02]  /*5f170*/  SHF.R.U32.HI R34, RZ, 0x8, R35 ;  /* 0x00000008ff227819 */ /* 0x000fc40000011623 */
[--C-:B------:R-:W-:Y:S02]  /*5f180*/  PRMT R38, R35, 0x3340, R36.reuse ;  /* 0x0000334023267816 */ /* 0x100fe40000000024 */
[----:B------:R-:W-:Y:S02]  /*5f190*/  SHF.R.U32.HI R36, RZ, 0x8, R36 ;  /* 0x00000008ff247819 */ /* 0x000fe40000011624 */
[----:B------:R-:W-:Y:S02]  /*5f1a0*/  SHF.R.U32.HI R35, RZ, 0x8, R33 ;  /* 0x00000008ff237819 */ /* 0x000fe40000011621 */
[--C-:B------:R-:W-:Y:S02]  /*5f1b0*/  PRMT R33, R33, 0x3340, R32.reuse ;  /* 0x0000334021217816 */ /* 0x100fe40000000020 */
[----:B------:R-:W-:Y:S02]  /*5f1c0*/  SHF.R.U32.HI R32, RZ, 0x8, R32 ;  /* 0x00000008ff207819 */ /* 0x000fe40000011620 */
[----:B------:R-:W-:-:S02]  /*5f1d0*/  LOP3.LUT R34, R34, 0xffff, RZ, 0xc0, !PT ;  /* 0x0000ffff22227812 */ /* 0x000fc400078ec0ff */
[----:B------:R-:W-:Y:S01]  /*5f1e0*/  LOP3.LUT R36, R36, 0xffff, RZ, 0xc0, !PT ;  /* 0x0000ffff24247812 */ /* 0x000fe200078ec0ff */
[----:B------:R-:W-:Y:S01]  /*5f1f0*/  STL [R1+0x824], R38 ;  /* 0x0008242601007387 */ /* 0x000fe20000100800 */
[----:B------:R-:W-:Y:S02]  /*5f200*/  LOP3.LUT R35, R35, 0xffff, RZ, 0xc0, !PT ;  /* 0x0000ffff23237812 */ /* 0x000fe400078ec0ff */
[----:B------:R-:W-:Y:S01]  /*5f210*/  LOP3.LUT R32, R32, 0xffff, RZ, 0xc0, !PT ;  /* 0x0000ffff20207812 */ /* 0x000fe200078ec0ff */
[----:B------:R1:W-:Y:S01]  /*5f220*/  STL [R1+0x9a0], R33 ;  /* 0x0009a02101007387 */ /* 0x0003e20000100800 */
[----:B0-----:R-:W-:Y:S01]  /*5f230*/  VIADD R37, R37, UR5 ;  /* 0x0000000525257c36 */ /* 0x001fe20008000000 */
[----:B------:R-:W-:Y:S01]  /*5f240*/  F2FP.SATFINITE.E4M3.F32.PACK_AB_MERGE_C R78, R79, R78, RZ ;  /* 0x0000004e4f4e723e */ /* 0x000fe200048070ff */
[----:B------:R-:W-:Y:S01]  /*5f250*/  ULDC UR5, c[0x0][0x248] ;  /* 0x0000920000057ab9 */ /* 0x000fe20000000800 */
[----:B------:R-:W-:Y:S02]  /*5f260*/  PRMT R32, R35, 0x3340, R32 ;  /* 0x0000334023207816 */ /* 0x000fe40000000020 */
[----:B------:R-:W-:-:S02]  /*5f270*/  F2FP.SATFINITE.E4M3.F32.PACK_AB_MERGE_C R86, R87, R86, RZ ;  /* 0x000000565756723e */ /* 0x000fc400048070ff */
[----:B-1----:R-:W-:Y:S02]  /*5f280*/  PRMT R33, R34, 0x3340, R36 ;  /* 0x0000334022217816 */ /* 0x002fe40000000024 */
[----:B------:R-:W-:Y:S02]  /*5f290*/  LOP3.LUT R35, R238, 0xffff, RZ, 0xc0, !PT ;  /* 0x0000ffffee237812 */ /* 0x000fe400078ec0ff */
[----:B------:R-:W-:Y:S01]  /*5f2a0*/  LOP3.LUT R36, R78, 0xffff, RZ, 0xc0, !PT ;  /* 0x0000ffff4e247812 */ /* 0x000fe200078ec0ff */
[----:B------:R0:W-:Y:S04]  /*5f2b0*/  STL [R1+0x2e0], R33 ;  /* 0x0002e02101007387 */ /* 0x0001e80000100800 */
[----:B------:R1:W-:Y:S01]  /*5f2c0*/  STL [R1+0x338], R37 ;  /* 0x0003382501007387 */ /* 0x0003e20000100800 */
[----:B------:R-:W-:-:S03]  /*5f2d0*/  SHF.R.U32.HI R34, RZ, 0x8, R35 ;  /* 0x00000008ff227819 */ /* 0x000fc60000011623 */
[----:B------:R1:W-:Y:S01]  /*5f2e0*/  STL [R1+0x310], R32 ;  /* 0x0003102001007387 */ /* 0x0003e20000100800 */
[----:B0-----:R-:W-:Y:S02]  /*5f2f0*/  LOP3.LUT R33, R5, 0xffff, RZ, 0xc0, !PT ;  /* 0x0000ffff05217812 */ /* 0x001fe400078ec0ff */
[--C-:B------:R-:W-:Y:S01]  /*5f300*/  PRMT R38, R35, 0x3340, R36.reuse ;  /* 0x0000334023267816 */ /* 0x100fe20000000024 */
[----:B------:R-:W2:Y:S01]  /*5f310*/  LDL.LU R238, [R1+0x2078] ;  /* 0x0020780001ee7983 */ /* 0x000ea20000300800 */
[----:B-1----:R-:W-:Y:S01]  /*5f320*/  VIADD R37, R37, UR5 ;  /* 0x0000000525257c36 */ /* 0x002fe20008000000 */
[----:B------:R-:W-:Y:S01]  /*5f330*/  SHF.R.U32.HI R36, RZ, 0x8, R36 ;  /* 0x00000008ff247819 */ /* 0x000fe20000011624 */
[----:B------:R-:W-:Y:S01]  /*5f340*/  ULDC UR5, c[0x0][0x248] ;  /* 0x0000920000057ab9 */ /* 0x000fe20000000800 */
[----:B------:R-:W-:Y:S02]  /*5f350*/  LOP3.LUT R32, R86, 0xffff, RZ, 0xc0, !PT ;  /* 0x0000ffff56207812 */ /* 0x000fe400078ec0ff */
[----:B------:R-:W-:-:S02]  /*5f360*/  SHF.R.U32.HI R35, RZ, 0x8, R33 ;  /* 0x00000008ff237819 */ /* 0x000fc40000011621 */
[--C-:B------:R-:W-:Y:S02]  /*5f370*/  PRMT R33, R33, 0x3340, R32.reuse ;  /* 0x0000334021217816 */ /* 0x100fe40000000020 */
[----:B------:R-:W-:Y:S01]  /*5f380*/  SHF.R.U32.HI R32, RZ, 0x8, R32 ;  /* 0x00000008ff207819 */ /* 0x000fe20000011620 */
[----:B------:R0:W-:Y:S01]  /*5f390*/  STL [R1+0x33c], R37 ;  /* 0x00033c2501007387 */ /* 0x0001e20000100800 */
[----:B------:R-:W-:Y:S02]  /*5f3a0*/  LOP3.LUT R34, R34, 0xffff, RZ, 0xc0, !PT ;  /* 0x0000ffff22227812 */ /* 0x000fe400078ec0ff */
[----:B------:R-:W-:Y:S01]  /*5f3b0*/  LOP3.LUT R36, R36, 0xffff, RZ, 0xc0, !PT ;  /* 0x0000ffff24247812 */ /* 0x000fe200078ec0ff */
[----:B------:R-:W2:Y:S01]  /*5f3c0*/  LDL.LU R5, [R1+0x2074] ;  /* 0x0020740001057983 */ /* 0x000ea20000300800 */
[----:B------:R-:W-:Y:S02]  /*5f3d0*/  LOP3.LUT R35, R35, 0xffff, RZ, 0xc0, !PT ;  /* 0x0000ffff23237812 */ /* 0x000fe400078ec0ff */
[----:B------:R-:W-:Y:S01]  /*5f3e0*/  LOP3.LUT R32, R32, 0xffff, RZ, 0xc0, !PT ;  /* 0x0000ffff20207812 */ /* 0x000fe200078ec0ff */
[----:B------:R-:W-:Y:S01]  /*5f3f0*/  STL [R1+0x9a4], R38 ;  /* 0x0009a42601007387 */ /* 0x000fe20000100800 */
[----:B------:R-:W-:Y:S01]  /*5f400*/  F2FP.SATFINITE.E4M3.F32.PACK_AB_MERGE_C R94, R95, R94, RZ ;  /* 0x0000005e5f5e723e */ /* 0x000fe200048070ff */
[----:B0-----:R-:W-:Y:S01]  /*5f410*/  VIADD R37, R37, UR5 ;  /* 0x0000000525257c36 */ /* 0x001fe20008000000 */
[----:B------:R-:W-:Y:S01]  /*5f420*/  PRMT R32, R35, 0x3340, R32 ;  /* 0x0000334023207816 */ /* 0x000fe20000000020 */
[----:B------:R0:W-:Y:S01]  /*5f430*/  STL [R1+0x9c0], R33 ;  /* 0x0009c02101007387 */ /* 0x0001e20000100800 */
[----:B------:R-:W-:Y:S01]  /*5f440*/  F2FP.SATFINITE.E4M3.F32.PACK_AB_MERGE_C R102, R103, R102, RZ ;  /* 0x000000666766723e */ /* 0x000fe200048070ff */
[----:B------:R-:W-:Y:S01]  /*5f450*/  ULDC UR5, c[0x0][0x248] ;  /* 0x0000920000057ab9 */ /* 0x000fe20000000800 */
[----:B------:R-:W-:-:S02]  /*5f460*/  LOP3.LUT R35, R6, 0xffff, RZ, 0xc0, !PT ;  /* 0x0000ffff06237812 */ /* 0x000fc400078ec0ff */
[----:B0-----:R-:W-:Y:S02]  /*5f470*/  PRMT R33, R34, 0x3340, R36 ;  /* 0x0000334022217816 */ /* 0x001fe40000000024 */
[----:B------:R-:W-:-:S03]  /*5f480*/  LOP3.LUT R36, R94, 0xffff, RZ, 0xc0, !PT ;  /* 0x0000ffff5e247812 */ /* 0x000fc600078ec0ff */
        /* <DEDUP_REMOVED lines=21> */
[----:B0-----:R-:W-:-:S02]  /*5f5e0*/  VIADD R37, R37, UR5 ;  /* 0x0000000525257c36 */ /* 0x001fc40008000000 */
[----:B------:R-:W-:Y:S01]  /*5f5f0*/  PRMT R32, R35, 0x3340, R32 ;  /* 0x0000334023207816 */ /* 0x000fe20000000020 */
[----:B------:R0:W-:Y:S01]  /*5f600*/  STL [R1+0x9d8], R33 ;  /* 0x0009d82101007387 */ /* 0x0001e20000100800 */
[----:B------:R-:W-:Y:S01]  /*5f610*/  ULDC UR5, c[0x0][0x248] ;  /* 0x0000920000057ab9 */ /* 0x000fe20000000800 */
[----:B------:R-:W-:Y:S02]  /*5f620*/  F2FP.SATFINITE.E4M3.F32.PACK_AB_MERGE_C R110, R111, R110, RZ ;  /* 0x0000006e6f6e723e */ /* 0x000fe400048070ff */
[----:B0-----:R-:W-:Y:S01]  /*5f630*/  PRMT R33, R34, 0x3340, R36 ;  /* 0x0000334022217816 */ /* 0x001fe20000000024 */
[----:B------:R-:W-:Y:S01]  /*5f640*/  VIADD R34, R37, UR5 ;  /* 0x0000000525227c36 */ /* 0x000fe20008000000 */
[----:B------:R-:W-:-:S03]  /*5f650*/  ULDC UR5, c[0x0][0x248] ;  /* 0x0000920000057ab9 */ /* 0x000fc60000000800 */
[----:B------:R0:W-:Y:S04]  /*5f660*/  STL [R1+0x374], R33 ;  /* 0x0003742101007387 */ /* 0x0001e80000100800 */
[----:B------:R-:W-:Y:S04]  /*5f670*/  STL [R1+0x30c], R37 ;  /* 0x00030c2501007387 */ /* 0x000fe80000100800 */
[----:B------:R1:W-:Y:S01]  /*5f680*/  STL [R1+0x39c], R32 ;  /* 0x00039c2001007387 */ /* 0x0003e20000100800 */
[----:B0-----:R-:W-:Y:S01]  /*5f690*/  LOP3.LUT R33, R110, 0xffff, RZ, 0xc0, !PT ;  /* 0x0000ffff6e217812 */ /* 0x001fe200078ec0ff */
[----:B------:R-:W-:Y:S01]  /*5f6a0*/  VIADD R35, R34, UR5 ;  /* 0x0000000522237c36 */ /* 0x000fe20008000000 */
[----:B------:R-:W-:Y:S01]  /*5f6b0*/  ULDC UR5, c[0x0][0x248] ;  /* 0x0000920000057ab9 */ /* 0x000fe20000000800 */
[----:B-1----:R-:W-:-:S02]  /*5f6c0*/  LOP3.LUT R32, R7, 0xffff, RZ, 0xc0, !PT ;  /* 0x0000ffff07207812 */ /* 0x002fc400078ec0ff */
[----:B------:R-:W2:Y:S04]  /*5f6d0*/  LDL.LU R7, [R1+0x2068] ;  /* 0x0020680001077983 */ /* 0x000ea80000300800 */
[----:B------:R0:W-:Y:S04]  /*5f6e0*/  STL [R1+0x314], R34 ;  /* 0x0003142201007387 */ /* 0x0001e80000100800 */
[----:B------:R1:W-:Y:S01]  /*5f6f0*/  STL [R1+0x828], R35 ;  /* 0x0008282301007387 */ /* 0x0003e20000100800 */
[----:B0-----:R-:W-:Y:S02]  /*5f700*/  SHF.R.U32.HI R34, RZ, 0x8, R32 ;  /* 0x00000008ff227819 */ /* 0x001fe40000011620 */
[----:B------:R-:W-:-:S05]  /*5f710*/  PRMT R32, R32, 0x3340, R33 ;  /* 0x0000334020207816 */ /* 0x000fca0000000021 */
[----:B------:R0:W-:Y:S01]  /*5f720*/  STL [R1+0x9e0], R32 ;  /* 0x0009e02001007387 */ /* 0x0001e20000100800 */
[----:B------:R-:W-:Y:S01]  /*5f730*/  SHF.R.U32.HI R33, RZ, 0x8, R33 ;  /* 0x00000008ff217819 */ /* 0x000fe20000011621 */
[----:B-1----:R-:W-:Y:S01]  /*5f740*/  VIADD R35, R35, UR5 ;  /* 0x0000000523237c36 */ /* 0x002fe20008000000 */
[----:B------:R-:W-:Y:S01]  /*5f750*/  ULDC UR5, c[0x0][0x228] ;  /* 0x00008a0000057ab9 */ /* 0x000fe20000000800 */
[----:B0-----:R-:W-:Y:S01]  /*5f760*/  VIADD R32, R2, 0x125 ;  /* 0x0000012502207836 */ /* 0x001fe20000000000 */
[----:B------:R-:W-:-:S04]  /*5f770*/  LOP3.LUT R34, R34, 0xffff, RZ, 0xc0, !PT ;  /* 0x0000ffff22227812 */ /* 0x000fc800078ec0ff */
[----:B------:R-:W-:Y:S02]  /*5f780*/  ISETP.GE.AND P0, PT, R32, UR50, PT ;  /* 0x0000003220007c0c */ /* 0x000fe4000bf06270 */
[----:B------:R-:W-:Y:S01]  /*5f790*/  LOP3.LUT R33, R33, 0xffff, RZ, 0xc0, !PT ;  /* 0x0000ffff21217812 */ /* 0x000fe200078ec0ff */
[----:B------:R-:W-:Y:S01]  /*5f7a0*/  STL [R1+0x830], R35 ;  /* 0x0008302301007387 */ /* 0x000fe20000100800 */
[----:B------:R-:W-:Y:S01]  /*5f7b0*/  ISETP.LT.AND P1, PT, R4, UR6, !P0 ;  /* 0x0000000604007c0c */ /* 0x000fe2000c721270 */
[----:B------:R-:W-:Y:S01]  /*5f7c0*/  ULDC UR6, c[0x0][0x228] ;  /* 0x00008a0000067ab9 */ /* 0x000fe20000000800 */
[----:B------:R-:W-:Y:S01]  /*5f7d0*/  ISETP.LT.AND P0, PT, R3, UR5, !P0 ;  /* 0x0000000503007c0c */ /* 0x000fe2000c701270 */
[----:B------:R-:W-:Y:S01]  /*5f7e0*/  ULDC UR5, c[0x0][0x248] ;  /* 0x0000920000057ab9 */ /* 0x000fe20000000800 */
[----:B------:R-:W-:Y:S01]  /*5f7f0*/  PRMT R32, R34, 0x3340, R33 ;  /* 0x0000334022207816 */ /* 0x000fe20000000021 */
[----:B------:R-:W-:-:S04]  /*5f800*/  ULDC UR50, c[0x0][0x228] ;  /* 0x00008a0000327ab9 */ /* 0x000fc80000000800 */
[----:B------:R0:W-:Y:S01]  /*5f810*/  STL [R1+0x3bc], R32 ;  /* 0x0003bc2001007387 */ /* 0x0001e20000100800 */
[----:B------:R-:W-:Y:S01]  /*5f820*/  LOP3.LUT R233, R233, 0xfffffffe, RZ, 0xc0, !PT ;  /* 0xfffffffee9e97812 */ /* 0x000fe200078ec0ff */
[----:B0-----:R-:W-:-:S03]  /*5f830*/  VIADD R32, R2, 0x123 ;  /* 0x0000012302207836 */ /* 0x001fc60000000000 */
[----:B------:R-:W-:Y:S01]  /*5f840*/  @P1 LOP3.LUT R233, R233, 0x1, RZ, 0xfc, !PT ;  /* 0x00000001e9e91812 */ /* 0x000fe200078efcff */
[----:B------:R-:W-:Y:S01]  /*5f850*/  VIADD R35, R35, UR5 ;  /* 0x0000000523237c36 */ /* 0x000fe20008000000 */
[----:B------:R-:W-:-:S03]  /*5f860*/  ULDC UR5, c[0x0][0x248] ;  /* 0x0000920000057ab9 */ /* 0x000fc60000000800 */
[----:B------:R-:W-:Y:S01]  /*5f870*/  VIADD R33, R35, UR5 ;  /* 0x0000000523217c36 */ /* 0x000fe20008000000 */
[----:B------:R-:W-:Y:S01]  /*5f880*/  ULDC UR5, c[0x0][0x228] ;  /* 0x00008a0000057ab9 */ /* 0x000fe20000000800 */
[----:B------:R-:W-:Y:S04]  /*5f890*/  STL [R1+0x82c], R35 ;  /* 0x00082c2301007387 */ /* 0x000fe80000100800 */
[----:B------:R0:W-:Y:S02]  /*5f8a0*/  STL [R1+0x834], R33 ;  /* 0x0008342101007387 */ /* 0x0001e40000100800 */
[----:B0-----:R-:W-:Y:S01]  /*5f8b0*/  VIADD R33, R33, UR8 ;  /* 0x0000000821217c36 */ /* 0x001fe20008000000 */
[----:B------:R-:W-:Y:S01]  /*5f8c0*/  ULDC UR8, c[0x0][0x228] ;  /* 0x00008a0000087ab9 */ /* 0x000fe20000000800 */
[----:B----4-:R-:W-:-:S04]  /*5f8d0*/  LOP3.LUT R232, R232, 0x7fffffff, RZ, 0xc0, !PT ;  /* 0x7fffffffe8e87812 */ /* 0x010fc800078ec0ff */
[----:B------:R-:W-:Y:S02]  /*5f8e0*/  @P0 LOP3.LUT R232, R232, 0x80000000, RZ, 0xfc, !PT ;  /* 0x80000000e8e80812 */ /* 0x000fe400078efcff */
[----:B------:R-:W-:Y:S02]  /*5f8f0*/  ISETP.GE.AND P0, PT, R32, UR12, PT ;  /* 0x0000000c20007c0c */ /* 0x000fe4000bf06270 */
[----:B------:R-:W-:Y:S01]  /*5f900*/  LOP3.LUT R232, R232, 0xefffffff, RZ, 0xc0, !PT ;  /* 0xefffffffe8e87812 */ /* 0x000fe200078ec0ff */
[----:B------:R-:W-:Y:S01]  /*5f910*/  VIADD R32, R2, 0x121 ;  /* 0x0000012102207836 */ /* 0x000fe20000000000 */
[----:B------:R-:W-:Y:S01]  /*5f920*/  ISETP.LT.AND P1, PT, R4, UR6, !P0 ;  /* 0x0000000604007c0c */ /* 0x000fe2000c721270 */
[----:B------:R-:W-:Y:S01]  /*5f930*/  ULDC UR12, c[0x0][0x228] ;  /* 0x00008a00000c7ab9 */ /* 0x000fe20000000800 */
[----:B------:R-:W-:Y:S01]  /*5f940*/  ISETP.LT.AND P0, PT, R3, UR5, !P0 ;  /* 0x0000000503007c0c */ /* 0x000fe2000c701270 */
[----:B------:R-:W-:Y:S01]  /*5f950*/  ULDC UR5, c[0x0][0x228] ;  /* 0x00008a0000057ab9 */ /* 0x000fe20000000800 */
[----:B------:R-:W-:-:S09]  /*5f960*/  ULDC UR6, c[0x0][0x248] ;  /* 0x0000920000067ab9 */ /* 0x000fd20000000800 */
[----:B------:R-:W-:-:S04]  /*5f970*/  @P1 LOP3.LUT R232, R232, 0x10000000, RZ, 0xfc, !PT ;  /* 0x10000000e8e81812 */ /* 0x000fc800078efcff */
[----:B------:R-:W-:-:S04]  /*5f980*/  LOP3.LUT R232, R232, 0xf7ffffff, RZ, 0xc0, !PT ;  /* 0xf7ffffffe8e87812 */ /* 0x000fc800078ec0ff */
[----:B------:R-:W-:Y:S02]  /*5f990*/  @P0 LOP3.LUT R232, R232, 0x8000000, RZ, 0xfc, !PT ;  /* 0x08000000e8e80812 */ /* 0x000fe400078efcff */
[----:B------:R-:W-:-:S04]  /*5f9a0*/  ISETP.GE.AND P0, PT, R32, UR56, PT ;  /* 0x0000003820007c0c */ /* 0x000fc8000bf06270 */
[----:B------:R-:W-:Y:S02]  /*5f9b0*/  ISETP.LT.AND P1, PT, R4, UR5, !P0 ;  /* 0x0000000504007c0c */ /* 0x000fe4000c721270 */
[----:B------:R-:W-:Y:S01]  /*5f9c0*/  LOP3.LUT R232, R232, 0xfeffffff, RZ, 0xc0, !PT ;  /* 0xfeffffffe8e87812 */ /* 0x000fe200078ec0ff */
[----:B------:R-:W-:Y:S01]  /*5f9d0*/  VIADD R32, R2, 0x11f ;  /* 0x0000011f02207836 */ /* 0x000fe20000000000 */
[----:B------:R-:W-:Y:S01]  /*5f9e0*/  ISETP.LT.AND P0, PT, R3, UR8, !P0 ;  /* 0x0000000803007c0c */ /* 0x000fe2000c701270 */
[----:B------:R-:W-:Y:S01]  /*5f9f0*/  ULDC UR5, c[0x0][0x228] ;  /* 0x00008a0000057ab9 */ /* 0x000fe20000000800 */
[----:B------:R0:W-:Y:S01]  /*5fa00*/  STL [R1+0x838], R33 ;  /* 0x0008382101007387 */ /* 0x0001e20000100800 */
[----:B------:R-:W-:Y:S01]  /*5fa10*/  UMOV UR56, UR52 ;  /* 0x0000003400387c82 */ /* 0x000fe20008000000 */
[----:B------:R-:W-:-:S05]  /*5fa20*/  ULDC UR8, c[0x0][0x248] ;  /* 0x0000920000087ab9 */ /* 0x000fca0000000800 */
[----:B------:R-:W-:-:S04]  /*5fa30*/  @P1 LOP3.LUT R232, R232, 0x1000000, RZ, 0xfc, !PT ;  /* 0x01000000e8e81812 */ /* 0x000fc800078efcff */
[----:B------:R-:W-:-:S04]  /*5fa40*/  LOP3.LUT R232, R232, 0xff7fffff, RZ, 0xc0, !PT ;  /* 0xff7fffffe8e87812 */ /* 0x000fc800078ec0ff */
[----:B------:R-:W-:Y:S02]  /*5fa50*/  @P0 LOP3.LUT R232, R232, 0x800000, RZ, 0xfc, !PT ;  /* 0x00800000e8e80812 */ /* 0x000fe400078efcff */
[----:B------:R-:W-:-:S04]  /*5fa60*/  ISETP.GE.AND P0, PT, R32, UR22, PT ;  /* 0x0000001620007c0c */ /* 0x000fc8000bf06270 */
[----:B------:R-:W-:Y:S02]  /*5fa70*/  ISETP.LT.AND P1, PT, R4, UR12, !P0 ;  /* 0x0000000c04007c0c */ /* 0x000fe4000c721270 */
[----:B------:R-:W-:Y:S01]  /*5fa80*/  LOP3.LUT R232, R232, 0xffefffff, RZ, 0xc0, !PT ;  /* 0xffefffffe8e87812 */ /* 0x000fe200078ec0ff */
[----:B0-----:R-:W-:Y:S01]  /*5fa90*/  VIADD R33, R33, UR6 ;  /* 0x0000000621217c36 */ /* 0x001fe20008000000 */
[----:B------:R-:W-:Y:S01]  /*5faa0*/  ISETP.LT.AND P0, PT, R3, UR5, !P0 ;  /* 0x0000000503007c0c */ /* 0x000fe2000c701270 */
[----:B------:R-:W-:Y:S01]  /*5fab0*/  VIADD R32, R2, 0x11d ;  /* 0x0000011d02207836 */ /* 0x000fe20000000000 */
[----:B------:R-:W-:Y:S01]  /*5fac0*/  ULDC UR6, c[0x0][0x248] ;  /* 0x0000920000067ab9 */ /* 0x000fe20000000800 */
[----:B------:R-:W-:Y:S01]  /*5fad0*/  UMOV UR22, UR16 ;  /* 0x0000001000167c82 */ /* 0x000fe20008000000 */
[----:B------:R-:W-:Y:S01]  /*5fae0*/  UMOV UR52, UR10 ;  /* 0x0000000a00347c82 */ /* 0x000fe20008000000 */
[----:B------:R-:W-:-:S04]  /*5faf0*/  ULDC UR12, c[0x0][0x248] ;  /* 0x00009200000c7ab9 */ /* 0x000fc80000000800 */
[----:B------:R-:W-:Y:S01]  /*5fb00*/  @P1 LOP3.LUT R232, R232, 0x100000, RZ, 0xfc, !PT ;  /* 0x00100000e8e81812 */ /* 0x000fe200078efcff */
[----:B------:R0:W-:Y:S01]  /*5fb10*/  STL [R1+0x83c], R33 ;  /* 0x00083c2101007387 */ /* 0x0001e20000100800 */
[----:B------:R-:W-:Y:S01]  /*5fb20*/  ULDC UR16, c[0x0][0x228] ;  /* 0x00008a0000107ab9 */ /* 0x000fe20000000800 */
[----:B------:R-:W-:Y:S01]  /*5fb30*/  ULDC UR10, c[0x0][0x248] ;  /* 0x00009200000a7ab9 */ /* 0x000fe20000000800 */
[----:B------:R-:W-:Y:S01]  /*5fb40*/  LOP3.LUT R232, R232, 0xfff7ffff, RZ, 0xc0, !PT ;  /* 0xfff7ffffe8e87812 */ /* 0x000fe200078ec0ff */
[----:B------:R-:W-:-:S03]  /*5fb50*/  ULDC UR5, c[0x0][0x248] ;  /* 0x0000920000057ab9 */ /* 0x000fc60000000800 */
[----:B------:R-:W-:Y:S02]  /*5fb60*/  @P0 LOP3.LUT R232, R232, 0x80000, RZ, 0xfc, !PT ;  /* 0x00080000e8e80812 */ /* 0x000fe400078efcff */
[----:B------:R-:W-:Y:S01]  /*5fb70*/  ISETP.GE.AND P0, PT, R32, UR56, PT ;  /* 0x0000003820007c0c */ /* 0x000fe2000bf06270 */
[----:B0-----:R-:W-:Y:S01]  /*5fb80*/  VIADD R33, R33, UR6 ;  /* 0x0000000621217c36 */ /* 0x001fe20008000000 */
[----:B------:R-:W-:Y:S02]  /*5fb90*/  ULDC UR6, c[0x0][0x228] ;  /* 0x00008a0000067ab9 */ /* 0x000fe40000000800 */
[----:B------:R-:W-:Y:S02]  /*5fba0*/  ISETP.LT.AND P1, PT, R4, UR6, !P0 ;  /* 0x0000000604007c0c */ /* 0x000fe4000c721270 */
[----:B------:R-:W-:Y:S01]  /*5fbb0*/  LOP3.LUT R232, R232, 0xfffeffff, RZ, 0xc0, !PT ;  /* 0xfffeffffe8e87812 */ /* 0x000fe200078ec0ff */
[----:B------:R0:W-:Y:S01]  /*5fbc0*/  STL [R1+0x840], R33 ;  /* 0x0008402101007387 */ /* 0x0001e20000100800 */
[----:B------:R-:W-:Y:S01]  /*5fbd0*/  VIADD R32, R2, 0x11b ;  /* 0x0000011b02207836 */ /* 0x000fe20000000000 */
[----:B------:R-:W-:Y:S01]  /*5fbe0*/  ULDC UR6, c[0x0][0x228] ;  /* 0x00008a0000067ab9 */ /* 0x000fe20000000800 */
[----:B0-----:R-:W-:Y:S01]  /*5fbf0*/  VIADD R33, R33, UR8 ;  /* 0x0000000821217c36 */ /* 0x001fe20008000000 */
[----:B------:R-:W-:-:S02]  /*5fc00*/  ULDC UR8, c[0x0][0x228] ;  /* 0x00008a0000087ab9 */ /* 0x000fc40000000800 */
[----:B------:R-:W-:Y:S01]  /*5fc10*/  ISETP.LT.AND P0, PT, R3, UR8, !P0 ;  /* 0x0000000803007c0c */ /* 0x000fe2000c701270 */
[----:B------:R-:W-:-:S03]  /*5fc20*/  ULDC UR8, c[0x0][0x228] ;  /* 0x00008a0000087ab9 */ /* 0x000fc60000000800 */
[----:B------:R-:W-:-:S04]  /*5fc30*/  @P1 LOP3.LUT R232, R232, 0x10000, RZ, 0xfc, !PT ;  /* 0x00010000e8e81812 */ /* 0x000fc800078efcff */
[----:B------:R-:W-:-:S05]  /*5fc40*/  LOP3.LUT R232, R232, 0xffff7fff, RZ, 0xc0, !PT ;  /* 0xffff7fffe8e87812 */ /* 0x000fca00078ec0ff */
[----:B------:R-:W-:Y:S02]  /*5fc50*/  @P0 LOP3.LUT R232, R232, 0x8000, RZ, 0xfc, !PT ;  /* 0x00008000e8e80812 */ /* 0x000fe400078efcff */
[----:B------:R-:W-:-:S04]  /*5fc60*/  ISETP.GE.AND P0, PT, R32, UR32, PT ;  /* 0x0000002020007c0c */ /* 0x000fc8000bf06270 */
[----:B------:R-:W-:Y:S01]  /*5fc70*/  ISETP.LT.AND P1, PT, R4, UR16, !P0 ;  /* 0x0000001004007c0c */ /* 0x000fe2000c721270 */
[----:B------:R0:W-:Y:S01]  /*5fc80*/  STL [R1+0x844], R33 ;  /* 0x0008442101007387 */ /* 0x0001e20000100800 */
[----:B------:R-:W-:Y:S01]  /*5fc90*/  LOP3.LUT R232, R232, 0xffffefff, RZ, 0xc0, !PT ;  /* 0xffffefffe8e87812 */ /* 0x000fe200078ec0ff */
[----:B------:R-:W-:Y:S01]  /*5fca0*/  VIADD R32, R2, 0x119 ;  /* 0x0000011902207836 */ /* 0x000fe20000000000 */
[----:B------:R-:W-:Y:S01]  /*5fcb0*/  ULDC UR16, c[0x0][0x248] ;  /* 0x0000920000107ab9 */ /* 0x000fe20000000800 */
[----:B0-----:R-:W-:Y:S01]  /*5fcc0*/  VIADD R33, R33, UR10 ;  /* 0x0000000a21217c36 */ /* 0x001fe20008000000 */
[----:B------:R-:W-:Y:S02]  /*5fcd0*/  ULDC UR10, c[0x0][0x228] ;  /* 0x00008a00000a7ab9 */ /* 0x000fe40000000800 */
[----:B------:R-:W-:Y:S01]  /*5fce0*/  ISETP.LT.AND P0, PT, R3, UR10, !P0 ;  /* 0x0000000a03007c0c */ /* 0x000fe2000c701270 */
[----:B------:R-:W-:Y:S01]  /*5fcf0*/  UMOV UR32, UR24 ;  /* 0x0000001800207c82 */ /* 0x000fe20008000000 */
[----:B------:R0:W-:Y:S03]  /*5fd00*/  STL [R1+0x848], R33 ;  /* 0x0008482101007387 */ /* 0x0001e60000100800 */
[----:B------:R-:W-:Y:S01]  /*5fd10*/  @P1 LOP3.LUT R232, R232, 0x1000, RZ, 0xfc, !PT ;  /* 0x00001000e8e81812 */ /* 0x000fe200078efcff */
[----:B------:R-:W-:Y:S01]  /*5fd20*/  ULDC UR10, c[0x0][0x228] ;  /* 0x00008a00000a7ab9 */ /* 0x000fe20000000800 */
[----:B---3--:R-:W-:Y:S01]  /*5fd30*/  LOP3.LUT R231, R231, 0x7fffffff, RZ, 0xc0, !PT ;  /* 0x7fffffffe7e77812 */ /* 0x008fe200078ec0ff */
[----:B------:R-:W-:Y:S01]  /*5fd40*/  ULDC UR24, c[0x0][0x228] ;  /* 0x00008a0000187ab9 */ /* 0x000fe20000000800 */
[----:B------:R-:W-:Y:S01]  /*5fd50*/  LOP3.LUT R232, R232, 0xfffff7ff, RZ, 0xc0, !PT ;  /* 0xfffff7ffe8e87812 */ /* 0x000fe200078ec0ff */
[----:B0-----:R-:W-:-:S03]  /*5fd60*/  VIADD R33, R33, UR5 ;  /* 0x0000000521217c36 */ /* 0x001fc60008000000 */
[----:B------:R-:W-:Y:S01]  /*5fd70*/  @P0 LOP3.LUT R232, R232, 0x800, RZ, 0xfc, !PT ;  /* 0x00000800e8e80812 */ /* 0x000fe200078efcff */
[----:B------:R-:W-:Y:S01]  /*5fd80*/  ULDC UR5, c[0x0][0x228] ;  /* 0x00008a0000057ab9 */ /* 0x000fe20000000800 */
[----:B------:R0:W-:Y:S01]  /*5fd90*/  STL [R1+0x84c], R33 ;  /* 0x00084c2101007387 */ /* 0x0001e20000100800 */
[----:B------:R-:W-:Y:S01]  /*5fda0*/  ISETP.GE.AND P0, PT, R32, UR22, PT ;  /* 0x0000001620007c0c */ /* 0x000fe2000bf06270 */
[----:B0-----:R-:W-:Y:S01]  /*5fdb0*/  VIADD R33, R33, UR12 ;  /* 0x0000000c21217c36 */ /* 0x001fe20008000000 */
[----:B------:R-:W-:Y:S02]  /*5fdc0*/  ULDC UR12, c[0x0][0x248] ;  /* 0x00009200000c7ab9 */ /* 0x000fe40000000800 */
[----:B------:R-:W-:Y:S02]  /*5fdd0*/  ISETP.LT.AND P1, PT, R4, UR5, !P0 ;  /* 0x0000000504007c0c */ /* 0x000fe4000c721270 */
[----:B------:R-:W-:Y:S01]  /*5fde0*/  LOP3.LUT R232, R232, 0xfffffeff, RZ, 0xc0, !PT ;  /* 0xfffffeffe8e87812 */ /* 0x000fe200078ec0ff */
[----:B------:R0:W-:Y:S01]  /*5fdf0*/  STL [R1+0x850], R33 ;  /* 0x0008502101007387 */ /* 0x0001e20000100800 */
[----:B------:R-:W-:Y:S01]  /*5fe00*/  ISETP.LT.AND P0, PT, R3, UR6, !P0 ;  /* 0x0000000603007c0c */ /* 0x000fe2000c701270 */
[----:B------:R-:W-:Y:S01]  /*5fe10*/  VIADD R32, R2, 0x117 ;  /* 0x0000011702207836 */ /* 0x000fe20000000000 */
[----:B------:R-:W-:Y:S01]  /*5fe20*/  ULDC UR22, c[0x0][0x248] ;  /* 0x0000920000167ab9 */ /* 0x000fe20000000800 */
[----:B------:R-:W-:Y:S01]  /*5fe30*/  ULDC UR5, c[0x0][0x228] ;  /* 0x00008a0000057ab9 */ /* 0x000fe20000000800 */
[----:B------:R-:W-:Y:S01]  /*5fe40*/  ULDC UR6, c[0x0][0x228] ;  /* 0x00008a0000067ab9 */ /* 0x000fe20000000800 */
[----:B0-----:R-:W-:-:S04]  /*5fe50*/  VIADD R33, R33, UR12 ;  /* 0x0000000c21217c36 */ /* 0x001fc80008000000 */
[----:B------:R-:W-:Y:S01]  /*5fe60*/  @P1 LOP3.LUT R232, R232, 0x100, RZ, 0xfc, !PT ;  /* 0x00000100e8e81812 */ /* 0x000fe200078efcff */
[----:B------:R-:W-:Y:S01]  /*5fe70*/  ULDC UR12, c[0x0][0x228] ;  /* 0x00008a00000c7ab9 */ /* 0x000fe20000000800 */
[----:B------:R0:W-:Y:S02]  /*5fe80*/  STL [R1+0x854], R33 ;  /* 0x0008542101007387 */ /* 0x0001e40000100800 */
[----:B0-----:R-:W-:Y:S01]  /*5fe90*/  VIADD R33, R33, UR14 ;  /* 0x0000000e21217c36 */ /* 0x001fe20008000000 */
[----:B------:R-:W-:Y:S01]  /*5fea0*/  LOP3.LUT R232, R232, 0xffffff7f, RZ, 0xc0, !PT ;  /* 0xffffff7fe8e87812 */ /* 0x000fe200078ec0ff */
[----:B------:R-:W-:-:S03]  /*5feb0*/  ULDC UR14, c[0x0][0x228] ;  /* 0x00008a00000e7ab9 */ /* 0x000fc60000000800 */
[----:B------:R0:W-:Y:S01]  /*5fec0*/  STL [R1+0x858], R33 ;  /* 0x0008582101007387 */ /* 0x0001e20000100800 */
[----:B------:R-:W-:Y:S01]  /*5fed0*/  @P0 LOP3.LUT R232, R232, 0x80, RZ, 0xfc, !PT ;  /* 0x00000080e8e80812 */ /* 0x000fe200078efcff */
[----:B0-----:R-:W-:Y:S01]  /*5fee0*/  VIADD R33, R33, UR16 ;  /* 0x0000001021217c36 */ /* 0x001fe20008000000 */
[----:B------:R-:W-:-:S04]  /*5fef0*/  ULDC UR16, c[0x0][0x248] ;  /* 0x0000920000107ab9 */ /* 0x000fc80000000800 */
[----:B------:R0:W-:Y:S01]  /*5ff00*/  STL [R1+0x85c], R33 ;  /* 0x00085c2101007387 */ /* 0x0001e20000100800 */
[----:B------:R-:W-:Y:S01]  /*5ff10*/  ISETP.GE.AND P0, PT, R32, UR20, PT ;  /* 0x0000001420007c0c */ /* 0x000fe2000bf06270 */
[----:B------:R-:W-:Y:S01]  /*5ff20*/  ULDC UR20, c[0x0][0x248] ;  /* 0x0000920000147ab9 */ /* 0x000fe20000000800 */
[----:B0-----:R-:W-:Y:S01]  /*5ff30*/  VIADD R33, R33, UR16 ;  /* 0x0000001021217c36 */ /* 0x001fe20008000000 */
[----:B------:R-:W-:Y:S01]  /*5ff40*/  ULDC UR16, c[0x0][0x248] ;  /* 0x0000920000107ab9 */ /* 0x000fe20000000800 */
[----:B------:R-:W-:Y:S02]  /*5ff50*/  ISETP.LT.AND P1, PT, R4, UR8, !P0 ;  /* 0x0000000804007c0c */ /* 0x000fe4000c721270 */
[----:B------:R-:W-:Y:S01]  /*5ff60*/  LOP3.LUT R232, R232, 0xffffffef, RZ, 0xc0, !PT ;  /* 0xffffffefe8e87812 */ /* 0x000fe200078ec0ff */
[----:B------:R0:W-:Y:S01]  /*5ff70*/  STL [R1+0x860], R33 ;  /* 0x0008602101007387 */ /* 0x0001e20000100800 */
[----:B------:R-:W-:Y:S01]  /*5ff80*/  ISETP.LT.AND P0, PT, R3, UR12, !P0 ;  /* 0x0000000c03007c0c */ /* 0x000fe2000c701270 */
[----:B------:R-:W-:Y:S01]  /*5ff90*/  ULDC UR12, c[0x0][0x248] ;  /* 0x00009200000c7ab9 */ /* 0x000fe20000000800 */
[----:B------:R-:W-:Y:S01]  /*5ffa0*/  VIADD R32, R2, 0x115 ;  /* 0x0000011502207836 */ /* 0x000fe20000000000 */
[----:B------:R-:W-:Y:S01]  /*5ffb0*/  ULDC UR8, c[0x0][0x228] ;  /* 0x00008a0000087ab9 */ /* 0x000fe20000000800 */
[----:B0-----:R-:W-:-:S05]  /*5ffc0*/  VIADD R33, R33, UR16 ;  /* 0x0000001021217c36 */ /* 0x001fca0008000000 */
[----:B------:R-:W-:Y:S01]  /*5ffd0*/  @P1 LOP3.LUT R232, R232, 0x10, RZ, 0xfc, !PT ;  /* 0x00000010e8e81812 */ /* 0x000fe200078efcff */
[----:B------:R-:W-:Y:S01]  /*5ffe0*/  ULDC UR16, c[0x0][0x228] ;  /* 0x00008a0000107ab9 */ /* 0x000fe20000000800 */
[----:B------:R0:W-:Y:S02]  /*5fff0*/  STL [R1+0x864], R33 ;  /* 0x0008642101007387 */ /* 0x0001e40000100800 */
[----:B0-----:R-:W-:Y:S01]  /*60000*/  VIADD R33, R33, UR18 ;  /* 0x0000001221217c36 */ /* 0x001fe20008000000 */
[----:B------:R-:W-:Y:S01]  /*60010*/  LOP3.LUT R232, R232, 0xfffffff7, RZ, 0xc0, !PT ;  /* 0xfffffff7e8e87812 */ /* 0x000fe200078ec0ff */
[----:B------:R-:W-:-:S03]  /*60020*/  ULDC UR18, c[0x0][0x228] ;  /* 0x00008a0000127ab9 */ /* 0x000fc60000000800 */
[----:B------:R0:W-:Y:S02]  /*60030*/  STL [R1+0x868], R33 ;  /* 0x0008682101007387 */ /* 0x0001e40000100800 */
[----:B0-----:R-:W-:Y:S01]  /*60040*/  VIADD R33, R33, UR12 ;  /* 0x0000000c21217c36 */ /* 0x001fe20008000000 */
[----:B------:R-:W-:Y:S01]  /*60050*/  @P0 LOP3.LUT R232, R232, 0x8, RZ, 0xfc, !PT ;  /* 0x00000008e8e80812 */ /* 0x000fe200078efcff */
[----:B------:R-:W-:-:S03]  /*60060*/  ULDC UR12, c[0x0][0x228] ;  /* 0x00008a00000c7ab9 */ /* 0x000fc60000000800 */
[----:B------:R0:W-:Y:S01]  /*60070*/  STL [R1+0x86c], R33 ;  /* 0x00086c2101007387 */ /* 0x0001e20000100800 */
[----:B------:R-:W-:Y:S01]  /*60080*/  ISETP.GE.AND P0, PT, R32, UR32, PT ;  /* 0x0000002020007c0c */ /* 0x000fe2000bf06270 */
[----:B0-----:R-:W-:Y:S01]  /*60090*/  VIADD R33, R33, UR20 ;  /* 0x0000001421217c36 */ /* 0x001fe20008000000 */
[----:B------:R-:W-:Y:S01]  /*600a0*/  ULDC UR20, c[0x0][0x248] ;  /* 0x0000920000147ab9 */ /* 0x000fe20000000800 */
[----:B------:R-:W-:Y:S01]  /*600b0*/  VIADD R32, R2, 0x113 ;  /* 0x0000011302207836 */ /* 0x000fe20000000000 */
[----:B------:R-:W-:Y:S01]  /*600c0*/  LOP3.LUT R232, R232, 0xfffffffe, RZ, 0xc0, !PT ;  /* 0xfffffffee8e87812 */ /* 0x000fe200078ec0ff */
[----:B------:R-:W-:Y:S01]  /*600d0*/  ULDC UR32, c[0x0][0x248] ;  /* 0x0000920000207ab9 */ /* 0x000fe20000000800 */
[----:B------:R0:W-:Y:S01]  /*600e0*/  STL [R1+0x870], R33 ;  /* 0x0008702101007387 */ /* 0x0001e20000100800 */
[----:B------:R-:W-:Y:S01]  /*600f0*/  ISETP.LT.AND P1, PT, R4, UR10, !P0 ;  /* 0x0000000a04007c0c */ /* 0x000fe2000c721270 */
[----:B------:R-:W-:Y:S01]  /*60100*/  ULDC UR10, c[0x0][0x228] ;  /* 0x00008a00000a7ab9 */ /* 0x000fe20000000800 */
[----:B------:R-:W-:Y:S01]  /*60110*/  ISETP.LT.AND P0, PT, R3, UR14, !P0 ;  /* 0x0000000e03007c0c */ /* 0x000fe2000c701270 */
[----:B------:R-:W-:Y:S01]  /*60120*/  ULDC UR14, c[0x0][0x228] ;  /* 0x00008a00000e7ab9 */ /* 0x000fe20000000800 */
[----:B0-----:R-:W-:Y:S01]  /*60130*/  VIADD R33, R33, UR20 ;  /* 0x0000001421217c36 */ /* 0x001fe20008000000 */
[----:B------:R-:W-:-:S04]  /*60140*/  ULDC UR20, c[0x0][0x228] ;  /* 0x00008a0000147ab9 */ /* 0x000fc80000000800 */
[----:B------:R0:W-:Y:S02]  /*60150*/  STL [R1+0x874], R33 ;  /* 0x0008742101007387 */ /* 0x0001e40000100800 */
[----:B0-----:R-:W-:-:S04]  /*60160*/  VIADD R33, R33, UR22 ;  /* 0x0000001621217c36 */ /* 0x001fc80008000000 */
[----:B------:R-:W-:Y:S01]  /*60170*/  @P0 LOP3.LUT R231, R231, 0x80000000, RZ, 0xfc, !PT ;  /* 0x80000000e7e70812 */ /* 0x000fe200078efcff */
[----:B------:R-:W-:Y:S01]  /*60180*/  ULDC UR22, c[0x0][0x228] ;  /* 0x00008a0000167ab9 */ /* 0x000fe20000000800 */
[----:B------:R0:W-:Y:S04]  /*60190*/  STL [R1+0x878], R33 ;  /* 0x0008782101007387 */ /* 0x0001e80000100800 */
[----:B------:R-:W3:Y:S01]  /*601a0*/  LDL.LU R39, [R1+0xec4] ;  /* 0x000ec40001277983 */ /* 0x000ee20000300800 */
[----:B------:R-:W-:Y:S02]  /*601b0*/  ISETP.GE.AND P0, PT, R32, UR44, PT ;  /* 0x0000002c20007c0c */ /* 0x000fe4000bf06270 */
[----:B------:R-:W-:Y:S02]  /*601c0*/  @P1 LOP3.LUT R232, R232, 0x1, RZ, 0xfc, !PT ;  /* 0x00000001e8e81812 */ /* 0x000fe400078efcff */
[----:B------:R-:W-:Y:S01]  /*601d0*/  LOP3.LUT R231, R231, 0xefffffff, RZ, 0xc0, !PT ;  /* 0xefffffffe7e77812 */ /* 0x000fe200078ec0ff */
[----:B------:R-:W-:Y:S01]  /*601e0*/  VIADD R32, R2, 0x111 ;  /* 0x0000011102207836 */ /* 0x000fe20000000000 */
[----:B------:R-:W-:Y:S01]  /*601f0*/  ISETP.LT.AND P1, PT, R4, UR24, !P0 ;  /* 0x0000001804007c0c */ /* 0x000fe2000c721270 */
[----:B------:R-:W-:Y:S01]  /*60200*/  ULDC UR24, c[0x0][0x248] ;  /* 0x0000920000187ab9 */ /* 0x000fe20000000800 */
[----:B--2---:R-:W-:Y:S01]  /*60210*/  LOP3.LUT R230, R230, 0x7fffffff, RZ, 0xc0, !PT ;  /* 0x7fffffffe6e67812 */ /* 0x004fe200078ec0ff */
[----:B0-----:R-:W-:Y:S01]  /*60220*/  VIADD R33, R33, UR24 ;  /* 0x0000001821217c36 */ /* 0x001fe20008000000 */
[----:B------:R-:W-:Y:S01]  /*60230*/  ULDC UR24, c[0x0][0x248] ;  /* 0x0000920000187ab9 */ /* 0x000fe20000000800 */
[----:B------:R-:W-:Y:S01]  /*60240*/  R2UR UR48, R6 ;  /* 0x00000000063072ca */ /* 0x000fe200000e0000 */
[----:B------:R-:W-:-:S02]  /*60250*/  ULDC UR44, c[0x0][0x248] ;  /* 0x00009200002c7ab9 */ /* 0x000fc40000000800 */
[----:B------:R0:W-:Y:S02]  /*60260*/  STL [R1+0x87c], R33 ;  /* 0x00087c2101007387 */ /* 0x0001e40000100800 */
[----:B0-----:R-:W-:Y:S01]  /*60270*/  VIADD R33, R33, UR24 ;  /* 0x0000001821217c36 */ /* 0x001fe20008000000 */
[----:B------:R-:W-:Y:S01]  /*60280*/  ISETP.LT.AND P0, PT, R3, UR5, !P0 ;  /* 0x0000000503007c0c */ /* 0x000fe2000c701270 */
[----:B------:R-:W-:Y:S01]  /*60290*/  ULDC UR5, c[0x0][0x228] ;  /* 0x00008a0000057ab9 */ /* 0x000fe20000000800 */
[----:B------:R-:W-:Y:S01]  /*602a0*/  @P1 LOP3.LUT R231, R231, 0x10000000, RZ, 0xfc, !PT ;  /* 0x10000000e7e71812 */ /* 0x000fe200078efcff */
[----:B------:R-:W-:Y:S01]  /*602b0*/  ULDC UR24, c[0x0][0x228] ;  /* 0x00008a0000187ab9 */ /* 0x000fe20000000800 */
[----:B------:R0:W-:Y:S04]  /*602c0*/  STL [R1+0x880], R33 ;  /* 0x0008802101007387 */ /* 0x0001e80000100800 */
[----:B------:R-:W2:Y:S01]  /*602d0*/  LDL.LU R37, [R1+0xec0] ;  /* 0x000ec00001257983 */ /* 0x000ea20000300800 */
[----:B------:R-:W-:-:S04]  /*602e0*/  LOP3.LUT R231, R231, 0xf7ffffff, RZ, 0xc0, !PT ;  /* 0xf7ffffffe7e77812 */ /* 0x000fc800078ec0ff */
        /* <DEDUP_REMOVED lines=8> */
[----:B------:R-:W-:Y:S01]  /*60370*/  R2UR UR56, R5 ;  /* 0x00000000053872ca */ /* 0x000fe200000e0000 */
[----:B------:R-:W-:-:S08]  /*60380*/  ULDC UR52, c[0x0][0x228] ;  /* 0x00008a0000347ab9 */ /* 0x000fd00000000800 */
[----:B------:R-:W-:-:S04]  /*60390*/  @P1 LOP3.LUT R231, R231, 0x1000000, RZ, 0xfc, !PT ;  /* 0x01000000e7e71812 */ /* 0x000fc800078efcff */
[----:B------:R-:W-:-:S04]  /*603a0*/  LOP3.LUT R231, R231, 0xff7fffff, RZ, 0xc0, !PT ;  /* 0xff7fffffe7e77812 */ /* 0x000fc800078ec0ff */
[----:B------:R-:W-:Y:S02]  /*603b0*/  @P0 LOP3.LUT R231, R231, 0x800000, RZ, 0xfc, !PT ;  /* 0x00800000e7e70812 */ /* 0x000fe400078efcff */
[----:B------:R-:W-:Y:S01]  /*603c0*/  ISETP.GE.AND P0, PT, R32, UR28, PT ;  /* 0x0000001c20007c0c */ /* 0x000fe2000bf06270 */
[----:B0-----:R-:W-:Y:S01]  /*603d0*/  VIADD R33, R33, UR16 ;  /* 0x0000001021217c36 */ /* 0x001fe20008000000 */
[----:B------:R-:W-:Y:S01]  /*603e0*/  LOP3.LUT R231, R231, 0xffefffff, RZ, 0xc0, !PT ;  /* 0xffefffffe7e77812 */ /* 0x000fe200078ec0ff */
[----:B------:R-:W-:Y:S01]  /*603f0*/  VIADD R32, R2, 0x10d ;  /* 0x0000010d02207836 */ /* 0x000fe20000000000 */
[----:B------:R-:W-:Y:S01]  /*60400*/  ISETP.LT.AND P1, PT, R4, UR8, !P0 ;  /* 0x0000000804007c0c */ /* 0x000fe2000c721270 */
[----:B------:R-:W-:Y:S01]  /*60410*/  ULDC UR28, c[0x0][0x248] ;  /* 0x00009200001c7ab9 */ /* 0x000fe20000000800 */
[----:B------:R-:W-:Y:S01]  /*60420*/  ISETP.LT.AND P0, PT, R3, UR18, !P0 ;  /* 0x0000001203007c0c */ /* 0x000fe2000c701270 */
[----:B------:R0:W-:Y:S01]  /*60430*/  STL [R1+0x884], R33 ;  /* 0x0008842101007387 */ /* 0x0001e20000100800 */
[----:B------:R-:W-:Y:S01]  /*60440*/  ULDC UR18, c[0x0][0x248] ;  /* 0x0000920000127ab9 */ /* 0x000fe20000000800 */
[----:B------:R-:W-:Y:S01]  /*60450*/  ULDC UR16, c[0x0][0x228] ;  /* 0x00008a0000107ab9 */ /* 0x000fe20000000800 */
[----:B------:R-:W-:Y:S01]  /*60460*/  ULDC UR8, c[0x0][0x228] ;  /* 0x00008a0000087ab9 */ /* 0x000fe20000000800 */
[----:B0-----:R-:W-:-:S06]  /*60470*/  VIADD R33, R33, UR26 ;  /* 0x0000001a21217c36 */ /* 0x001fcc0008000000 */
[----:B------:R-:W-:Y:S01]  /*60480*/  @P1 LOP3.LUT R231, R231, 0x100000, RZ, 0xfc, !PT ;  /* 0x00100000e7e71812 */ /* 0x000fe200078efcff */
[----:B------:R-:W-:-:S03]  /*60490*/  ULDC UR26, c[0x0][0x228] ;  /* 0x00008a00001a7ab9 */ /* 0x000fc60000000800 */
[----:B------:R-:W-:Y:S01]  /*604a0*/  LOP3.LUT R231, R231, 0xfff7ffff, RZ, 0xc0, !PT ;  /* 0xfff7ffffe7e77812 */ /* 0x000fe200078ec0ff */
[----:B------:R0:W-:Y:S03]  /*604b0*/  STL [R1+0x888], R33 ;  /* 0x0008882101007387 */ /* 0x0001e60000100800 */
[----:B------:R-:W-:Y:S02]  /*604c0*/  @P0 LOP3.LUT R231, R231, 0x80000, RZ, 0xfc, !PT ;  /* 0x00080000e7e70812 */ /* 0x000fe400078efcff */
[----:B------:R-:W-:Y:S01]  /*604d0*/  ISETP.GE.AND P0, PT, R32, UR54, PT ;  /* 0x0000003620007c0c */ /* 0x000fe2000bf06270 */
[----:B0-----:R-:W-:-:S03]  /*604e0*/  VIADD R33, R33, UR18 ;  /* 0x0000001221217c36 */ /* 0x001fc60008000000 */
[----:B------:R-:W-:Y:S02]  /*604f0*/  ISETP.LT.AND P1, PT, R4, UR12, !P0 ;  /* 0x0000000c04007c0c */ /* 0x000fe4000c721270 */
[----:B------:R-:W-:Y:S01]  /*60500*/  LOP3.LUT R231, R231, 0xfffeffff, RZ, 0xc0, !PT ;  /* 0xfffeffffe7e77812 */ /* 0x000fe200078ec0ff */
[----:B------:R-:W-:Y:S01]  /*60510*/  VIADD R32, R2, 0x10b ;  /* 0x0000010b02207836 */ /* 0x000fe20000000000 */
[----:B------:R0:W-:Y:S01]  /*60520*/  STL [R1+0x88c], R33 ;  /* 0x00088c2101007387 */ /* 0x0001e20000100800 */
[----:B------:R-:W-:Y:S01]  /*60530*/  ISETP.LT.AND P0, PT, R3, UR10, !P0 ;  /* 0x0000000a03007c0c */ /* 0x000fe2000c701270 */
[----:B------:R-:W-:Y:S01]  /*60540*/  ULDC UR18, c[0x0][0x228] ;  /* 0x00008a0000127ab9 */ /* 0x000fe20000000800 */
[----:B------:R-:W-:Y:S01]  /*60550*/  ULDC UR10, c[0x0][0x228] ;  /* 0x00008a00000a7ab9 */ /* 0x000fe20000000800 */
[----:B------:R-:W-:-:S05]  /*60560*/  ULDC UR12, c[0x0][0x228] ;  /* 0x00008a00000c7ab9 */ /* 0x000fca0000000800 */
[----:B------:R-:W-:Y:S01]  /*60570*/  @P1 LOP3.LUT R231, R231, 0x10000, RZ, 0xfc, !PT ;  /* 0x00010000e7e71812 */ /* 0x000fe200078efcff */
[----:B0-----:R-:W-:Y:S01]  /*60580*/  VIADD R33, R33, UR28 ;  /* 0x0000001c21217c36 */ /* 0x001fe20008000000 */
[----:B------:R-:W-:Y:S02]  /*60590*/  ULDC UR28, c[0x0][0x248] ;  /* 0x00009200001c7ab9 */ /* 0x000fe40000000800 */
[----:B------:R-:W-:-:S04]  /*605a0*/  LOP3.LUT R231, R231, 0xffff7fff, RZ, 0xc0, !PT ;  /* 0xffff7fffe7e77812 */ /* 0x000fc800078ec0ff */
[----:B------:R-:W-:Y:S02]  /*605b0*/  @P0 LOP3.LUT R231, R231, 0x8000, RZ, 0xfc, !PT ;  /* 0x00008000e7e70812 */ /* 0x000fe400078efcff */
[----:B------:R-:W-:Y:S02]  /*605c0*/  ISETP.GE.AND P0, PT, R32, UR46, PT ;  /* 0x0000002e20007c0c */ /* 0x000fe4000bf06270 */
[----:B---3--:R-:W-:Y:S02]  /*605d0*/  R2UR UR54, R39 ;  /* 0x00000000273672ca */ /* 0x008fe400000e0000 */
[----:B------:R-:W3:Y:S04]  /*605e0*/  LDL.LU R39, [R1+0xec8] ;  /* 0x000ec80001277983 */ /* 0x000ee80000300800 */
[----:B------:R0:W-:Y:S02]  /*605f0*/  STL [R1+0x890], R33 ;  /* 0x0008902101007387 */ /* 0x0001e40000100800 */
[----:B0-----:R-:W-:Y:S01]  /*60600*/  VIADD R33, R33, UR28 ;  /* 0x0000001c21217c36 */ /* 0x001fe20008000000 */
[----:B--2---:R-:W-:-:S04]  /*60610*/  R2UR UR46, R37 ;  /* 0x00000000252e72ca */ /* 0x004fc800000e0000 */
[----:B------:R0:W-:Y:S01]  /*60620*/  STL [R1+0x894], R33 ;  /* 0x0008942101007387 */ /* 0x0001e20000100800 */
[----:B------:R-:W-:Y:S02]  /*60630*/  ISETP.LT.AND P1, PT, R4, UR14, !P0 ;  /* 0x0000000e04007c0c */ /* 0x000fe4000c721270 */
[----:B------:R-:W-:Y:S01]  /*60640*/  LOP3.LUT R231, R231, 0xffffefff, RZ, 0xc0, !PT ;  /* 0xffffefffe7e77812 */ /* 0x000fe200078ec0ff */
[----:B------:R-:W2:Y:S01]  /*60650*/  LDL.LU R37, [R1+0xecc] ;  /* 0x000ecc0001257983 */ /* 0x000ea20000300800 */
[----:B------:R-:W-:Y:S01]  /*60660*/  ISETP.LT.AND P0, PT, R3, UR20, !P0 ;  /* 0x0000001403007c0c */ /* 0x000fe2000c701270 */
[----:B------:R-:W-:Y:S01]  /*60670*/  VIADD R32, R2, 0x109 ;  /* 0x0000010902207836 */ /* 0x000fe20000000000 */
[----:B------:R-:W-:Y:S01]  /*60680*/  ULDC UR28, c[0x0][0x228] ;  /* 0x00008a00001c7ab9 */ /* 0x000fe20000000800 */
[----:B------:R-:W-:Y:S01]  /*60690*/  ULDC UR14, c[0x0][0x228] ;  /* 0x00008a00000e7ab9 */ /* 0x000fe20000000800 */
[----:B------:R-:W-:Y:S01]  /*606a0*/  ULDC UR20, c[0x0][0x228] ;  /* 0x00008a0000147ab9 */ /* 0x000fe20000000800 */
[----:B0-----:R-:W-:Y:S01]  /*606b0*/  VIADD R33, R33, UR30 ;  /* 0x0000001e21217c36 */ /* 0x001fe20008000000 */
[----:B------:R-:W-:-:S03]  /*606c0*/  ULDC UR30, c[0x0][0x248] ;  /* 0x00009200001e7ab9 */ /* 0x000fc60000000800 */
[----:B------:R-:W-:Y:S01]  /*606d0*/  @P1 LOP3.LUT R231, R231, 0x1000, RZ, 0xfc, !PT ;  /* 0x00001000e7e71812 */ /* 0x000fe200078efcff */
[----:B------:R0:W-:Y:S03]  /*606e0*/  STL [R1+0x898], R33 ;  /* 0x0008982101007387 */ /* 0x0001e60000100800 */
[----:B------:R-:W-:-:S04]  /*606f0*/  LOP3.LUT R231, R231, 0xfffff7ff, RZ, 0xc0, !PT ;  /* 0xfffff7ffe7e77812 */ /* 0x000fc800078ec0ff */
[----:B------:R-:W-:Y:S01]  /*60700*/  @P0 LOP3.LUT R231, R231, 0x800, RZ, 0xfc, !PT ;  /* 0x00000800e7e70812 */ /* 0x000fe200078efcff */
[----:B0-----:R-:W-:Y:S01]  /*60710*/  VIADD R33, R33, UR30 ;  /* 0x0000001e21217c36 */ /* 0x001fe20008000000 */
[----:B------:R-:W-:Y:S01]  /*60720*/  ISETP.GE.AND P0, PT, R32, UR38, PT ;  /* 0x0000002620007c0c */ /* 0x000fe2000bf06270 */
[----:B------:R-:W-:-:S03]  /*60730*/  ULDC UR30, c[0x0][0x228] ;  /* 0x00008a00001e7ab9 */ /* 0x000fc60000000800 */
[----:B------:R0:W-:Y:S01]  /*60740*/  STL [R1+0x89c], R33 ;  /* 0x00089c2101007387 */ /* 0x0001e20000100800 */
[----:B------:R-:W-:Y:S02]  /*60750*/  ISETP.LT.AND P1, PT, R4, UR5, !P0 ;  /* 0x0000000504007c0c */ /* 0x000fe4000c721270 */
[----:B------:R-:W-:Y:S01]  /*60760*/  LOP3.LUT R231, R231, 0xfffffeff, RZ, 0xc0, !PT ;  /* 0xfffffeffe7e77812 */ /* 0x000fe200078ec0ff */
[----:B------:R-:W-:Y:S01]  /*60770*/  VIADD R32, R2, 0x107 ;  /* 0x0000010702207836 */ /* 0x000fe20000000000 */
[----:B------:R-:W-:Y:S01]  /*60780*/  ISETP.LT.AND P0, PT, R3, UR22, !P0 ;  /* 0x0000001603007c0c */ /* 0x000fe2000c701270 */
[----:B------:R-:W-:Y:S01]  /*60790*/  ULDC UR22, c[0x0][0x248] ;  /* 0x0000920000167ab9 */ /* 0x000fe20000000800 */
[----:B------:R-:W-:Y:S01]  /*607a0*/  ULDC UR5, c[0x0][0x228] ;  /* 0x00008a0000057ab9 */ /* 0x000fe20000000800 */
[----:B0-----:R-:W-:Y:S01]  /*607b0*/  VIADD R33, R33, UR32 ;  /* 0x0000002021217c36 */ /* 0x001fe20008000000 */
[----:B------:R-:W-:-:S05]  /*607c0*/  ULDC UR32, c[0x0][0x228] ;  /* 0x00008a0000207ab9 */ /* 0x000fca0000000800 */
[----:B------:R-:W-:-:S04]  /*607d0*/  @P1 LOP3.LUT R231, R231, 0x100, RZ, 0xfc, !PT ;  /* 0x00000100e7e71812 */ /* 0x000fc800078efcff */
        /* <DEDUP_REMOVED lines=16> */
[----:B------:R-:W-:Y:S01]  /*608e0*/  R2UR UR60, R238 ;  /* 0x00000000ee3c72ca */ /* 0x000fe200000e0000 */
[----:B0-----:R-:W-:Y:S01]  /*608f0*/  VIADD R33, R33, UR34 ;  /* 0x0000002221217c36 */ /* 0x001fe20008000000 */
[----:B------:R-:W-:Y:S01]  /*60900*/  ULDC UR34, c[0x0][0x248] ;  /* 0x0000920000227ab9 */ /* 0x000fe20000000800 */
[----:B------:R-:W-:Y:S01]  /*60910*/  LOP3.LUT R229, R229, 0x7fffffff, RZ, 0xc0, !PT ;  /* 0x7fffffffe5e57812 */ /* 0x000fe200078ec0ff */
[----:B------:R-:W-:Y:S01]  /*60920*/  ULDC UR36, c[0x0][0x248] ;  /* 0x0000920000247ab9 */ /* 0x000fe20000000800 */
[----:B------:R-:W-:-:S04]  /*60930*/  @P1 LOP3.LUT R231, R231, 0x10, RZ, 0xfc, !PT ;  /* 0x00000010e7e71812 */ /* 0x000fc800078efcff */
[----:B------:R-:W-:-:S04]  /*60940*/  LOP3.LUT R231, R231, 0xfffffff7, RZ, 0xc0, !PT ;  /* 0xfffffff7e7e77812 */ /* 0x000fc800078ec0ff */
[----:B------:R-:W-:Y:S02]  /*60950*/  @P0 LOP3.LUT R231, R231, 0x8, RZ, 0xfc, !PT ;  /* 0x00000008e7e70812 */ /* 0x000fe400078efcff */
[----:B------:R-:W-:-:S04]  /*60960*/  ISETP.GE.AND P0, PT, R32, UR46, PT ;  /* 0x0000002e20007c0c */ /* 0x000fc8000bf06270 */
[----:B------:R-:W-:Y:S01]  /*60970*/  ISETP.LT.AND P1, PT, R4, UR24, !P0 ;  /* 0x0000001804007c0c */ /* 0x000fe2000c721270 */
[----:B------:R-:W-:Y:S01]  /*60980*/  VIADD R32, R2, 0x103 ;  /* 0x0000010302207836 */ /* 0x000fe20000000000 */
[----:B------:R-:W-:Y:S01]  /*60990*/  ISETP.LT.AND P0, PT, R3, UR16, !P0 ;  /* 0x0000001003007c0c */ /* 0x000fe2000c701270 */
[----:B------:R0:W-:Y:S01]  /*609a0*/  STL [R1+0x8a8], R33 ;  /* 0x0008a82101007387 */ /* 0x0001e20000100800 */
[----:B------:R-:W-:Y:S01]  /*609b0*/  LOP3.LUT R231, R231, 0xfffffffe, RZ, 0xc0, !PT ;  /* 0xfffffffee7e77812 */ /* 0x000fe200078ec0ff */
[----:B------:R-:W-:Y:S01]  /*609c0*/  ULDC UR16, c[0x0][0x228] ;  /* 0x00008a0000107ab9 */ /* 0x000fe20000000800 */
[----:B------:R-:W-:-:S09]  /*609d0*/  ULDC UR24, c[0x0][0x248] ;  /* 0x0000920000187ab9 */ /* 0x000fd20000000800 */
[----:B------:R-:W-:Y:S02]  /*609e0*/  @P0 LOP3.LUT R230, R230, 0x80000000, RZ, 0xfc, !PT ;  /* 0x80000000e6e60812 */ /* 0x000fe400078efcff */
[----:B------:R-:W-:Y:S02]  /*609f0*/  ISETP.GE.AND P0, PT, R32, UR38, PT ;  /* 0x0000002620007c0c */ /* 0x000fe4000bf06270 */
[----:B------:R-:W-:Y:S02]  /*60a00*/  @P1 LOP3.LUT R231, R231, 0x1, RZ, 0xfc, !PT ;  /* 0x00000001e7e71812 */ /* 0x000fe400078efcff */
[----:B------:R-:W-:Y:S02]  /*60a10*/  ISETP.LT.AND P1, PT, R4, UR8, !P0 ;  /* 0x0000000804007c0c */ /* 0x000fe4000c721270 */
[----:B------:R-:W-:Y:S01]  /*60a20*/  LOP3.LUT R230, R230, 0xefffffff, RZ, 0xc0, !PT ;  /* 0xefffffffe6e67812 */ /* 0x000fe200078ec0ff */
[----:B------:R-:W-:Y:S01]  /*60a30*/  VIADD R32, R2, 0x101 ;  /* 0x0000010102207836 */ /* 0x000fe20000000000 */
[----:B------:R-:W-:Y:S01]  /*60a40*/  ISETP.LT.AND P0, PT, R3, UR26, !P0 ;  /* 0x0000001a03007c0c */ /* 0x000fe2000c701270 */
[----:B0-----:R-:W-:Y:S01]  /*60a50*/  VIADD R33, R33, UR34 ;  /* 0x0000002221217c36 */ /* 0x001fe20008000000 */
[----:B------:R-:W-:Y:S01]  /*60a60*/  ULDC UR34, c[0x0][0x248] ;  /* 0x0000920000227ab9 */ /* 0x000fe20000000800 */
[----:B------:R-:W-:Y:S01]  /*60a70*/  ULDC UR8, c[0x0][0x228] ;  /* 0x00008a0000087ab9 */ /* 0x000fe20000000800 */
[----:B------:R-:W-:-:S05]  /*60a80*/  ULDC UR26, c[0x0][0x228] ;  /* 0x00008a00001a7ab9 */ /* 0x000fca0000000800 */
        /* <DEDUP_REMOVED lines=8> */
[----:B------:R0:W-:Y:S01]  /*60b10*/  STL [R1+0x8ac], R33 ;  /* 0x0008ac2101007387 */ /* 0x0001e20000100800 */
[----:B------:R-:W-:Y:S01]  /*60b20*/  R2UR UR54, R7 ;  /* 0x00000000073672ca */ /* 0x000fe200000e0000 */
[----:B------:R-:W-:Y:S01]  /*60b30*/  ULDC UR18, c[0x0][0x248] ;  /* 0x0000920000127ab9 */ /* 0x000fe20000000800 */
[----:B------:R-:W-:-:S05]  /*60b40*/  ULDC UR10, c[0x0][0x228] ;  /* 0x00008a00000a7ab9 */ /* 0x000fca0000000800 */
[----:B------:R-:W-:-:S04]  /*60b50*/  @P1 LOP3.LUT R230, R230, 0x1000000, RZ, 0xfc, !PT ;  /* 0x01000000e6e61812 */ /* 0x000fc800078efcff */
[----:B------:R-:W-:-:S04]  /*60b60*/  LOP3.LUT R230, R230, 0xff7fffff, RZ, 0xc0, !PT ;  /* 0xff7fffffe6e67812 */ /* 0x000fc800078ec0ff */
[----:B------:R-:W-:-:S04]  /*60b70*/  @P0 LOP3.LUT R230, R230, 0x800000, RZ, 0xfc, !PT ;  /* 0x00800000e6e60812 */ /* 0x000fc800078efcff */
[----:B------:R-:W-:Y:S01]  /*60b80*/  LOP3.LUT R230, R230, 0xffefffff, RZ, 0xc0, !PT ;  /* 0xffefffffe6e67812 */ /* 0x000fe200078ec0ff */
[----:B0-----:R-:W-:Y:S01]  /*60b90*/  VIADD R33, R33, UR34 ;  /* 0x0000002221217c36 */ /* 0x001fe20008000000 */
[----:B------:R-:W-:-:S04]  /*60ba0*/  ULDC UR34, c[0x0][0x248] ;  /* 0x0000920000227ab9 */ /* 0x000fc80000000800 */
[----:B------:R0:W-:Y:S01]  /*60bb0*/  STL [R1+0x8b0], R33 ;  /* 0x0008b02101007387 */ /* 0x0001e20000100800 */
[----:B---3--:R-:W-:-:S13]  /*60bc0*/  R2UR UR46, R39 ;  /* 0x00000000272e72ca */ /* 0x008fda00000e0000 */
[----:B------:R-:W-:-:S04]  /*60bd0*/  ISETP.GE.AND P0, PT, R32, UR46, PT ;  /* 0x0000002e20007c0c */ /* 0x000fc8000bf06270 */
[----:B------:R-:W-:Y:S01]  /*60be0*/  ISETP.LT.AND P1, PT, R4, UR12, !P0 ;  /* 0x0000000c04007c0c */ /* 0x000fe2000c721270 */
[----:B------:R-:W-:Y:S01]  /*60bf0*/  VIADD R32, R2, 0xfd ;  /* 0x000000fd02207836 */ /* 0x000fe20000000000 */
[----:B------:R-:W-:Y:S02]  /*60c00*/  ISETP.LT.AND P0, PT, R3, UR28, !P0 ;  /* 0x0000001c03007c0c */ /* 0x000fe4000c701270 */
[----:B--2---:R-:W-:Y:S01]  /*60c10*/  R2UR UR38, R37 ;  /* 0x00000000252672ca */ /* 0x004fe200000e0000 */
[----:B0-----:R-:W-:-:S08]  /*60c20*/  VIADD R33, R33, UR24 ;  /* 0x0000001821217c36 */ /* 0x001fd00008000000 */
[----:B------:R-:W-:Y:S01]  /*60c30*/  @P1 LOP3.LUT R230, R230, 0x100000, RZ, 0xfc, !PT ;  /* 0x00100000e6e61812 */ /* 0x000fe200078efcff */
[----:B------:R-:W-:Y:S01]  /*60c40*/  ULDC UR24, c[0x0][0x248] ;  /* 0x0000920000187ab9 */ /* 0x000fe20000000800 */
[----:B------:R-:W-:Y:S01]  /*60c50*/  R2UR UR46, R0 ;  /* 0x00000000002e72ca */ /* 0x000fe200000e0000 */
[----:B------:R-:W-:Y:S01]  /*60c60*/  ULDC UR12, c[0x0][0x248] ;  /* 0x00009200000c7ab9 */ /* 0x000fe20000000800 */
[----:B------:R-:W-:Y:S01]  /*60c70*/  LOP3.LUT R230, R230, 0xfff7ffff, RZ, 0xc0, !PT ;  /* 0xfff7ffffe6e67812 */ /* 0x000fe200078ec0ff */
[----:B------:R-:W-:-:S03]  /*60c80*/  ULDC UR28, c[0x0][0x228] ;  /* 0x00008a00001c7ab9 */ /* 0x000fc60000000800 */
[----:B------:R-:W-:Y:S02]  /*60c90*/  @P0 LOP3.LUT R230, R230, 0x80000, RZ, 0xfc, !PT ;  /* 0x00080000e6e60812 */ /* 0x000fe400078efcff */
[----:B------:R-:W-:Y:S02]  /*60ca0*/  ISETP.GE.AND P0, PT, R32, UR38, PT ;  /* 0x0000002620007c0c */ /* 0x000fe4000bf06270 */
[----:B------:R-:W-:Y:S01]  /*60cb0*/  LOP3.LUT R230, R230, 0xfffeffff, RZ, 0xc0, !PT ;  /* 0xfffeffffe6e67812 */ /* 0x000fe200078ec0ff */
[----:B------:R-:W-:Y:S01]  /*60cc0*/  VIADD R32, R2, 0xfb ;  /* 0x000000fb02207836 */ /* 0x000fe20000000000 */
[----:B------:R-:W-:Y:S01]  /*60cd0*/  ISETP.LT.AND P1, PT, R4, UR14, !P0 ;  /* 0x0000000e04007c0c */ /* 0x000fe2000c721270 */
[----:B------:R0:W-:Y:S01]  /*60ce0*/  STL [R1+0x8b4], R33 ;  /* 0x0008b42101007387 */ /* 0x0001e20000100800 */
[----:B------:R-:W-:Y:S01]  /*60cf0*/  ISETP.LT.AND P0, PT, R3, UR20, !P0 ;  /* 0x0000001403007c0c */ /* 0x000fe2000c701270 */
[----:B------:R-:W-:Y:S01]  /*60d00*/  ULDC UR20, c[0x0][0x248] ;  /* 0x0000920000147ab9 */ /* 0x000fe20000000800 */
[----:B------:R-:W-:Y:S01]  /*60d10*/  ULDC UR38, c[0x0][0x228] ;  /* 0x00008a0000267ab9 */ /* 0x000fe20000000800 */
[----:B------:R-:W-:-:S08]  /*60d20*/  ULDC UR14, c[0x0][0x228] ;  /* 0x00008a00000e7ab9 */ /* 0x000fd00000000800 */
[----:B------:R-:W-:-:S04]  /*60d30*/  @P1 LOP3.LUT R230, R230, 0x10000, RZ, 0xfc, !PT ;  /* 0x00010000e6e61812 */ /* 0x000fc800078efcff */
[----:B------:R-:W-:-:S04]  /*60d40*/  LOP3.LUT R230, R230, 0xffff7fff, RZ, 0xc0, !PT ;  /* 0xffff7fffe6e67812 */ /* 0x000fc800078ec0ff */
[----:B------:R-:W-:Y:S02]  /*60d50*/  @P0 LOP3.LUT R230, R230, 0x8000, RZ, 0xfc, !PT ;  /* 0x00008000e6e60812 */ /* 0x000fe400078efcff */
[----:B------:R-:W-:Y:S02]  /*60d60*/  ISETP.GE.AND P0, PT, R32, UR54, PT ;  /* 0x0000003620007c0c */ /* 0x000fe4000bf06270 */
[----:B------:R-:W-:Y:S01]  /*60d70*/  LOP3.LUT R230, R230, 0xffffefff, RZ, 0xc0, !PT ;  /* 0xffffefffe6e67812 */ /* 0x000fe200078ec0ff */
[----:B------:R-:W-:Y:S01]  /*60d80*/  VIADD R32, R2, 0xf9 ;  /* 0x000000f902207836 */ /* 0x000fe20000000000 */
[----:B------:R-:W-:Y:S01]  /*60d90*/  ISETP.LT.AND P1, PT, R4, UR42, !P0 ;  /* 0x0000002a04007c0c */ /* 0x000fe2000c721270 */
[----:B0-----:R-:W-:Y:S01]  /*60da0*/  VIADD R33, R33, UR24 ;  /* 0x0000001821217c36 */ /* 0x001fe20008000000 */
[----:B------:R-:W-:Y:S01]  /*60db0*/  ISETP.LT.AND P0, PT, R3, UR30, !P0 ;  /* 0x0000001e03007c0c */ /* 0x000fe2000c701270 */
[----:B------:R-:W-:Y:S01]  /*60dc0*/  ULDC UR24, c[0x0][0x248] ;  /* 0x0000920000187ab9 */ /* 0x000fe20000000800 */
[----:B------:R-:W-:Y:S01]  /*60dd0*/  ULDC UR30, c[0x0][0x228] ;  /* 0x00008a00001e7ab9 */ /* 0x000fe20000000800 */
[----:B------:R-:W-:Y:S01]  /*60de0*/  ULDC UR42, c[0x0][0x228] ;  /* 0x00008a00002a7ab9 */ /* 0x000fe20000000800 */
[----:B------:R-:W-:-:S07]  /*60df0*/  ULDC UR54, c[0x0][0x228] ;  /* 0x00008a0000367ab9 */ /* 0x000fce0000000800 */
[----:B------:R-:W-:-:S04]  /*60e00*/  @P1 LOP3.LUT R230, R230, 0x1000, RZ, 0xfc, !PT ;  /* 0x00001000e6e61812 */ /* 0x000fc800078efcff */
[----:B------:R-:W-:-:S04]  /*60e10*/  LOP3.LUT R230, R230, 0xfffff7ff, RZ, 0xc0, !PT ;  /* 0xfffff7ffe6e67812 */ /* 0x000fc800078ec0ff */
        /* <DEDUP_REMOVED lines=21> */
[----:B------:R-:W-:-:S08]  /*60f70*/  ULDC UR32, c[0x0][0x228] ;  /* 0x00008a0000207ab9 */ /* 0x000fd00000000800 */
[----:B------:R-:W-:Y:S01]  /*60f80*/  @P1 LOP3.LUT R230, R230, 0x10, RZ, 0xfc, !PT ;  /* 0x00000010e6e61812 */ /* 0x000fe200078efcff */
[----:B------:R0:W-:Y:S01]  /*60f90*/  STL [R1+0x8bc], R33 ;  /* 0x0008bc2101007387 */ /* 0x0001e20000100800 */
[----:B------:R-:W-:Y:S02]  /*60fa0*/  ULDC UR6, c[0x0][0x228] ;  /* 0x00008a0000067ab9 */ /* 0x000fe40000000800 */
[----:B------:R-:W-:Y:S01]  /*60fb0*/  LOP3.LUT R230, R230, 0xfffffff7, RZ, 0xc0, !PT ;  /* 0xfffffff7e6e67812 */ /* 0x000fe200078ec0ff */
[----:B------:R-:W2:Y:S03]  /*60fc0*/  LDL.LU R7, [R1+0x2064] ;  /* 0x0020640001077983 */ /* 0x000ea60000300800 */
[----:B------:R-:W-:Y:S02]  /*60fd0*/  @P0 LOP3.LUT R230, R230, 0x8, RZ, 0xfc, !PT ;  /* 0x00000008e6e60812 */ /* 0x000fe400078efcff */
[----:B------:R-:W-:Y:S01]  /*60fe0*/  ISETP.GE.AND P0, PT, R32, UR56, PT ;  /* 0x0000003820007c0c */ /* 0x000fe2000bf06270 */
[----:B------:R-:W-:Y:S01]  /*60ff0*/  VIADD R32, R2, 0xf3 ;  /* 0x000000f302207836 */ /* 0x000fe20000000000 */
[----:B------:R-:W-:Y:S01]  /*61000*/  LOP3.LUT R230, R230, 0xfffffffe, RZ, 0xc0, !PT ;  /* 0xfffffffee6e67812 */ /* 0x000fe200078ec0ff */
[----:B0-----:R-:W-:Y:S01]  /*61010*/  VIADD R33, R33, UR34 ;  /* 0x0000002221217c36 */ /* 0x001fe20008000000 */
[----:B------:R-:W-:Y:S01]  /*61020*/  ISETP.LT.AND P1, PT, R4, UR50, !P0 ;  /* 0x0000003204007c0c */ /* 0x000fe2000c721270 */
[----:B------:R-:W-:Y:S01]  /*61030*/  ULDC UR34, c[0x0][0x228] ;  /* 0x00008a0000227ab9 */ /* 0x000fe20000000800 */
[----:B------:R-:W-:Y:S01]  /*61040*/  ISETP.LT.AND P0, PT, R3, UR16, !P0 ;  /* 0x0000001003007c0c */ /* 0x000fe2000c701270 */
[----:B------:R-:W-:Y:S01]  /*61050*/  ULDC UR56, c[0x0][0x248] ;  /* 0x0000920000387ab9 */ /* 0x000fe20000000800 */
[----:B------:R0:W-:Y:S01]  /*61060*/  STL [R1+0x8c0], R33 ;  /* 0x0008c02101007387 */ /* 0x0001e20000100800 */
[----:B------:R-:W-:Y:S01]  /*61070*/  ULDC UR50, c[0x0][0x228] ;  /* 0x00008a0000327ab9 */ /* 0x000fe20000000800 */
[----:B------:R-:W-:-:S09]  /*61080*/  ULDC UR16, c[0x0][0x228] ;  /* 0x00008a0000107ab9 */ /* 0x000fd20000000800 */
[----:B------:R-:W-:Y:S02]  /*61090*/  @P0 LOP3.LUT R229, R229, 0x80000000, RZ, 0xfc, !PT ;  /* 0x80000000e5e50812 */ /* 0x000fe400078efcff */
[----:B------:R-:W-:Y:S02]  /*610a0*/  ISETP.GE.AND P0, PT, R32, UR60, PT ;  /* 0x0000003c20007c0c */ /* 0x000fe4000bf06270 */
[----:B------:R-:W-:Y:S01]  /*610b0*/  @P1 LOP3.LUT R230, R230, 0x1, RZ, 0xfc, !PT ;  /* 0x00000001e6e61812 */ /* 0x000fe200078efcff */
[----:B0-----:R-:W-:Y:S01]  /*610c0*/  VIADD R33, R33, UR18 ;  /* 0x0000001221217c36 */ /* 0x001fe20008000000 */
[----:B------:R-:W-:Y:S02]  /*610d0*/  ISETP.LT.AND P1, PT, R4, UR58, !P0 ;  /* 0x0000003a04007c0c */ /* 0x000fe4000c721270 */
[----:B------:R-:W-:Y:S01]  /*610e0*/  LOP3.LUT R229, R229, 0xefffffff, RZ, 0xc0, !PT ;  /* 0xefffffffe5e57812 */ /* 0x000fe200078ec0ff */
[C---:B------:R-:W-:Y:S01]  /*610f0*/  VIADD R32, R2.reuse, 0xf1 ;  /* 0x000000f102207836 */ /* 0x040fe20000000000 */
[----:B------:R-:W-:Y:S01]  /*61100*/  ISETP.LT.AND P0, PT, R3, UR52, !P0 ;  /* 0x0000003403007c0c */ /* 0x000fe2000c701270 */
[----:B------:R0:W-:Y:S01]  /*61110*/  STL [R1+0x8c4], R33 ;  /* 0x0008c42101007387 */ /* 0x0001e20000100800 */
[----:B------:R-:W-:Y:S01]  /*61120*/  ULDC UR18, c[0x0][0x228] ;  /* 0x00008a0000127ab9 */ /* 0x000fe20000000800 */
[----:B------:R-:W-:Y:S01]  /*61130*/  ULDC UR58, c[0x0][0x248] ;  /* 0x00009200003a7ab9 */ /* 0x000fe20000000800 */
[C---:B------:R-:W-:Y:S01]  /*61140*/  VIADD R226, R2.reuse, 0xd9 ;  /* 0x000000d902e27836 */ /* 0x040fe20000000000 */
[----:B------:R-:W3:Y:S01]  /*61150*/  LDL.LU R0, [R1+0x2060] ;  /* 0x0020600001007983 */ /* 0x000ee20000300800 */
[----:B------:R-:W-:Y:S01]  /*61160*/  ULDC UR52, c[0x0][0x228] ;  /* 0x00008a0000347ab9 */ /* 0x000fe20000000800 */
[----:B------:R-:W-:Y:S01]  /*61170*/  VIADD R227, R2, 0xd7 ;  /* 0x000000d702e37836 */ /* 0x000fe20000000000 */
[----:B------:R-:W-:Y:S01]  /*61180*/  LOP3.LUT R228, R228, 0x7fffffff, RZ, 0xc0, !PT ;  /* 0x7fffffffe4e47812 */ /* 0x000fe200078ec0ff */
[C---:B------:R-:W-:Y:S01]  /*61190*/  VIADD R237, R2.reuse, 0xd5 ;  /* 0x000000d502ed7836 */ /* 0x040fe20000000000 */
[----:B------:R-:W-:Y:S01]  /*611a0*/  @P1 LOP3.LUT R229, R229, 0x10000000, RZ, 0xfc, !PT ;  /* 0x10000000e5e51812 */ /* 0x000fe200078efcff */
[----:B0-----:R-:W-:Y:S01]  /*611b0*/  VIADD R33, R33, UR36 ;  /* 0x0000002421217c36 */ /* 0x001fe20008000000 */
[----:B------:R-:W-:Y:S01]  /*611c0*/  ULDC UR36, c[0x0][0x228] ;  /* 0x00008a0000247ab9 */ /* 0x000fe20000000800 */
[C---:B------:R-:W-:Y:S01]  /*611d0*/  VIADD R239, R2.reuse, 0xd3 ;  /* 0x000000d302ef7836 */ /* 0x040fe20000000000 */
[----:B------:R-:W-:Y:S01]  /*611e0*/  LOP3.LUT R229, R229, 0xf7ffffff, RZ, 0xc0, !PT ;  /* 0xf7ffffffe5e57812 */ /* 0x000fe200078ec0ff */
[C---:B------:R-:W-:Y:S01]  /*611f0*/  VIADD R240, R2.reuse, 0xd1 ;  /* 0x000000d102f07836 */ /* 0x040fe20000000000 */
[----:B------:R0:W-:Y:S01]  /*61200*/  STL [R1+0x8c8], R33 ;  /* 0x0008c82101007387 */ /* 0x0001e20000100800 */
[----:B------:R-:W-:Y:S01]  /*61210*/  VIADD R241, R2, 0xcf ;  /* 0x000000cf02f17836 */ /* 0x000fe20000000000 */
[----:B------:R-:W-:Y:S01]  /*61220*/  @P0 LOP3.LUT R229, R229, 0x8000000, RZ, 0xfc, !PT ;  /* 0x08000000e5e50812 */ /* 0x000fe200078efcff */
[----:B------:R-:W-:Y:S01]  /*61230*/  ULDC UR60, c[0x0][0x228] ;  /* 0x00008a00003c7ab9 */ /* 0x000fe20000000800 */
[----:B------:R-:W-:Y:S01]  /*61240*/  ISETP.GE.AND P0, PT, R32, UR41, PT ;  /* 0x0000002920007c0c */ /* 0x000fe2000bf06270 */
[----:B0-----:R-:W-:-:S03]  /*61250*/  VIADD R33, R33, UR12 ;  /* 0x0000000c21217c36 */ /* 0x001fc60008000000 */
[----:B------:R-:W-:Y:S02]  /*61260*/  ISETP.LT.AND P1, PT, R4, UR8, !P0 ;  /* 0x0000000804007c0c */ /* 0x000fe4000c721270 */
[----:B------:R-:W-:Y:S01]  /*61270*/  LOP3.LUT R229, R229, 0xfbffffff, RZ, 0xc0, !PT ;  /* 0xfbffffffe5e57812 */ /* 0x000fe200078ec0ff */
[C---:B------:R-:W-:Y:S01]  /*61280*/  VIADD R32, R2.reuse, 0xef ;  /* 0x000000ef02207836 */ /* 0x040fe20000000000 */
[----:B------:R0:W-:Y:S01]  /*61290*/  STL [R1+0x8cc], R33 ;  /* 0x0008cc2101007387 */ /* 0x0001e20000100800 */
[----:B------:R-:W-:Y:S01]  /*612a0*/  ISETP.LT.AND P0, PT, R3, UR26, !P0 ;  /* 0x0000001a03007c0c */ /* 0x000fe2000c701270 */
[----:B------:R-:W-:Y:S01]  /*612b0*/  ULDC UR12, c[0x0][0x228] ;  /* 0x00008a00000c7ab9 */ /* 0x000fe20000000800 */
[----:B------:R-:W-:Y:S01]  /*612c0*/  ULDC UR8, c[0x0][0x248] ;  /* 0x0000920000087ab9 */ /* 0x000fe20000000800 */
[----:B------:R-:W4:Y:S01]  /*612d0*/  LDL.LU R6, [R1+0x205c] ;  /* 0x00205c0001067983 */ /* 0x000f220000300800 */
[----:B------:R-:W-:Y:S01]  /*612e0*/  VIADD R242, R2, 0xcd ;  /* 0x000000cd02f27836 */ /* 0x000fe20000000000 */
[----:B------:R-:W-:Y:S01]  /*612f0*/  ULDC UR26, c[0x0][0x228] ;  /* 0x00008a00001a7ab9 */ /* 0x000fe20000000800 */
[----:B0-----:R-:W-:Y:S01]  /*61300*/  VIADD R33, R33, UR44 ;  /* 0x0000002c21217c36 */ /* 0x001fe20008000000 */
[----:B------:R-:W-:-:S04]  /*61310*/  ULDC UR44, c[0x0][0x248] ;  /* 0x00009200002c7ab9 */ /* 0x000fc80000000800 */
[----:B------:R0:W-:Y:S01]  /*61320*/  STL [R1+0x8d0], R33 ;  /* 0x0008d02101007387 */ /* 0x0001e20000100800 */
[----:B------:R-:W-:Y:S01]  /*61330*/  @P1 LOP3.LUT R229, R229, 0x4000000, RZ, 0xfc, !PT ;  /* 0x04000000e5e51812 */ /* 0x000fe200078efcff */
[----:B0-----:R-:W-:-:S03]  /*61340*/  VIADD R33, R33, UR20 ;  /* 0x0000001421217c36 */ /* 0x001fc60008000000 */
[----:B------:R-:W-:Y:S01]  /*61350*/  LOP3.LUT R229, R229, 0xfdffffff, RZ, 0xc0, !PT ;  /* 0xfdffffffe5e57812 */ /* 0x000fe200078ec0ff */
[----:B------:R-:W-:Y:S01]  /*61360*/  ULDC UR20, c[0x0][0x228] ;  /* 0x00008a0000147ab9 */ /* 0x000fe20000000800 */
[----:B------:R0:W-:Y:S02]  /*61370*/  STL [R1+0x8d4], R33 ;  /* 0x0008d42101007387 */ /* 0x0001e40000100800 */
[----:B------:R-:W-:Y:S02]  /*61380*/  @P0 LOP3.LUT R229, R229, 0x2000000, RZ, 0xfc, !PT ;  /* 0x02000000e5e50812 */ /* 0x000fe400078efcff */
[----:B------:R-:W2:Y:S01]  /*61390*/  LDL.LU R5, [R1+0x2058] ;  /* 0x0020580001057983 */ /* 0x000ea20000300800 */
[----:B0-----:R-:W-:Y:S01]  /*613a0*/  VIADD R33, R33, UR44 ;  /* 0x0000002c21217c36 */ /* 0x001fe20008000000 */
[----:B------:R-:W-:Y:S01]  /*613b0*/  ULDC UR44, c[0x0][0x248] ;  /* 0x00009200002c7ab9 */ /* 0x000fe20000000800 */
[----:B------:R-:W-:-:S03]  /*613c0*/  ISETP.GE.AND P0, PT, R32, UR40, PT ;  /* 0x0000002820007c0c */ /* 0x000fc6000bf06270 */
[----:B------:R0:W-:Y:S01]  /*613d0*/  STL [R1+0x8d8], R33 ;  /* 0x0008d82101007387 */ /* 0x0001e20000100800 */
[----:B------:R-:W-:Y:S02]  /*613e0*/  ISETP.LT.AND P1, PT, R4, UR24, !P0 ;  /* 0x0000001804007c0c */ /* 0x000fe4000c721270 */
[----:B------:R-:W-:Y:S01]  /*613f0*/  LOP3.LUT R229, R229, 0xfeffffff, RZ, 0xc0, !PT ;  /* 0xfeffffffe5e57812 */ /* 0x000fe200078ec0ff */
[----:B------:R-:W-:Y:S02]  /*61400*/  VIADD R32, R2, 0xed ;  /* 0x000000ed02207836 */ /* 0x000fe40000000000 */
[----:B0-----:R-:W-:Y:S01]  /*61410*/  VIADD R33, R33, UR44 ;  /* 0x0000002c21217c36 */ /* 0x001fe20008000000 */
[----:B------:R-:W-:Y:S01]  /*61420*/  ISETP.LT.AND P0, PT, R3, UR10, !P0 ;  /* 0x0000000a03007c0c */ /* 0x000fe2000c701270 */
[----:B------:R-:W-:Y:S01]  /*61430*/  ULDC UR44, c[0x0][0x248] ;  /* 0x00009200002c7ab9 */ /* 0x000fe20000000800 */
[----:B------:R-:W-:Y:S01]  /*61440*/  ULDC UR10, c[0x0][0x248] ;  /* 0x00009200000a7ab9 */ /* 0x000fe20000000800 */
[----:B------:R-:W-:Y:S01]  /*61450*/  ULDC UR24, c[0x0][0x228] ;  /* 0x00008a0000187ab9 */ /* 0x000fe20000000800 */
[----:B------:R0:W-:Y:S04]  /*61460*/  STL [R1+0x8dc], R33 ;  /* 0x0008dc2101007387 */ /* 0x0001e80000100800 */
[----:B------:R-:W3:Y:S01]  /*61470*/  LDL.LU R238, [R1+0x2054] ;  /* 0x0020540001ee7983 */ /* 0x000ee20000300800 */
        /* <DEDUP_REMOVED lines=11> */
[C---:B------:R-:W-:Y:S01]  /*61530*/  VIADD R243, R2.reuse, 0xcb ;  /* 0x000000cb02f37836 */ /* 0x040fe20000000000 */
[----:B------:R-:W-:Y:S01]  /*61540*/  ULDC UR34, c[0x0][0x228] ;  /* 0x00008a0000227ab9 */ /* 0x000fe20000000800 */
[----:B------:R-:W-:Y:S01]  /*61550*/  VIADD R244, R2, 0xc9 ;  /* 0x000000c902f47836 */ /* 0x000fe20000000000 */
[----:B------:R-:W-:-:S05]  /*61560*/  ULDC UR55, c[0x0][0x248] ;  /* 0x0000920000377ab9 */ /* 0x000fca0000000800 */
        /* <DEDUP_REMOVED lines=11> */
[----:B------:R-:W-:Y:S01]  /*61620*/  VIADD R245, R2, 0xc8 ;  /* 0x000000c802f57836 */ /* 0x000fe20000000000 */
        /* <DEDUP_REMOVED lines=24> */
[C---:B------:R-:W-:Y:S01]  /*617b0*/  VIADD R246, R2.reuse, 0xc7 ;  /* 0x000000c702f67836 */ /* 0x040fe20000000000 */
[----:B------:R-:W-:Y:S01]  /*617c0*/  ULDC UR29, c[0x0][0x228] ;  /* 0x00008a00001d7ab9 */ /* 0x000fe20000000800 */
[----:B------:R-:W-:Y:S01]  /*617d0*/  VIADD R247, R2, 0xc6 ;  /* 0x000000c602f77836 */ /* 0x000fe20000000000 */
[----:B------:R-:W-:-:S06]  /*617e0*/  ULDC UR14, c[0x0][0x228] ;  /* 0x00008a00000e7ab9 */ /* 0x000fcc0000000800 */
[----:B------:R-:W-:-:S04]  /*617f0*/  @P1 LOP3.LUT R229, R229, 0x10000, RZ, 0xfc, !PT ;  /* 0x00010000e5e51812 */ /* 0x000fc800078efcff */
[----:B------:R-:W-:-:S04]  /*61800*/  LOP3.LUT R229, R229, 0xffff7fff, RZ, 0xc0, !PT ;  /* 0xffff7fffe5e57812 */ /* 0x000fc800078ec0ff */
[----:B------:R-:W-:Y:S02]  /*61810*/  @P0 LOP3.LUT R229, R229, 0x8000, RZ, 0xfc, !PT ;  /* 0x00008000e5e50812 */ /* 0x000fe400078efcff */
[----:B------:R-:W-:Y:S01]  /*61820*/  ISETP.GE.AND P0, PT, R32, UR17, PT ;  /* 0x0000001120007c0c */ /* 0x000fe2000bf06270 */
[----:B0-----:R-:W-:Y:S01]  /*61830*/  VIADD R33, R33, UR46 ;  /* 0x0000002e21217c36 */ /* 0x001fe20008000000 */
[----:B------:R-:W-:Y:S01]  /*61840*/  LOP3.LUT R229, R229, 0xffffbfff, RZ, 0xc0, !PT ;  /* 0xffffbfffe5e57812 */ /* 0x000fe200078ec0ff */
[----:B------:R-:W-:Y:S01]  /*61850*/  ULDC UR46, c[0x0][0x248] ;  /* 0x00009200002e7ab9 */ /* 0x000fe20000000800 */
[----:B------:R-:W-:Y:S01]  /*61860*/  ISETP.LT.AND P1, PT, R4, UR30, !P0 ;  /* 0x0000001e04007c0c */ /* 0x000fe2000c721270 */
[C---:B------:R-:W-:Y:S01]  /*61870*/  VIADD R32, R2.reuse, 0xe3 ;  /* 0x000000e302207836 */ /* 0x040fe20000000000 */
[----:B------:R-:W-:Y:S01]  /*61880*/  ISETP.LT.AND P0, PT, R3, UR42, !P0 ;  /* 0x0000002a03007c0c */ /* 0x000fe2000c701270 */
[----:B------:R0:W-:Y:S01]  /*61890*/  STL [R1+0x8e8], R33 ;  /* 0x0008e82101007387 */ /* 0x0001e20000100800 */
[----:B------:R-:W-:Y:S01]  /*618a0*/  ULDC UR17, c[0x0][0x248] ;  /* 0x0000920000117ab9 */ /* 0x000fe20000000800 */
[C---:B------:R-:W-:Y:S01]  /*618b0*/  VIADD R248, R2.reuse, 0xc5 ;  /* 0x000000c502f87836 */ /* 0x040fe20000000000 */
[----:B------:R-:W-:Y:S01]  /*618c0*/  ULDC UR30, c[0x0][0x228] ;  /* 0x00008a00001e7ab9 */ /* 0x000fe20000000800 */
[----:B------:R-:W4:Y:S01]  /*618d0*/  LDL.LU R37, [R1+0xef0] ;  /* 0x000ef00001257983 */ /* 0x000f220000300800 */
[----:B------:R-:W-:Y:S01]  /*618e0*/  VIADD R249, R2, 0xc4 ;  /* 0x000000c402f97836 */ /* 0x000fe20000000000 */
[----:B------:R-:W-:Y:S01]  /*618f0*/  ULDC UR42, c[0x0][0x228] ;  /* 0x00008a00002a7ab9 */ /* 0x000fe20000000800 */
[----:B0-----:R-:W-:-:S03]  /*61900*/  VIADD R33, R33, UR46 ;  /* 0x0000002e21217c36 */ /* 0x001fc60008000000 */
[----:B------:R-:W-:Y:S01]  /*61910*/  @P1 LOP3.LUT R229, R229, 0x4000, RZ, 0xfc, !PT ;  /* 0x00004000e5e51812 */ /* 0x000fe200078efcff */
[----:B------:R-:W-:-:S03]  /*61920*/  ULDC UR46, c[0x0][0x228] ;  /* 0x00008a00002e7ab9 */ /* 0x000fc60000000800 */
[----:B------:R-:W-:Y:S01]  /*61930*/  LOP3.LUT R229, R229, 0xffffdfff, RZ, 0xc0, !PT ;  /* 0xffffdfffe5e57812 */ /* 0x000fe200078ec0ff */
[----:B------:R0:W-:Y:S03]  /*61940*/  STL [R1+0x8ec], R33 ;  /* 0x0008ec2101007387 */ /* 0x0001e60000100800 */
[----:B------:R-:W-:Y:S02]  /*61950*/  @P0 LOP3.LUT R229, R229, 0x2000, RZ, 0xfc, !PT ;  /* 0x00002000e5e50812 */ /* 0x000fe400078efcff */
[----:B------:R-:W-:Y:S01]  /*61960*/  ISETP.GE.AND P0, PT, R32, UR11, PT ;  /* 0x0000000b20007c0c */ /* 0x000fe2000bf06270 */
[----:B0-----:R-:W-:Y:S01]  /*61970*/  VIADD R33, R33, UR48 ;  /* 0x0000003021217c36 */ /* 0x001fe20008000000 */
[----:B------:R-:W-:Y:S02]  /*61980*/  ULDC UR48, c[0x0][0x248] ;  /* 0x0000920000307ab9 */ /* 0x000fe40000000800 */
[----:B------:R-:W-:-:S02]  /*61990*/  ISETP.LT.AND P1, PT, R4, UR54, !P0 ;  /* 0x0000003604007c0c */ /* 0x000fc4000c721270 */
[----:B------:R-:W-:Y:S01]  /*619a0*/  LOP3.LUT R229, R229, 0xffffefff, RZ, 0xc0, !PT ;  /* 0xffffefffe5e57812 */ /* 0x000fe200078ec0ff */
[----:B------:R0:W-:Y:S01]  /*619b0*/  STL [R1+0x8f0], R33 ;  /* 0x0008f02101007387 */ /* 0x0001e20000100800 */
[----:B------:R-:W-:Y:S01]  /*619c0*/  ISETP.LT.AND P0, PT, R3, UR5, !P0 ;  /* 0x0000000503007c0c */ /* 0x000fe2000c701270 */
[C---:B------:R-:W-:Y:S01]  /*619d0*/  VIADD R32, R2.reuse, 0xe1 ;  /* 0x000000e102207836 */ /* 0x040fe20000000000 */
[----:B------:R-:W-:Y:S01]  /*619e0*/  ULDC UR5, c[0x0][0x248] ;  /* 0x0000920000057ab9 */ /* 0x000fe20000000800 */
[----:B------:R-:W-:Y:S01]  /*619f0*/  ULDC UR11, c[0x0][0x248] ;  /* 0x00009200000b7ab9 */ /* 0x000fe20000000800 */
[----:B------:R-:W-:Y:S01]  /*61a00*/  VIADD R251, R2, 0xc3 ;  /* 0x000000c302fb7836 */ /* 0x000fe20000000000 */
[----:B------:R-:W-:Y:S01]  /*61a10*/  ULDC UR54, c[0x0][0x248] ;  /* 0x0000920000367ab9 */ /* 0x000fe20000000800 */
[----:B0-----:R-:W-:-:S03]  /*61a20*/  VIADD R33, R33, UR48 ;  /* 0x0000003021217c36 */ /* 0x001fc60008000000 */
[----:B------:R-:W-:Y:S01]  /*61a30*/  @P1 LOP3.LUT R229, R229, 0x1000, RZ, 0xfc, !PT ;  /* 0x00001000e5e51812 */ /* 0x000fe200078efcff */
[----:B------:R-:W-:Y:S01]  /*61a40*/  ULDC UR48, c[0x0][0x228] ;  /* 0x00008a0000307ab9 */ /* 0x000fe20000000800 */
[----:B------:R0:W-:Y:S02]  /*61a50*/  STL [R1+0x8f4], R33 ;  /* 0x0008f42101007387 */ /* 0x0001e40000100800 */
[----:B0-----:R-:W-:Y:S01]  /*61a60*/  VIADD R33, R33, UR56 ;  /* 0x0000003821217c36 */ /* 0x001fe20008000000 */
[----:B------:R-:W-:-:S04]  /*61a70*/  ULDC UR56, c[0x0][0x248] ;  /* 0x0000920000387ab9 */ /* 0x000fc80000000800 */
[----:B------:R0:W-:Y:S01]  /*61a80*/  STL [R1+0x8f8], R33 ;  /* 0x0008f82101007387 */ /* 0x0001e20000100800 */
[----:B------:R-:W-:Y:S01]  /*61a90*/  LOP3.LUT R229, R229, 0xfffff7ff, RZ, 0xc0, !PT ;  /* 0xfffff7ffe5e57812 */ /* 0x000fe200078ec0ff */
[----:B0-----:R-:W-:-:S03]  /*61aa0*/  VIADD R33, R33, UR56 ;  /* 0x0000003821217c36 */ /* 0x001fc60008000000 */
[----:B------:R-:W-:Y:S01]  /*61ab0*/  @P0 LOP3.LUT R229, R229, 0x800, RZ, 0xfc, !PT ;  /* 0x00000800e5e50812 */ /* 0x000fe200078efcff */
[----:B------:R-:W-:Y:S01]  /*61ac0*/  ULDC UR56, c[0x0][0x228] ;  /* 0x00008a0000387ab9 */ /* 0x000fe20000000800 */
[----:B------:R0:W-:Y:S01]  /*61ad0*/  STL [R1+0x8fc], R33 ;  /* 0x0008fc2101007387 */ /* 0x0001e20000100800 */
[----:B------:R-:W-:Y:S01]  /*61ae0*/  ISETP.GE.AND P0, PT, R32, UR53, PT ;  /* 0x0000003520007c0c */ /* 0x000fe2000bf06270 */
[----:B0-----:R-:W-:-:S03]  /*61af0*/  VIADD R33, R33, UR58 ;  /* 0x0000003a21217c36 */ /* 0x001fc60008000000 */
[----:B------:R-:W-:Y:S02]  /*61b00*/  ISETP.LT.AND P1, PT, R4, UR22, !P0 ;  /* 0x0000001604007c0c */ /* 0x000fe4000c721270 */
[----:B------:R-:W-:Y:S01]  /*61b10*/  LOP3.LUT R229, R229, 0xfffffbff, RZ, 0xc0, !PT ;  /* 0xfffffbffe5e57812 */ /* 0x000fe200078ec0ff */
[----:B------:R-:W-:Y:S01]  /*61b20*/  VIADD R32, R2, 0xdf ;  /* 0x000000df02207836 */ /* 0x000fe20000000000 */
[----:B------:R0:W-:Y:S01]  /*61b30*/  STL [R1+0x900], R33 ;  /* 0x0009002101007387 */ /* 0x0001e20000100800 */
[----:B------:R-:W-:Y:S01]  /*61b40*/  ULDC UR22, c[0x0][0x248] ;  /* 0x0000920000167ab9 */ /* 0x000fe20000000800 */
[----:B------:R-:W-:Y:S01]  /*61b50*/  ULDC UR53, c[0x0][0x248] ;  /* 0x0000920000357ab9 */ /* 0x000fe20000000800 */
[----:B------:R-:W-:Y:S01]  /*61b60*/  ULDC UR58, c[0x0][0x228] ;  /* 0x00008a00003a7ab9 */ /* 0x000fe20000000800 */
[----:B0-----:R-:W-:Y:S01]  /*61b70*/  VIADD R33, R33, UR8 ;  /* 0x0000000821217c36 */ /* 0x001fe20008000000 */
[----:B------:R-:W-:-:S04]  /*61b80*/  ULDC UR8, c[0x0][0x248] ;  /* 0x0000920000087ab9 */ /* 0x000fc80000000800 */
[----:B------:R0:W-:Y:S01]  /*61b90*/  STL [R1+0x904], R33 ;  /* 0x0009042101007387 */ /* 0x0001e20000100800 */
[----:B------:R-:W-:Y:S01]  /*61ba0*/  ISETP.LT.AND P0, PT, R3, UR44, !P0 ;  /* 0x0000002c03007c0c */ /* 0x000fe2000c701270 */
[----:B------:R-:W-:Y:S01]  /*61bb0*/  ULDC UR44, c[0x0][0x248] ;  /* 0x00009200002c7ab9 */ /* 0x000fe20000000800 */
[----:B0-----:R-:W-:Y:S01]  /*61bc0*/  VIADD R33, R33, UR8 ;  /* 0x0000000821217c36 */ /* 0x001fe20008000000 */
[----:B------:R-:W-:-:S04]  /*61bd0*/  ULDC UR8, c[0x0][0x248] ;  /* 0x0000920000087ab9 */ /* 0x000fc80000000800 */
[----:B------:R0:W-:Y:S01]  /*61be0*/  STL [R1+0x908], R33 ;  /* 0x0009082101007387 */ /* 0x0001e20000100800 */
[----:B------:R-:W-:Y:S01]  /*61bf0*/  @P1 LOP3.LUT R229, R229, 0x400, RZ, 0xfc, !PT ;  /* 0x00000400e5e51812 */ /* 0x000fe200078efcff */
[----:B0-----:R-:W-:Y:S01]  /*61c00*/  VIADD R33, R33, UR8 ;  /* 0x0000000821217c36 */ /* 0x001fe20008000000 */
[----:B------:R-:W-:Y:S02]  /*61c10*/  ULDC UR8, c[0x0][0x248] ;  /* 0x0000920000087ab9 */ /* 0x000fe40000000800 */
[----:B------:R-:W-:Y:S02]  /*61c20*/  LOP3.LUT R229, R229, 0xfffffdff, RZ, 0xc0, !PT ;  /* 0xfffffdffe5e57812 */ /* 0x000fe400078ec0ff */
[----:B------:R0:W-:Y:S02]  /*61c30*/  STL [R1+0x90c], R33 ;  /* 0x00090c2101007387 */ /* 0x0001e40000100800 */
[----:B------:R-:W-:Y:S02]  /*61c40*/  @P0 LOP3.LUT R229, R229, 0x200, RZ, 0xfc, !PT ;  /* 0x00000200e5e50812 */ /* 0x000fe400078efcff */
[----:B------:R-:W-:Y:S01]  /*61c50*/  ISETP.GE.AND P0, PT, R32, UR25, PT ;  /* 0x0000001920007c0c */ /* 0x000fe2000bf06270 */
[----:B0-----:R-:W-:Y:S01]  /*61c60*/  VIADD R33, R33, UR8 ;  /* 0x0000000821217c36 */ /* 0x001fe20008000000 */
[----:B------:R-:W-:Y:S01]  /*61c70*/  ULDC UR8, c[0x0][0x248] ;  /* 0x0000920000087ab9 */ /* 0x000fe20000000800 */
[----:B------:R-:W-:Y:S01]  /*61c80*/  LOP3.LUT R229, R229, 0xfffffeff, RZ, 0xc0, !PT ;  /* 0xfffffeffe5e57812 */ /* 0x000fe200078ec0ff */
[----:B------:R-:W-:Y:S01]  /*61c90*/  VIADD R32, R2, 0xdd ;  /* 0x000000dd02207836 */ /* 0x000fe20000000000 */
[----:B------:R-:W-:Y:S01]  /*61ca0*/  ULDC UR25, c[0x0][0x248] ;  /* 0x0000920000197ab9 */ /* 0x000fe20000000800 */
[----:B------:R0:W-:Y:S01]  /*61cb0*/  STL [R1+0x910], R33 ;  /* 0x0009102101007387 */ /* 0x0001e20000100800 */
[----:B------:R-:W-:Y:S01]  /*61cc0*/  ISETP.LT.AND P1, PT, R4, UR32, !P0 ;  /* 0x0000002004007c0c */ /* 0x000fe2000c721270 */
[----:B------:R-:W-:Y:S01]  /*61cd0*/  ULDC UR32, c[0x0][0x248] ;  /* 0x0000920000207ab9 */ /* 0x000fe20000000800 */
[----:B0-----:R-:W-:Y:S01]  /*61ce0*/  VIADD R33, R33, UR8 ;  /* 0x0000000821217c36 */ /* 0x001fe20008000000 */
[----:B------:R-:W-:-:S04]  /*61cf0*/  ULDC UR8, c[0x0][0x248] ;  /* 0x0000920000087ab9 */ /* 0x000fc80000000800 */
[----:B------:R0:W-:Y:S01]  /*61d00*/  STL [R1+0x914], R33 ;  /* 0x0009142101007387 */ /* 0x0001e20000100800 */
[----:B------:R-:W-:Y:S01]  /*61d10*/  ISETP.LT.AND P0, PT, R3, UR6, !P0 ;  /* 0x0000000603007c0c */ /* 0x000fe2000c701270 */
        /* <DEDUP_REMOVED lines=8> */
[----:B------:R-:W-:Y:S01]  /*61da0*/  @P0 LOP3.LUT R229, R229, 0x80, RZ, 0xfc, !PT ;  /* 0x00000080e5e50812 */ /* 0x000fe200078efcff */
[----:B0-----:R-:W-:Y:S01]  /*61db0*/  VIADD R33, R33, UR10 ;  /* 0x0000000a21217c36 */ /* 0x001fe20008000000 */
[----:B------:R-:W-:-:S04]  /*61dc0*/  ULDC UR10, c[0x0][0x248] ;  /* 0x00009200000a7ab9 */ /* 0x000fc80000000800 */
        /* <DEDUP_REMOVED lines=9> */
[----:B---3--:R-:W-:Y:S01]  /*61e60*/  R2UR UR40, R238 ;  /* 0x00000000ee2872ca */ /* 0x008fe200000e0000 */
[----:B------:R-:W-:Y:S01]  /*61e70*/  ULDC UR50, c[0x0][0x248] ;  /* 0x0000920000327ab9 */ /* 0x000fe20000000800 */
[----:B------:R-:W-:Y:S01]  /*61e80*/  ULDC UR46, c[0x0][0x248] ;  /* 0x00009200002e7ab9 */ /* 0x000fe20000000800 */
[----:B------:R-:W-:Y:S01]  /*61e90*/  ULDC UR45, c[0x0][0x248] ;  /* 0x00009200002d7ab9 */ /* 0x000fe20000000800 */
[----:B0-----:R-:W-:Y:S01]  /*61ea0*/  VIADD R33, R33, UR10 ;  /* 0x0000000a21217c36 */ /* 0x001fe20008000000 */
[----:B------:R-:W-:-:S04]  /*61eb0*/  ULDC UR10, c[0x0][0x248] ;  /* 0x00009200000a7ab9 */ /* 0x000fc80000000800 */
[----:B------:R0:W-:Y:S01]  /*61ec0*/  STL [R1+0x928], R33 ;  /* 0x0009282101007387 */ /* 0x0001e20000100800 */
[----:B------:R-:W-:Y:S01]  /*61ed0*/  @P1 LOP3.LUT R229, R229, 0x40, RZ, 0xfc, !PT ;  /* 0x00000040e5e51812 */ /* 0x000fe200078efcff */
[----:B0-----:R-:W-:Y:S01]  /*61ee0*/  VIADD R33, R33, UR10 ;  /* 0x0000000a21217c36 */ /* 0x001fe20008000000 */
[----:B------:R-:W-:-:S04]  /*61ef0*/  ULDC UR10, c[0x0][0x248] ;  /* 0x00009200000a7ab9 */ /* 0x000fc80000000800 */
[----:B------:R0:W-:Y:S01]  /*61f00*/  STL [R1+0x92c], R33 ;  /* 0x00092c2101007387 */ /* 0x0001e20000100800 */
[----:B------:R-:W-:Y:S01]  /*61f10*/  LOP3.LUT R229, R229, 0xffffffdf, RZ, 0xc0, !PT ;  /* 0xffffffdfe5e57812 */ /* 0x000fe200078ec0ff */
[----:B0-----:R-:W-:Y:S01]  /*61f20*/  VIADD R33, R33, UR10 ;  /* 0x0000000a21217c36 */ /* 0x001fe20008000000 */
[----:B------:R-:W-:-:S04]  /*61f30*/  ULDC UR10, c[0x0][0x248] ;  /* 0x00009200000a7ab9 */ /* 0x000fc80000000800 */
[----:B------:R0:W-:Y:S01]  /*61f40*/  STL [R1+0x930], R33 ;  /* 0x0009302101007387 */ /* 0x0001e20000100800 */
[----:B------:R-:W-:Y:S02]  /*61f50*/  @P0 LOP3.LUT R229, R229, 0x20, RZ, 0xfc, !PT ;  /* 0x00000020e5e50812 */ /* 0x000fe400078efcff */
[----:B------:R-:W-:Y:S01]  /*61f60*/  ISETP.GE.AND P0, PT, R32, UR21, PT ;  /* 0x0000001520007c0c */ /* 0x000fe2000bf06270 */
[----:B------:R-:W-:Y:S01]  /*61f70*/  ULDC UR21, c[0x0][0x228] ;  /* 0x00008a0000157ab9 */ /* 0x000fe20000000800 */
[----:B0-----:R-:W-:Y:S01]  /*61f80*/  VIADD R33, R33, UR10 ;  /* 0x0000000a21217c36 */ /* 0x001fe20008000000 */
[----:B------:R-:W-:-:S04]  /*61f90*/  ULDC UR10, c[0x0][0x248] ;  /* 0x00009200000a7ab9 */ /* 0x000fc80000000800 */
[----:B------:R0:W-:Y:S01]  /*61fa0*/  STL [R1+0x934], R33 ;  /* 0x0009342101007387 */ /* 0x0001e20000100800 */
[----:B------:R-:W-:Y:S01]  /*61fb0*/  ISETP.LT.AND P1, PT, R4, UR16, !P0 ;  /* 0x0000001004007c0c */ /* 0x000fe2000c721270 */
[----:B0-----:R-:W-:Y:S01]  /*61fc0*/  VIADD R33, R33, UR10 ;  /* 0x0000000a21217c36 */ /* 0x001fe20008000000 */
[----:B------:R-:W-:Y:S01]  /*61fd0*/  ISETP.LT.AND P0, PT, R3, UR48, !P0 ;  /* 0x0000003003007c0c */ /* 0x000fe2000c701270 */
[----:B------:R-:W-:Y:S01]  /*61fe0*/  ULDC UR10, c[0x0][0x248] ;  /* 0x00009200000a7ab9 */ /* 0x000fe20000000800 */
[----:B------:R-:W-:Y:S01]  /*61ff0*/  LOP3.LUT R229, R229, 0xffffffef, RZ, 0xc0, !PT ;  /* 0xffffffefe5e57812 */ /* 0x000fe200078ec0ff */
[----:B------:R-:W-:Y:S01]  /*62000*/  ULDC UR48, c[0x0][0x248] ;  /* 0x0000920000307ab9 */ /* 0x000fe20000000800 */
[----:B------:R0:W-:Y:S02]  /*62010*/  STL [R1+0x938], R33 ;  /* 0x0009382101007387 */ /* 0x0001e40000100800 */
[----:B0-----:R-:W-:-:S05]  /*62020*/  VIADD R33, R33, UR5 ;  /* 0x0000000521217c36 */ /* 0x001fca0008000000 */
[----:B------:R-:W-:Y:S01]  /*62030*/  @P1 LOP3.LUT R229, R229, 0x10, RZ, 0xfc, !PT ;  /* 0x00000010e5e51812 */ /* 0x000fe200078efcff */
[----:B------:R-:W-:Y:S01]  /*62040*/  ULDC UR5, c[0x0][0x248] ;  /* 0x0000920000057ab9 */ /* 0x000fe20000000800 */
[----:B------:R0:W-:Y:S02]  /*62050*/  STL [R1+0x93c], R33 ;  /* 0x00093c2101007387 */ /* 0x0001e40000100800 */
[----:B------:R-:W-:Y:S01]  /*62060*/  LOP3.LUT R229, R229, 0xfffffff7, RZ, 0xc0, !PT ;  /* 0xfffffff7e5e57812 */ /* 0x000fe200078ec0ff */
[----:B0-----:R-:W-:-:S03]  /*62070*/  VIADD R33, R33, UR11 ;  /* 0x0000000b21217c36 */ /* 0x001fc60008000000 */
[----:B------:R-:W-:Y:S01]  /*62080*/  @P0 LOP3.LUT R229, R229, 0x8, RZ, 0xfc, !PT ;  /* 0x00000008e5e50812 */ /* 0x000fe200078efcff */
[----:B------:R-:W-:Y:S01]  /*62090*/  ULDC UR11, c[0x0][0x248] ;  /* 0x00009200000b7ab9 */ /* 0x000fe20000000800 */
[----:B------:R0:W-:Y:S01]  /*620a0*/  STL [R1+0x940], R33 ;  /* 0x0009402101007387 */ /* 0x0001e20000100800 */
[----:B------:R-:W-:Y:S01]  /*620b0*/  ISETP.GE.AND P0, PT, R226, UR7, PT ;  /* 0x00000007e2007c0c */ /* 0x000fe2000bf06270 */
[----:B------:R-:W-:Y:S01]  /*620c0*/  ULDC.64 UR6, c[0x0][0x228] ;  /* 0x00008a0000067ab9 */ /* 0x000fe20000000a00 */
[----:B0-----:R-:W-:Y:S02]  /*620d0*/  VIADD R33, R33, UR10 ;  /* 0x0000000a21217c36 */ /* 0x001fe40008000000 */
[----:B------:R-:W-:Y:S01]  /*620e0*/  ISETP.LT.AND P1, PT, R4, UR59, !P0 ;  /* 0x0000003b04007c0c */ /* 0x000fe2000c721270 */
[----:B------:R-:W-:Y:S01]  /*620f0*/  ULDC UR10, c[0x0][0x248] ;  /* 0x00009200000a7ab9 */ /* 0x000fe20000000800 */
[----:B------:R-:W-:Y:S01]  /*62100*/  VIADD R34, R33, UR39 ;  /* 0x0000002721227c36 */ /* 0x000fe20008000000 */
[----:B------:R0:W-:Y:S01]  /*62110*/  STL [R1+0x944], R33 ;  /* 0x0009442101007387 */ /* 0x0001e20000100800 */
[----:B------:R-:W-:Y:S01]  /*62120*/  LOP3.LUT R229, R229, 0xfffffffb, RZ, 0xc0, !PT ;  /* 0xfffffffbe5e57812 */ /* 0x000fe200078ec0ff */
[----:B------:R-:W-:-:S02]  /*62130*/  ULDC UR59, c[0x0][0x228] ;  /* 0x00008a00003b7ab9 */ /* 0x000fc40000000800 */
[----:B0-----:R-:W3:Y:S04]  /*62140*/  LDL.LU R33, [R1+0x204c] ;  /* 0x00204c0001217983 */ /* 0x001ee80000300800 */
[----:B------:R0:W-:Y:S01]  /*62150*/  STL [R1+0x948], R34 ;  /* 0x0009482201007387 */ /* 0x0001e20000100800 */
[----:B------:R-:W-:Y:S01]  /*62160*/  ISETP.LT.AND P0, PT, R3, UR52, !P0 ;  /* 0x0000003403007c0c */ /* 0x000fe2000c701270 */
[----:B------:R-:W-:Y:S01]  /*62170*/  ULDC UR52, c[0x0][0x228] ;  /* 0x00008a0000347ab9 */ /* 0x000fe20000000800 */
[----:B0-----:R-:W-:Y:S01]  /*62180*/  VIADD R34, R34, UR5 ;  /* 0x0000000522227c36 */ /* 0x001fe20008000000 */
[----:B------:R-:W-:Y:S01]  /*62190*/  @P1 LOP3.LUT R229, R229, 0x4, RZ, 0xfc, !PT ;  /* 0x00000004e5e51812 */ /* 0x000fe200078efcff */
[----:B------:R-:W-:-:S03]  /*621a0*/  ULDC UR5, c[0x0][0x248] ;  /* 0x0000920000057ab9 */ /* 0x000fc60000000800 */
[----:B------:R0:W-:Y:S02]  /*621b0*/  STL [R1+0x94c], R34 ;  /* 0x00094c2201007387 */ /* 0x0001e40000100800 */
[----:B0-----:R-:W-:Y:S01]  /*621c0*/  VIADD R34, R34, UR38 ;  /* 0x0000002622227c36 */ /* 0x001fe20008000000 */
[----:B------:R-:W-:Y:S01]  /*621d0*/  LOP3.LUT R229, R229, 0xfffffffd, RZ, 0xc0, !PT ;  /* 0xfffffffde5e57812 */ /* 0x000fe200078ec0ff */
[----:B------:R-:W-:-:S03]  /*621e0*/  ULDC.64 UR38, c[0x0][0x228] ;  /* 0x00008a0000267ab9 */ /* 0x000fc60000000a00 */
[----:B------:R0:W-:Y:S02]  /*621f0*/  STL [R1+0x950], R34 ;  /* 0x0009502201007387 */ /* 0x0001e40000100800 */
[----:B0-----:R-:W-:Y:S01]  /*62200*/  VIADD R34, R34, UR22 ;  /* 0x0000001622227c36 */ /* 0x001fe20008000000 */
[----:B------:R-:W-:Y:S01]  /*62210*/  @P0 LOP3.LUT R229, R229, 0x2, RZ, 0xfc, !PT ;  /* 0x00000002e5e50812 */ /* 0x000fe200078efcff */
[----:B------:R-:W-:Y:S02]  /*62220*/  ULDC UR22, c[0x0][0x228] ;  /* 0x00008a0000167ab9 */ /* 0x000fe40000000800 */
[----:B------:R-:W-:Y:S01]  /*62230*/  VIADD R238, R34, UR11 ;  /* 0x0000000b22ee7c36 */ /* 0x000fe20008000000 */
[----:B------:R-:W-:-:S03]  /*62240*/  ISETP.GE.AND P0, PT, R227, UR33, PT ;  /* 0x00000021e3007c0c */ /* 0x000fc6000bf06270 */
[----:B------:R-:W-:Y:S01]  /*62250*/  VIADD R226, R238, UR10 ;  /* 0x0000000aeee27c36 */ /* 0x000fe20008000000 */
[----:B------:R-:W-:Y:S01]  /*62260*/  STL [R1+0x954], R34 ;  /* 0x0009542201007387 */ /* 0x000fe20000100800 */
[----:B------:R-:W-:Y:S01]  /*62270*/  ISETP.LT.AND P1, PT, R4, UR22, !P0 ;  /* 0x0000001604007c0c */ /* 0x000fe2000c721270 */
[----:B------:R-:W-:Y:S01]  /*62280*/  ULDC UR22, c[0x0][0x228] ;  /* 0x00008a0000167ab9 */ /* 0x000fe20000000800 */
[----:B------:R-:W-:Y:S01]  /*62290*/  VIADD R227, R226, UR17 ;  /* 0x00000011e2e37c36 */ /* 0x000fe20008000000 */
[----:B------:R0:W-:Y:S01]  /*622a0*/  STL [R1+0x958], R238 ;  /* 0x000958ee01007387 */ /* 0x0001e20000100800 */
[----:B------:R-:W-:Y:S01]  /*622b0*/  ISETP.LT.AND P0, PT, R3, UR56, !P0 ;  /* 0x0000003803007c0c */ /* 0x000fe2000c701270 */
[----:B------:R-:W-:Y:S01]  /*622c0*/  ULDC.64 UR10, c[0x0][0x228] ;  /* 0x00008a00000a7ab9 */ /* 0x000fe20000000a00 */
[----:B------:R-:W-:Y:S01]  /*622d0*/  LOP3.LUT R229, R229, 0xfffffffe, RZ, 0xc0, !PT ;  /* 0xfffffffee5e57812 */ /* 0x000fe200078ec0ff */
[----:B------:R-:W-:Y:S01]  /*622e0*/  ULDC.64 UR16, c[0x0][0x228] ;  /* 0x00008a0000107ab9 */ /* 0x000fe20000000a00 */
[----:B0-----:R-:W2:Y:S04]  /*622f0*/  LDL.LU R238, [R1+0x2050] ;  /* 0x0020500001ee7983 */ /* 0x001ea80000300800 */
[----:B------:R-:W-:Y:S04]  /*62300*/  STL [R1+0x95c], R226 ;  /* 0x00095ce201007387 */ /* 0x000fe80000100800 */
[----:B------:R0:W-:Y:S02]  /*62310*/  STL [R1+0x960], R227 ;  /* 0x000960e301007387 */ /* 0x0001e40000100800 */
[----:B0-----:R-:W-:-:S05]  /*62320*/  VIADD R227, R227, UR20 ;  /* 0x00000014e3e37c36 */ /* 0x001fca0008000000 */
        /* <DEDUP_REMOVED lines=12> */
[----:B------:R0:W-:Y:S01]  /*623f0*/  STL [R1+0x97c], R227 ;  /* 0x00097ce301007387 */ /* 0x0001e20000100800 */
[----:B------:R-:W-:Y:S01]  /*62400*/  @P0 LOP3.LUT R228, R228, 0x80000000, RZ, 0xfc, !PT ;  /* 0x80000000e4e40812 */ /* 0x000fe200078efcff */
[----:B0-----:R-:W-:-:S05]  /*62410*/  VIADD R227, R227, UR47 ;  /* 0x0000002fe3e37c36 */ /* 0x001fca0008000000 */
[----:B------:R0:W-:Y:S01]  /*62420*/  STL [R1+0x980], R227 ;  /* 0x000980e301007387 */ /* 0x0001e20000100800 */
[----:B------:R-:W-:Y:S01]  /*62430*/  ISETP.GE.AND P0, PT, R237, UR23, PT ;  /* 0x00000017ed007c0c */ /* 0x000fe2000bf06270 */
[----:B0-----:R-:W-:-:S04]  /*62440*/  VIADD R227, R227, UR46 ;  /* 0x0000002ee3e37c36 */ /* 0x001fc80008000000 */
[----:B------:R-:W-:Y:S01]  /*62450*/  VIADD R237, R227, UR45 ;  /* 0x0000002de3ed7c36 */ /* 0x000fe20008000000 */
[----:B------:R0:W-:Y:S04]  /*62460*/  STL [R1+0x984], R227 ;  /* 0x000984e301007387 */ /* 0x0001e80000100800 */
[----:B0-----:R-:W3:Y:S01]  /*62470*/  LDL.LU R227, [R1+0xf80] ;  /* 0x000f800001e37983 */ /* 0x001ee20000300800 */
[----:B------:R-:W-:Y:S02]  /*62480*/  @P1 LOP3.LUT R229, R229, 0x1, RZ, 0xfc, !PT ;  /* 0x00000001e5e51812 */ /* 0x000fe400078efcff */
[----:B------:R-:W-:Y:S01]  /*62490*/  ISETP.LT.AND P1, PT, R4, UR21, !P0 ;  /* 0x0000001504007c0c */ /* 0x000fe2000c721270 */
[----:B------:R-:W-:Y:S01]  /*624a0*/  ULDC.64 UR20, c[0x0][0x228] ;  /* 0x00008a0000147ab9 */ /* 0x000fe20000000a00 */
[----:B------:R-:W-:Y:S01]  /*624b0*/  ISETP.LT.AND P0, PT, R3, UR22, !P0 ;  /* 0x0000001603007c0c */ /* 0x000fe2000c701270 */
[----:B------:R-:W-:Y:S01]  /*624c0*/  ULDC.64 UR22, c[0x0][0x228] ;  /* 0x00008a0000167ab9 */ /* 0x000fe20000000a00 */
[----:B------:R-:W-:-:S09]  /*624d0*/  LOP3.LUT R228, R228, 0xbfffffff, RZ, 0xc0, !PT ;  /* 0xbfffffffe4e47812 */ /* 0x000fd200078ec0ff */
[----:B------:R-:W-:-:S04]  /*624e0*/  @P1 LOP3.LUT R228, R228, 0x40000000, RZ, 0xfc, !PT ;  /* 0x40000000e4e41812 */ /* 0x000fc800078efcff */
[----:B------:R-:W-:-:S04]  /*624f0*/  LOP3.LUT R228, R228, 0xdfffffff, RZ, 0xc0, !PT ;  /* 0xdfffffffe4e47812 */ /* 0x000fc800078ec0ff */
[----:B------:R-:W-:Y:S02]  /*62500*/  @P0 LOP3.LUT R228, R228, 0x20000000, RZ, 0xfc, !PT ;  /* 0x20000000e4e40812 */ /* 0x000fe400078efcff */
[----:B------:R-:W-:-:S04]  /*62510*/  ISETP.GE.AND P0, PT, R239, UR13, PT ;  /* 0x0000000def007c0c */ /* 0x000fc8000bf06270 */
[----:B------:R-:W-:Y:S01]  /*62520*/  ISETP.LT.AND P2, PT, R4, UR59, !P0 ;  /* 0x0000003b04007c0c */ /* 0x000fe2000c741270 */
[----:B------:R-:W-:Y:S01]  /*62530*/  ULDC UR59, c[0x0][0x228] ;  /* 0x00008a00003b7ab9 */ /* 0x000fe20000000800 */
[----:B------:R-:W-:Y:S02]  /*62540*/  ISETP.LT.AND P1, PT, R3, UR52, !P0 ;  /* 0x0000003403007c0c */ /* 0x000fe4000c721270 */
[----:B------:R-:W-:Y:S02]  /*62550*/  LOP3.LUT R228, R228, 0xefffffff, RZ, 0xc0, !PT ;  /* 0xefffffffe4e47812 */ /* 0x000fe400078ec0ff */
[----:B------:R-:W-:-:S07]  /*62560*/  ISETP.GE.AND P0, PT, R240, UR57, PT ;  /* 0x00000039f0007c0c */ /* 0x000fce000bf06270 */
[----:B------:R-:W-:Y:S02]  /*62570*/  @P2 LOP3.LUT R228, R228, 0x10000000, RZ, 0xfc, !PT ;  /* 0x10000000e4e42812 */ /* 0x000fe400078efcff */
[----:B------:R-:W-:Y:S02]  /*62580*/  ISETP.LT.AND P2, PT, R4, UR59, !P0 ;  /* 0x0000003b04007c0c */ /* 0x000fe4000c741270 */
[----:B------:R-:W-:-:S04]  /*62590*/  LOP3.LUT R228, R228, 0xf7ffffff, RZ, 0xc0, !PT ;  /* 0xf7ffffffe4e47812 */ /* 0x000fc800078ec0ff */
[----:B------:R-:W-:Y:S02]  /*625a0*/  @P1 LOP3.LUT R228, R228, 0x8000000, RZ, 0xfc, !PT ;  /* 0x08000000e4e41812 */ /* 0x000fe400078efcff */
[----:B------:R-:W-:Y:S02]  /*625b0*/  ISETP.LT.AND P1, PT, R3, UR61, !P0 ;  /* 0x0000003d03007c0c */ /* 0x000fe4000c721270 */
[----:B------:R-:W-:Y:S02]  /*625c0*/  LOP3.LUT R228, R228, 0xfbffffff, RZ, 0xc0, !PT ;  /* 0xfbffffffe4e47812 */ /* 0x000fe400078ec0ff */
[----:B------:R-:W-:Y:S02]  /*625d0*/  ISETP.GE.AND P0, PT, R241, UR51, PT ;  /* 0x00000033f1007c0c */ /* 0x000fe4000bf06270 */
[----:B------:R-:W-:Y:S02]  /*625e0*/  @P2 LOP3.LUT R228, R228, 0x4000000, RZ, 0xfc, !PT ;  /* 0x04000000e4e42812 */ /* 0x000fe400078efcff */
[----:B------:R-:W-:-:S02]  /*625f0*/  ISETP.LT.AND P2, PT, R4, UR60, !P0 ;  /* 0x0000003c04007c0c */ /* 0x000fc4000c741270 */
        /* <DEDUP_REMOVED lines=57> */
[----:B------:R-:W-:Y:S01]  /*62990*/  @P1 LOP3.LUT R228, R228, 0x8, RZ, 0xfc, !PT ;  /* 0x00000008e4e41812 */ /* 0x000fe200078efcff */
[----:B------:R0:W-:Y:S01]  /*629a0*/  STL [R1+0x988], R237 ;  /* 0x000988ed01007387 */ /* 0x0001e20000100800 */
[----:B------:R-:W-:Y:S02]  /*629b0*/  ISETP.LT.AND P1, PT, R3, UR20, !P0 ;  /* 0x0000001403007c0c */ /* 0x000fe4000c721270 */
[----:B------:R-:W-:Y:S01]  /*629c0*/  LOP3.LUT R228, R228, 0xfffffffb, RZ, 0xc0, !PT ;  /* 0xfffffffbe4e47812 */ /* 0x000fe200078ec0ff */
[----:B------:R-:W1:Y:S03]  /*629d0*/  S2R R226, SR_TID.X ;  /* 0x0000000000e27919 */ /* 0x000e660000002100 */
[----:B------:R-:W-:Y:S01]  /*629e0*/  @P2 LOP3.LUT R228, R228, 0x4, RZ, 0xfc, !PT ;  /* 0x00000004e4e42812 */ /* 0x000fe200078efcff */
[----:B0-----:R-:W-:-:S03]  /*629f0*/  VIADD R237, R237, UR48 ;  /* 0x00000030eded7c36 */ /* 0x001fc60008000000 */
[----:B------:R-:W-:Y:S02]  /*62a00*/  LOP3.LUT R228, R228, 0xfffffffd, RZ, 0xc0, !PT ;  /* 0xfffffffde4e47812 */ /* 0x000fe400078ec0ff */
[----:B------:R0:W-:Y:S01]  /*62a10*/  STL [R1+0x98c], R237 ;  /* 0x00098ced01007387 */ /* 0x0001e20000100800 */
[----:B------:R-:W-:Y:S02]  /*62a20*/  ISETP.GE.AND P0, PT, R251, UR9, PT ;  /* 0x00000009fb007c0c */ /* 0x000fe4000bf06270 */
[----:B------:R-:W-:Y:S01]  /*62a30*/  @P1 LOP3.LUT R228, R228, 0x2, RZ, 0xfc, !PT ;  /* 0x00000002e4e41812 */ /* 0x000fe200078efcff */
[----:B0-----:R-:W-:Y:S01]  /*62a40*/  VIADD R237, R237, UR54 ;  /* 0x00000036eded7c36 */ /* 0x001fe20008000000 */
[----:B------:R-:W-:Y:S02]  /*62a50*/  ISETP.LT.AND P1, PT, R4, UR36, !P0 ;  /* 0x0000002404007c0c */ /* 0x000fe4000c721270 */
[----:B------:R-:W-:Y:S02]  /*62a60*/  ISETP.LT.AND P0, PT, R3, UR42, !P0 ;  /* 0x0000002a03007c0c */ /* 0x000fe4000c701270 */
[----:B------:R0:W-:Y:S02]  /*62a70*/  STL [R1+0x990], R237 ;  /* 0x000990ed01007387 */ /* 0x0001e40000100800 */
[----:B0-----:R-:W-:-:S05]  /*62a80*/  VIADD R237, R237, UR55 ;  /* 0x00000037eded7c36 */ /* 0x001fca0008000000 */
[----:B------:R0:W-:Y:S01]  /*62a90*/  STL [R1+0xa48], R237 ;  /* 0x000a48ed01007387 */ /* 0x0001e20000100800 */
[----:B--2---:R-:W-:-:S04]  /*62aa0*/  LOP3.LUT R238, R238, 0x7fffffff, RZ, 0xc0, !PT ;  /* 0x7fffffffeeee7812 */ /* 0x004fc800078ec0ff */
[----:B------:R-:W-:Y:S02]  /*62ab0*/  @P0 LOP3.LUT R238, R238, 0x80000000, RZ, 0xfc, !PT ;  /* 0x80000000eeee0812 */ /* 0x000fe400078efcff */
[----:B------:R-:W-:Y:S01]  /*62ac0*/  ISETP.GE.AND P0, PT, R3, UR4, PT ;  /* 0x0000000403007c0c */ /* 0x000fe2000bf06270 */
[----:B------:R-:W-:Y:S01]  /*62ad0*/  VIADD R252, R2, 0xc2 ;  /* 0x000000c202fc7836 */ /* 0x000fe20000000000 */
[----:B------:R-:W-:Y:S01]  /*62ae0*/  LOP3.LUT R228, R228, 0xfffffffe, RZ, 0xc0, !PT ;  /* 0xfffffffee4e47812 */ /* 0x000fe200078ec0ff */
[----:B-1----:R-:W-:Y:S01]  /*62af0*/  IMAD.SHL.U32 R226, R226, 0x80, RZ ;  /* 0x00000080e2e27824 */ /* 0x002fe200078e00ff */
[----:B----4-:R-:W-:Y:S01]  /*62b00*/  R2UR UR41, R37 ;  /* 0x00000000252972ca */ /* 0x010fe200000e0000 */
[C---:B------:R-:W-:Y:S01]  /*62b10*/  VIADD R211, R2.reuse, 0xc1 ;  /* 0x000000c102d37836 */ /* 0x040fe20000000000 */
[----:B---3--:R-:W-:Y:S01]  /*62b20*/  LOP3.LUT R50, R33, 0xf0, RZ, 0xc0, !PT ;  /* 0x000000f021327812 */ /* 0x008fe200078ec0ff */
[----:B------:R-:W-:Y:S01]  /*62b30*/  VIADD R212, R2, 0xc0 ;  /* 0x000000c002d47836 */ /* 0x000fe20000000000 */
[----:B------:R-:W-:Y:S01]  /*62b40*/  @P1 LOP3.LUT R228, R228, 0x1, RZ, 0xfc, !PT ;  /* 0x00000001e4e41812 */ /* 0x000fe200078efcff */
[----:B------:R-:W-:Y:S01]  /*62b50*/  VIADD R213, R2, 0xbf ;  /* 0x000000bf02d57836 */ /* 0x000fe20000000000 */
[----:B------:R-:W-:Y:S01]  /*62b60*/  LOP3.LUT R226, R226, 0x800, RZ, 0xc0, !PT ;  /* 0x00000800e2e27812 */ /* 0x000fe200078ec0ff */
[----:B------:R-:W-:Y:S01]  /*62b70*/  VIADD R214, R2, 0xbe ;  /* 0x000000be02d67836 */ /* 0x000fe20000000000 */
[----:B------:R-:W-:Y:S01]  /*62b80*/  ISETP.GE.AND P1, PT, R252, UR39, PT ;  /* 0x00000027fc007c0c */ /* 0x000fe2000bf26270 */
[----:B------:R-:W-:-:S02]  /*62b90*/  VIADD R215, R2, 0xbd ;  /* 0x000000bd02d77836 */ /* 0x000fc40000000000 */
[C---:B------:R-:W-:Y:S02]  /*62ba0*/  VIADD R216, R2.reuse, 0xbc ;  /* 0x000000bc02d87836 */ /* 0x040fe40000000000 */
[C---:B------:R-:W-:Y:S02]  /*62bb0*/  VIADD R217, R2.reuse, 0xbb ;  /* 0x000000bb02d97836 */ /* 0x040fe40000000000 */
[C---:B------:R-:W-:Y:S02]  /*62bc0*/  VIADD R218, R2.reuse, 0xba ;  /* 0x000000ba02da7836 */ /* 0x040fe40000000000 */
[C---:B------:R-:W-:Y:S02]  /*62bd0*/  VIADD R219, R2.reuse, 0xb9 ;  /* 0x000000b902db7836 */ /* 0x040fe40000000000 */
[C---:B------:R-:W-:Y:S02]  /*62be0*/  VIADD R220, R2.reuse, 0xb8 ;  /* 0x000000b802dc7836 */ /* 0x040fe40000000000 */
        /* <DEDUP_REMOVED lines=9> */
[C---:B------:R-:W-:Y:S01]  /*62c80*/  VIADD R206, R2.reuse, 0xae ;  /* 0x000000ae02ce7836 */ /* 0x040fe20000000000 */
[----:B------:R-:W-:Y:S01]  /*62c90*/  R2UR UR4, R227 ;  /* 0x00000000e30472ca */ /* 0x000fe200000e0000 */
        /* <DEDUP_REMOVED lines=172> */
[----:B------:R-:W-:Y:S01]  /*63760*/  VIADD R32, R2, 0x1 ;  /* 0x0000000102207836 */ /* 0x000fe20000000000 */
[----:B------:R-:W-:Y:S01]  /*63770*/  ULDC.64 UR32, c[0x0][0x228] ;  /* 0x00008a0000207ab9 */ /* 0x000fe20000000a00 */
[----:B------:R-:W-:Y:S01]  /*63780*/  ULDC.64 UR26, c[0x0][0x228] ;  /* 0x00008a00001a7ab9 */ /* 0x000fe20000000a00 */
[----:B------:R-:W-:Y:S01]  /*63790*/  ISETP.LT.AND P3, PT, R4, UR32, !P1 ;  /* 0x0000002004007c0c */ /* 0x000fe2000cf61270 */
[----:B------:R-:W-:Y:S01]  /*637a0*/  ULDC.64 UR30, c[0x0][0x228] ;  /* 0x00008a00001e7ab9 */ /* 0x000fe20000000a00 */
[C---:B------:R-:W-:Y:S01]  /*637b0*/  ISETP.LT.AND P2, PT, R3.reuse, UR26, !P1 ;  /* 0x0000001a03007c0c */ /* 0x040fe2000cf41270 */
[----:B------:R-:W-:Y:S01]  /*637c0*/  ULDC.64 UR24, c[0x0][0x228] ;  /* 0x00008a0000187ab9 */ /* 0x000fe20000000a00 */
[----:B------:R-:W-:Y:S01]  /*637d0*/  LOP3.LUT R238, R238, 0xbfffffff, RZ, 0xc0, !PT ;  /* 0xbfffffffeeee7812 */ /* 0x000fe200078ec0ff */
[----:B------:R-:W-:Y:S01]  /*637e0*/  ULDC.64 UR34, c[0x0][0x228] ;  /* 0x00008a0000227ab9 */ /* 0x000fe20000000a00 */
[----:B------:R-:W-:Y:S01]  /*637f0*/  ISETP.GE.AND P1, PT, R212, UR11, PT ;  /* 0x0000000bd4007c0c */ /* 0x000fe2000bf26270 */
[----:B------:R-:W-:Y:S01]  /*63800*/  ULDC.64 UR28, c[0x0][0x228] ;  /* 0x00008a00001c7ab9 */ /* 0x000fe20000000a00 */
[----:B------:R-:W-:Y:S01]  /*63810*/  ULDC.64 UR36, c[0x0][0x228] ;  /* 0x00008a0000247ab9 */ /* 0x000fe20000000a00 */
[----:B------:R-:W-:Y:S01]  /*63820*/  ULDC.64 UR38, c[0x0][0x228] ;  /* 0x00008a0000267ab9 */ /* 0x000fe20000000a00 */
[----:B------:R-:W-:Y:S01]  /*63830*/  ULDC.64 UR42, c[0x0][0x228] ;  /* 0x00008a00002a7ab9 */ /* 0x000fe20000000a00 */
[----:B------:R-:W-:Y:S01]  /*63840*/  ULDC UR60, c[0x0][0x228] ;  /* 0x00008a00003c7ab9 */ /* 0x000fe20000000800 */
[----:B------:R-:W-:Y:S01]  /*63850*/  ULDC UR5, c[0x0][0x228] ;  /* 0x00008a0000057ab9 */ /* 0x000fe20000000800 */
[----:B------:R-:W-:Y:S01]  /*63860*/  @P3 LOP3.LUT R238, R238, 0x40000000, RZ, 0xfc, !PT ;  /* 0x40000000eeee3812 */ /* 0x000fe200078efcff */
[----:B------:R-:W-:Y:S01]  /*63870*/  ULDC UR6, c[0x0][0x228] ;  /* 0x00008a0000067ab9 */ /* 0x000fe20000000800 */
[----:B------:R-:W-:Y:S01]  /*63880*/  ULDC UR8, c[0x0][0x228] ;  /* 0x00008a0000087ab9 */ /* 0x000fe20000000800 */
[----:B------:R-:W-:Y:S01]  /*63890*/  ULDC UR9, c[0x0][0x228] ;  /* 0x00008a0000097ab9 */ /* 0x000fe20000000800 */
[----:B------:R-:W-:Y:S01]  /*638a0*/  LOP3.LUT R238, R238, 0xdfffffff, RZ, 0xc0, !PT ;  /* 0xdfffffffeeee7812 */ /* 0x000fe200078ec0ff */
[----:B------:R-:W-:Y:S01]  /*638b0*/  ULDC UR10, c[0x0][0x228] ;  /* 0x00008a00000a7ab9 */ /* 0x000fe20000000800 */
[----:B------:R-:W-:Y:S01]  /*638c0*/  ULDC UR12, c[0x0][0x228] ;  /* 0x00008a00000c7ab9 */ /* 0x000fe20000000800 */
[----:B------:R-:W-:Y:S01]  /*638d0*/  ULDC UR13, c[0x0][0x228] ;  /* 0x00008a00000d7ab9 */ /* 0x000fe20000000800 */
[----:B------:R-:W-:Y:S01]  /*638e0*/  @P2 LOP3.LUT R238, R238, 0x20000000, RZ, 0xfc, !PT ;  /* 0x20000000eeee2812 */ /* 0x000fe200078efcff */
[----:B------:R-:W-:Y:S01]  /*638f0*/  ULDC UR14, c[0x0][0x228] ;  /* 0x00008a00000e7ab9 */ /* 0x000fe20000000800 */
[----:B------:R-:W-:Y:S01]  /*63900*/  ISETP.LT.AND P2, PT, R4, UR30, !P1 ;  /* 0x0000001e04007c0c */ /* 0x000fe2000cf41270 */
[----:B------:R-:W-:Y:S01]  /*63910*/  ULDC UR15, c[0x0][0x228] ;  /* 0x00008a00000f7ab9 */ /* 0x000fe20000000800 */
[----:B------:R-:W-:Y:S01]  /*63920*/  ISETP.LT.AND P1, PT, R3, UR24, !P1 ;  /* 0x0000001803007c0c */ /* 0x000fe2000cf21270 */
[----:B------:R-:W-:Y:S01]  /*63930*/  ULDC UR61, c[0x0][0x228] ;  /* 0x00008a00003d7ab9 */ /* 0x000fe20000000800 */
[----:B------:R-:W-:Y:S01]  /*63940*/  LOP3.LUT R238, R238, 0xefffffff, RZ, 0xc0, !PT ;  /* 0xefffffffeeee7812 */ /* 0x000fe200078ec0ff */
[----:B------:R-:W-:Y:S01]  /*63950*/  ULDC UR26, c[0x0][0x228] ;  /* 0x00008a00001a7ab9 */ /* 0x000fe20000000800 */
[----:B------:R-:W-:Y:S01]  /*63960*/  ULDC UR16, c[0x0][0x228] ;  /* 0x00008a0000107ab9 */ /* 0x000fe20000000800 */
[----:B------:R-:W-:Y:S01]  /*63970*/  ULDC UR18, c[0x0][0x228] ;  /* 0x00008a0000127ab9 */ /* 0x000fe20000000800 */
[----:B------:R-:W-:Y:S01]  /*63980*/  LOP3.LUT R239, R239, 0x7fffffff, RZ, 0xc0, !PT ;  /* 0x7fffffffefef7812 */ /* 0x000fe200078ec0ff */
[----:B------:R-:W-:Y:S01]  /*63990*/  ULDC UR30, c[0x0][0x228] ;  /* 0x00008a00001e7ab9 */ /* 0x000fe20000000800 */
[----:B------:R-:W-:Y:S01]  /*639a0*/  ULDC UR19, c[0x0][0x228] ;  /* 0x00008a0000137ab9 */ /* 0x000fe20000000800 */
        /* <DEDUP_REMOVED lines=12> */
[----:B------:R-:W-:Y:S01]  /*63a70*/  ISETP.GE.AND P1, PT, R214, UR23, PT ;  /* 0x00000017d6007c0c */ /* 0x000fe2000bf26270 */
[----:B------:R-:W-:Y:S01]  /*63a80*/  ULDC UR53, c[0x0][0x228] ;  /* 0x00008a0000357ab9 */ /* 0x000fe20000000800 */
[----:B------:R-:W-:Y:S01]  /*63a90*/  LOP3.LUT R238, R238, 0xfdffffff, RZ, 0xc0, !PT ;  /* 0xfdffffffeeee7812 */ /* 0x000fe200078ec0ff */
[----:B------:R-:W-:Y:S01]  /*63aa0*/  ULDC UR54, c[0x0][0x228] ;  /* 0x00008a0000367ab9 */ /* 0x000fe20000000800 */
[----:B------:R-:W-:Y:S01]  /*63ab0*/  ISETP.LT.AND P3, PT, R4, UR34, !P1 ;  /* 0x0000002204007c0c */ /* 0x000fe2000cf61270 */
[----:B------:R-:W-:Y:S01]  /*63ac0*/  ULDC UR55, c[0x0][0x228] ;  /* 0x00008a0000377ab9 */ /* 0x000fe20000000800 */
[----:B------:R-:W-:Y:S01]  /*63ad0*/  ISETP.LT.AND P2, PT, R3, UR28, !P1 ;  /* 0x0000001c03007c0c */ /* 0x000fe2000cf41270 */
[----:B------:R-:W-:Y:S01]  /*63ae0*/  ULDC UR56, c[0x0][0x228] ;  /* 0x00008a0000387ab9 */ /* 0x000fe20000000800 */
[----:B------:R-:W-:Y:S01]  /*63af0*/  ISETP.GE.AND P1, PT, R216, UR33, PT ;  /* 0x00000021d8007c0c */ /* 0x000fe2000bf26270 */
[----:B------:R-:W-:Y:S01]  /*63b00*/  ULDC.64 UR32, c[0x0][0x228] ;  /* 0x00008a0000207ab9 */ /* 0x000fe20000000a00 */
[----:B------:R-:W-:Y:S01]  /*63b10*/  LOP3.LUT R240, R240, 0x7fffffff, RZ, 0xc0, !PT ;  /* 0x7ffffffff0f07812 */ /* 0x000fe200078ec0ff */
[----:B------:R-:W-:Y:S01]  /*63b20*/  ULDC UR57, c[0x0][0x228] ;  /* 0x00008a0000397ab9 */ /* 0x000fe20000000800 */
[----:B------:R-:W-:Y:S01]  /*63b30*/  ULDC UR58, c[0x0][0x228] ;  /* 0x00008a00003a7ab9 */ /* 0x000fe20000000800 */
[----:B------:R-:W-:Y:S01]  /*63b40*/  ULDC UR59, c[0x0][0x228] ;  /* 0x00008a00003b7ab9 */ /* 0x000fe20000000800 */
[----:B------:R-:W-:Y:S01]  /*63b50*/  ULDC UR23, c[0x0][0x228] ;  /* 0x00008a0000177ab9 */ /* 0x000fe20000000800 */
[----:B------:R-:W-:Y:S01]  /*63b60*/  ULDC UR24, c[0x0][0x228] ;  /* 0x00008a0000187ab9 */ /* 0x000fe20000000800 */
[----:B------:R-:W-:Y:S01]  /*63b70*/  ULDC UR34, c[0x0][0x228] ;  /* 0x00008a0000227ab9 */ /* 0x000fe20000000800 */
[----:B------:R-:W-:Y:S01]  /*63b80*/  @P3 LOP3.LUT R238, R238, 0x2000000, RZ, 0xfc, !PT ;  /* 0x02000000eeee3812 */ /* 0x000fe200078efcff */
[----:B------:R-:W-:Y:S01]  /*63b90*/  ULDC.64 UR44, c[0x0][0x228] ;  /* 0x00008a00002c7ab9 */ /* 0x000fe20000000a00 */
[----:B------:R-:W-:-:S02]  /*63ba0*/  LOP3.LUT R241, R241, 0x7fffffff, RZ, 0xc0, !PT ;  /* 0x7ffffffff1f17812 */ /* 0x000fc400078ec0ff */
[----:B------:R-:W-:Y:S02]  /*63bb0*/  LOP3.LUT R238, R238, 0xffdfffff, RZ, 0xc0, !PT ;  /* 0xffdfffffeeee7812 */ /* 0x000fe400078ec0ff */
[----:B------:R-:W-:Y:S02]  /*63bc0*/  LOP3.LUT R242, R242, 0x7fffffff, RZ, 0xc0, !PT ;  /* 0x7ffffffff2f27812 */ /* 0x000fe400078ec0ff */
[----:B------:R-:W-:Y:S02]  /*63bd0*/  @P2 LOP3.LUT R238, R238, 0x200000, RZ, 0xfc, !PT ;  /* 0x00200000eeee2812 */ /* 0x000fe400078efcff */
[----:B------:R-:W-:Y:S01]  /*63be0*/  ISETP.LT.AND P2, PT, R4, UR36, !P1 ;  /* 0x0000002404007c0c */ /* 0x000fe2000cf41270 */
[----:B------:R-:W-:Y:S01]  /*63bf0*/  ULDC UR36, c[0x0][0x228] ;  /* 0x00008a0000247ab9 */ /* 0x000fe20000000800 */
[----:B------:R-:W-:Y:S01]  /*63c00*/  ISETP.LT.AND P1, PT, R3, UR38, !P1 ;  /* 0x0000002603007c0c */ /* 0x000fe2000cf21270 */
[----:B------:R-:W-:Y:S01]  /*63c10*/  ULDC UR38, c[0x0][0x228] ;  /* 0x00008a0000267ab9 */ /* 0x000fe20000000800 */
[----:B------:R-:W-:-:S02]  /*63c20*/  LOP3.LUT R238, R238, 0xfffbffff, RZ, 0xc0, !PT ;  /* 0xfffbffffeeee7812 */ /* 0x000fc400078ec0ff */
[----:B------:R-:W-:Y:S01]  /*63c30*/  ISETP.LT.AND P0, PT, R2, UR45, !P0 ;  /* 0x0000002d02007c0c */ /* 0x000fe2000c701270 */
[----:B------:R-:W-:Y:S01]  /*63c40*/  ULDC UR45, c[0x0][0x228] ;  /* 0x00008a00002d7ab9 */ /* 0x000fe20000000800 */
[----:B------:R-:W-:Y:S02]  /*63c50*/  LOP3.LUT R243, R243, 0x7fffffff, RZ, 0xc0, !PT ;  /* 0x7ffffffff3f37812 */ /* 0x000fe400078ec0ff */
[----:B------:R-:W-:Y:S02]  /*63c60*/  LOP3.LUT R244, R244, 0x7fffffff, RZ, 0xc0, !PT ;  /* 0x7ffffffff4f47812 */ /* 0x000fe400078ec0ff */
[----:B------:R-:W-:Y:S02]  /*63c70*/  LOP3.LUT R245, R245, 0x7fffffff, RZ, 0xc0, !PT ;  /* 0x7ffffffff5f57812 */ /* 0x000fe400078ec0ff */
[----:B------:R-:W-:Y:S02]  /*63c80*/  @P2 LOP3.LUT R238, R238, 0x40000, RZ, 0xfc, !PT ;  /* 0x00040000eeee2812 */ /* 0x000fe400078efcff */
[----:B------:R-:W-:-:S02]  /*63c90*/  LOP3.LUT R246, R246, 0x7fffffff, RZ, 0xc0, !PT ;  /* 0x7ffffffff6f67812 */ /* 0x000fc400078ec0ff */
[----:B------:R-:W-:Y:S02]  /*63ca0*/  LOP3.LUT R238, R238, 0xfffdffff, RZ, 0xc0, !PT ;  /* 0xfffdffffeeee7812 */ /* 0x000fe400078ec0ff */
[----:B------:R-:W-:Y:S02]  /*63cb0*/  LOP3.LUT R247, R247, 0x7fffffff, RZ, 0xc0, !PT ;  /* 0x7ffffffff7f77812 */ /* 0x000fe400078ec0ff */
[----:B------:R-:W-:Y:S02]  /*63cc0*/  @P1 LOP3.LUT R238, R238, 0x20000, RZ, 0xfc, !PT ;  /* 0x00020000eeee1812 */ /* 0x000fe400078efcff */
[----:B------:R-:W-:Y:S02]  /*63cd0*/  ISETP.GE.AND P1, PT, R218, UR31, PT ;  /* 0x0000001fda007c0c */ /* 0x000fe4000bf26270 */
[----:B------:R-:W-:Y:S02]  /*63ce0*/  LOP3.LUT R238, R238, 0xffffbfff, RZ, 0xc0, !PT ;  /* 0xffffbfffeeee7812 */ /* 0x000fe400078ec0ff */
[----:B------:R-:W-:Y:S01]  /*63cf0*/  ISETP.LT.AND P2, PT, R4, UR42, !P1 ;  /* 0x0000002a04007c0c */ /* 0x000fe2000cf41270 */
[----:B------:R-:W-:Y:S01]  /*63d00*/  ULDC UR42, c[0x0][0x228] ;  /* 0x00008a00002a7ab9 */ /* 0x000fe20000000800 */
[----:B------:R-:W-:Y:S01]  /*63d10*/  ISETP.LT.AND P1, PT, R3, UR32, !P1 ;  /* 0x0000002003007c0c */ /* 0x000fe2000cf21270 */
[----:B------:R-:W-:Y:S01]  /*63d20*/  ULDC UR32, c[0x0][0x228] ;  /* 0x00008a0000207ab9 */ /* 0x000fe20000000800 */
[----:B------:R-:W-:-:S02]  /*63d30*/  LOP3.LUT R248, R248, 0x7fffffff, RZ, 0xc0, !PT ;  /* 0x7ffffffff8f87812 */ /* 0x000fc400078ec0ff */
[----:B------:R-:W-:-:S07]  /*63d40*/  LOP3.LUT R249, R249, 0x7fffffff, RZ, 0xc0, !PT ;  /* 0x7ffffffff9f97812 */ /* 0x000fce00078ec0ff */
[----:B------:R-:W-:-:S04]  /*63d50*/  @P2 LOP3.LUT R238, R238, 0x4000, RZ, 0xfc, !PT ;  /* 0x00004000eeee2812 */ /* 0x000fc800078efcff */
[----:B------:R-:W-:-:S04]  /*63d60*/  LOP3.LUT R238, R238, 0xffffdfff, RZ, 0xc0, !PT ;  /* 0xffffdfffeeee7812 */ /* 0x000fc800078ec0ff */
[----:B------:R-:W-:Y:S02]  /*63d70*/  @P1 LOP3.LUT R238, R238, 0x2000, RZ, 0xfc, !PT ;  /* 0x00002000eeee1812 */ /* 0x000fe400078efcff */
[----:B------:R-:W-:Y:S02]  /*63d80*/  ISETP.GE.AND P1, PT, R211, UR7, PT ;  /* 0x00000007d3007c0c */ /* 0x000fe4000bf26270 */
[----:B------:R-:W-:Y:S02]  /*63d90*/  LOP3.LUT R238, R238, 0xfbffffff, RZ, 0xc0, !PT ;  /* 0xfbffffffeeee7812 */ /* 0x000fe400078ec0ff */
[----:B------:R-:W-:Y:S01]  /*63da0*/  ISETP.LT.AND P2, PT, R4, UR60, !P1 ;  /* 0x0000003c04007c0c */ /* 0x000fe2000cf41270 */
[----:B------:R-:W-:Y:S01]  /*63db0*/  ULDC UR60, c[0x0][0x228] ;  /* 0x00008a00003c7ab9 */ /* 0x000fe20000000800 */
[----:B------:R-:W-:Y:S01]  /*63dc0*/  ISETP.LT.AND P1, PT, R3, UR5, !P1 ;  /* 0x0000000503007c0c */ /* 0x000fe2000cf21270 */
[----:B------:R-:W-:-:S10]  /*63dd0*/  ULDC UR5, c[0x0][0x228] ;  /* 0x00008a0000057ab9 */ /* 0x000fd40000000800 */
[----:B------:R-:W-:-:S04]  /*63de0*/  @P2 LOP3.LUT R238, R238, 0x4000000, RZ, 0xfc, !PT ;  /* 0x04000000eeee2812 */ /* 0x000fc800078efcff */
[----:B------:R-:W-:-:S04]  /*63df0*/  LOP3.LUT R238, R238, 0xfeffffff, RZ, 0xc0, !PT ;  /* 0xfeffffffeeee7812 */ /* 0x000fc800078ec0ff */
[----:B------:R-:W-:Y:S02]  /*63e00*/  @P1 LOP3.LUT R238, R238, 0x1000000, RZ, 0xfc, !PT ;  /* 0x01000000eeee1812 */ /* 0x000fe400078efcff */
[----:B------:R-:W-:Y:S02]  /*63e10*/  ISETP.GE.AND P1, PT, R213, UR17, PT ;  /* 0x00000011d5007c0c */ /* 0x000fe4000bf26270 */
[----:B------:R-:W-:Y:S02]  /*63e20*/  LOP3.LUT R238, R238, 0xff7fffff, RZ, 0xc0, !PT ;  /* 0xff7fffffeeee7812 */ /* 0x000fe400078ec0ff */
[----:B------:R-:W-:Y:S01]  /*63e30*/  ISETP.LT.AND P3, PT, R4, UR6, !P1 ;  /* 0x0000000604007c0c */ /* 0x000fe2000cf61270 */
[----:B------:R-:W-:Y:S01]  /*63e40*/  ULDC.64 UR6, c[0x0][0x228] ;  /* 0x00008a0000067ab9 */ /* 0x000fe20000000a00 */
[----:B------:R-:W-:Y:S02]  /*63e50*/  ISETP.LT.AND P2, PT, R3, UR8, !P1 ;  /* 0x0000000803007c0c */ /* 0x000fe4000cf41270 */
[----:B------:R-:W-:-:S09]  /*63e60*/  ISETP.GE.AND P1, PT, R215, UR21, PT ;  /* 0x00000015d7007c0c */ /* 0x000fd2000bf26270 */
[----:B------:R-:W-:Y:S02]  /*63e70*/  @P3 LOP3.LUT R238, R238, 0x800000, RZ, 0xfc, !PT ;  /* 0x00800000eeee3812 */ /* 0x000fe400078efcff */
[----:B------:R-:W-:Y:S01]  /*63e80*/  ISETP.LT.AND P3, PT, R4, UR9, !P1 ;  /* 0x0000000904007c0c */ /* 0x000fe2000cf61270 */
[----:B------:R-:W-:Y:S01]  /*63e90*/  ULDC.64 UR8, c[0x0][0x228] ;  /* 0x00008a0000087ab9 */ /* 0x000fe20000000a00 */
[----:B------:R-:W-:-:S04]  /*63ea0*/  LOP3.LUT R238, R238, 0xffbfffff, RZ, 0xc0, !PT ;  /* 0xffbfffffeeee7812 */ /* 0x000fc800078ec0ff */
[----:B------:R-:W-:Y:S02]  /*63eb0*/  @P2 LOP3.LUT R238, R238, 0x400000, RZ, 0xfc, !PT ;  /* 0x00400000eeee2812 */ /* 0x000fe400078efcff */
[----:B------:R-:W-:Y:S01]  /*63ec0*/  ISETP.LT.AND P2, PT, R3, UR10, !P1 ;  /* 0x0000000a03007c0c */ /* 0x000fe2000cf41270 */
[----:B------:R-:W-:Y:S01]  /*63ed0*/  ULDC.64 UR10, c[0x0][0x228] ;  /* 0x00008a00000a7ab9 */ /* 0x000fe20000000a00 */
[----:B------:R-:W-:Y:S02]  /*63ee0*/  LOP3.LUT R238, R238, 0xffefffff, RZ, 0xc0, !PT ;  /* 0xffefffffeeee7812 */ /* 0x000fe400078ec0ff */
[----:B------:R-:W-:Y:S02]  /*63ef0*/  ISETP.GE.AND P1, PT, R217, UR27, PT ;  /* 0x0000001bd9007c0c */ /* 0x000fe4000bf26270 */
[----:B------:R-:W-:Y:S02]  /*63f00*/  @P3 LOP3.LUT R238, R238, 0x100000, RZ, 0xfc, !PT ;  /* 0x00100000eeee3812 */ /* 0x000fe400078efcff */
[----:B------:R-:W-:-:S02]  /*63f10*/  ISETP.LT.AND P3, PT, R4, UR12, !P1 ;  /* 0x0000000c04007c0c */ /* 0x000fc4000cf61270 */
        /* <DEDUP_REMOVED lines=13> */
[----:B------:R-:W-:Y:S01]  /*63ff0*/  ISETP.GE.AND P1, PT, R220, UR35, PT ;  /* 0x00000023dc007c0c */ /* 0x000fe2000bf26270 */
[----:B------:R-:W-:Y:S01]  /*64000*/  ULDC UR35, c[0x0][0x228] ;  /* 0x00008a0000237ab9 */ /* 0x000fe20000000800 */
[----:B------:R-:W-:-:S04]  /*64010*/  @P3 LOP3.LUT R238, R238, 0x1000, RZ, 0xfc, !PT ;  /* 0x00001000eeee3812 */ /* 0x000fc800078efcff */
[----:B------:R-:W-:-:S04]  /*64020*/  LOP3.LUT R238, R238, 0xfffff7ff, RZ, 0xc0, !PT ;  /* 0xfffff7ffeeee7812 */ /* 0x000fc800078ec0ff */
[----:B------:R-:W-:Y:S02]  /*64030*/  @P2 LOP3.LUT R238, R238, 0x800, RZ, 0xfc, !PT ;  /* 0x00000800eeee2812 */ /* 0x000fe400078efcff */
[----:B------:R-:W-:Y:S02]  /*64040*/  ISETP.LT.AND P2, PT, R4, UR6, !P1 ;  /* 0x0000000604007c0c */ /* 0x000fe4000cf41270 */
[----:B------:R-:W-:Y:S01]  /*64050*/  ISETP.LT.AND P1, PT, R3, UR61, !P1 ;  /* 0x0000003d03007c0c */ /* 0x000fe2000cf21270 */
[----:B------:R-:W-:Y:S01]  /*64060*/  ULDC UR61, c[0x0][0x228] ;  /* 0x00008a00003d7ab9 */ /* 0x000fe20000000800 */
        /* <DEDUP_REMOVED lines=9> */
[----:B------:R-:W-:Y:S01]  /*64100*/  ULDC UR26, c[0x0][0x228] ;  /* 0x00008a00001a7ab9 */ /* 0x000fe20000000800 */
[----:B------:R-:W-:Y:S01]  /*64110*/  ISETP.GE.AND P1, PT, R222, UR37, PT ;  /* 0x00000025de007c0c */ /* 0x000fe2000bf26270 */
[----:B------:R-:W-:-:S08]  /*64120*/  ULDC UR37, c[0x0][0x228] ;  /* 0x00008a0000257ab9 */ /* 0x000fd00000000800 */
[----:B------:R-:W-:Y:S02]  /*64130*/  @P3 LOP3.LUT R238, R238, 0x100, RZ, 0xfc, !PT ;  /* 0x00000100eeee3812 */ /* 0x000fe400078efcff */
[----:B------:R-:W-:Y:S02]  /*64140*/  ISETP.LT.AND P3, PT, R4, UR10, !P1 ;  /* 0x0000000a04007c0c */ /* 0x000fe4000cf61270 */
        /* <DEDUP_REMOVED lines=17> */
[----:B------:R-:W-:Y:S01]  /*64260*/  ULDC UR43, c[0x0][0x228] ;  /* 0x00008a00002b7ab9 */ /* 0x000fe20000000800 */
[----:B------:R-:W-:Y:S02]  /*64270*/  LOP3.LUT R238, R238, 0xfffffffb, RZ, 0xc0, !PT ;  /* 0xfffffffbeeee7812 */ /* 0x000fe400078ec0ff */
[----:B------:R-:W-:Y:S02]  /*64280*/  ISETP.LT.AND P2, PT, R4, UR14, !P1 ;  /* 0x0000000e04007c0c */ /* 0x000fe4000cf41270 */
[----:B------:R-:W-:Y:S01]  /*64290*/  ISETP.LT.AND P1, PT, R3, UR26, !P1 ;  /* 0x0000001a03007c0c */ /* 0x000fe2000cf21270 */
[----:B------:R-:W-:-:S10]  /*642a0*/  ULDC UR26, c[0x0][0x228] ;  /* 0x00008a00001a7ab9 */ /* 0x000fd40000000800 */
[----:B------:R-:W-:-:S04]  /*642b0*/  @P2 LOP3.LUT R238, R238, 0x4, RZ, 0xfc, !PT ;  /* 0x00000004eeee2812 */ /* 0x000fc800078efcff */
[----:B------:R-:W-:-:S04]  /*642c0*/  LOP3.LUT R238, R238, 0xfffffffd, RZ, 0xc0, !PT ;  /* 0xfffffffdeeee7812 */ /* 0x000fc800078ec0ff */
[----:B------:R-:W-:Y:S02]  /*642d0*/  @P1 LOP3.LUT R238, R238, 0x2, RZ, 0xfc, !PT ;  /* 0x00000002eeee1812 */ /* 0x000fe400078efcff */
[----:B------:R-:W-:Y:S02]  /*642e0*/  ISETP.GE.AND P1, PT, R225, UR33, PT ;  /* 0x00000021e1007c0c */ /* 0x000fe4000bf26270 */
[----:B------:R-:W-:Y:S02]  /*642f0*/  LOP3.LUT R238, R238, 0xfffffffe, RZ, 0xc0, !PT ;  /* 0xfffffffeeeee7812 */ /* 0x000fe400078ec0ff */
[----:B------:R-:W-:Y:S02]  /*64300*/  ISETP.LT.AND P2, PT, R4, UR16, !P1 ;  /* 0x0000001004007c0c */ /* 0x000fe4000cf41270 */
[----:B------:R-:W-:Y:S01]  /*64310*/  ISETP.LT.AND P1, PT, R3, UR26, !P1 ;  /* 0x0000001a03007c0c */ /* 0x000fe2000cf21270 */
[----:B------:R-:W-:-:S10]  /*64320*/  ULDC.64 UR26, c[0x0][0x228] ;  /* 0x00008a00001a7ab9 */ /* 0x000fd40000000a00 */
[----:B------:R-:W-:Y:S02]  /*64330*/  @P2 LOP3.LUT R238, R238, 0x1, RZ, 0xfc, !PT ;  /* 0x00000001eeee2812 */ /* 0x000fe400078efcff */
[----:B------:R-:W-:Y:S02]  /*64340*/  @P1 LOP3.LUT R239, R239, 0x80000000, RZ, 0xfc, !PT ;  /* 0x80000000efef1812 */ /* 0x000fe400078efcff */
[----:B------:R-:W-:Y:S01]  /*64350*/  ISETP.GE.AND P1, PT, R210, UR7, PT ;  /* 0x00000007d2007c0c */ /* 0x000fe2000bf26270 */
[----:B------:R-:W-:Y:S01]  /*64360*/  ULDC.64 UR6, c[0x0][0x228] ;  /* 0x00008a0000067ab9 */ /* 0x000fe20000000a00 */
        /* <DEDUP_REMOVED lines=41> */
[----:B------:R-:W-:-:S08]  /*64600*/  ULDC.64 UR16, c[0x0][0x228] ;  /* 0x00008a0000107ab9 */ /* 0x000fd00000000a00 */
        /* <DEDUP_REMOVED lines=8> */
[----:B------:R-:W-:Y:S01]  /*64690*/  ULDC.64 UR26, c[0x0][0x228] ;  /* 0x00008a00001a7ab9 */ /* 0x000fe20000000a00 */
        /* <DEDUP_REMOVED lines=13> */
[----:B------:R-:W-:Y:S02]  /*64770*/  ISETP.LT.AND P2, PT, R3, UR22, !P1 ;  /* 0x0000001603007c0c */ /* 0x000fe4000cf41270 */
        /* <DEDUP_REMOVED lines=8> */
[----:B------:R-:W-:Y:S01]  /*64800*/  ULDC UR46, c[0x0][0x228] ;  /* 0x00008a00002e7ab9 */ /* 0x000fe20000000800 */
[----:B------:R-:W-:Y:S02]  /*64810*/  LOP3.LUT R239, R239, 0xffffbfff, RZ, 0xc0, !PT ;  /* 0xffffbfffefef7812 */ /* 0x000fe400078ec0ff */
[----:B------:R-:W-:Y:S01]  /*64820*/  ISETP.GE.AND P1, PT, R201, UR11, PT ;  /* 0x0000000bc9007c0c */ /* 0x000fe2000bf26270 */
[----:B------:R-:W-:Y:S01]  /*64830*/  ULDC.64 UR10, c[0x0][0x228] ;  /* 0x00008a00000a7ab9 */ /* 0x000fe20000000a00 */
        /* <DEDUP_REMOVED lines=58> */
[----:B------:R-:W-:Y:S01]  /*64be0*/  ISETP.LT.AND P2, PT, R4, UR6, !P1 ;  /* 0x0000000604007c0c */ /* 0x000fe2000cf41270 */
[----:B------:R-:W-:Y:S01]  /*64bf0*/  ULDC UR6, c[0x0][0x228] ;  /* 0x00008a0000067ab9 */ /* 0x000fe20000000800 */
[----:B------:R-:W-:Y:S01]  /*64c00*/  ISETP.LT.AND P1, PT, R3, UR53, !P1 ;  /* 0x0000003503007c0c */ /* 0x000fe2000cf21270 */
[----:B------:R-:W-:-:S10]  /*64c10*/  ULDC UR53, c[0x0][0x228] ;  /* 0x00008a0000357ab9 */ /* 0x000fd40000000800 */
[----:B------:R-:W-:Y:S02]  /*64c20*/  @P2 LOP3.LUT R239, R239, 0x1, RZ, 0xfc, !PT ;  /* 0x00000001efef2812 */ /* 0x000fe400078efcff */
        /* <DEDUP_REMOVED lines=52> */
[----:B------:R-:W-:Y:S01]  /*64f70*/  ULDC UR7, c[0x0][0x228] ;  /* 0x00008a0000077ab9 */ /* 0x000fe20000000800 */
        /* <DEDUP_REMOVED lines=95> */
[----:B------:R-:W-:Y:S02]  /*65570*/  @P2 LOP3.LUT R240, R240, 0x1, RZ, 0xfc, !PT ;  /* 0x00000001f0f02812 */ /* 0x000fe400078efcff */
        /* <DEDUP_REMOVED lines=283> */
[----:B------:R-:W-:Y:S02]  /*66730*/  @P2 LOP3.LUT R242, R242, 0x1, RZ, 0xfc, !PT ;  /* 0x00000001f2f22812 */ /* 0x000fe400078efcff */
        /* <DEDUP_REMOVED lines=104> */
[----:B------:R-:W-:-:S11]  /*66dc0*/  ISETP.LT.AND P1, PT, R3, UR18, !P1 ;  /* 0x0000001203007c0c */ /* 0x000fd6000cf21270 */
        /* <DEDUP_REMOVED lines=324> */
[----:B------:R-:W-:Y:S02]  /*68210*/  @P2 LOP3.LUT R245, R245, 0x1, RZ, 0xfc, !PT ;  /* 0x00000001f5f52812 */ /* 0x000fe400078efcff */
        /* <DEDUP_REMOVED lines=24> */
[----:B------:R-:W-:-:S08]  /*683a0*/  ULDC.64 UR32, c[0x0][0x228] ;  /* 0x00008a0000207ab9 */ /* 0x000fd00000000a00 */
[----:B------:R-:W-:Y:S02]  /*683b0*/  @P3 LOP3.LUT R246, R246, 0x4000000, RZ, 0xfc, !PT ;  /* 0x04000000f6f63812 */ /* 0x000fe400078efcff */
[----:B------:R-:W-:Y:S02]  /*683c0*/  ISETP.LT.AND P3, PT, R4, UR24, !P1 ;  /* 0x0000001804007c0c */ /* 0x000fe4000cf61270 */
        /* <DEDUP_REMOVED lines=85> */
[----:B------:R-:W-:Y:S01]  /*68920*/  ISETP.LT.AND P1, PT, R3, UR9, !P1 ;  /* 0x0000000903007c0c */ /* 0x000fe2000cf21270 */
[----:B------:R-:W-:Y:S01]  /*68930*/  ULDC.64 UR8, c[0x0][0x228] ;  /* 0x00008a0000087ab9 */ /* 0x000fe20000000a00 */
        /* <DEDUP_REMOVED lines=19> */
[----:B------:R-:W-:Y:S02]  /*68a70*/  @P2 LOP3.LUT R246, R246, 0x1, RZ, 0xfc, !PT ;  /* 0x00000001f6f62812 */ /* 0x000fe400078efcff */
[----:B------:R-:W-:Y:S02]  /*68a80*/  @P1 LOP3.LUT R247, R247, 0x80000000, RZ, 0xfc, !PT ;  /* 0x80000000f7f71812 */ /* 0x000fe400078efcff */
[----:B------:R-:W-:Y:S01]  /*68a90*/  ISETP.GE.AND P1, PT, R82, UR25, PT ;  /* 0x0000001952007c0c */ /* 0x000fe2000bf26270 */
[----:B------:R-:W-:Y:S01]  /*68aa0*/  ULDC.64 UR24, c[0x0][0x228] ;  /* 0x00008a0000187ab9 */ /* 0x000fe20000000a00 */
[----:B------:R-:W-:Y:S02]  /*68ab0*/  LOP3.LUT R247, R247, 0xbfffffff, RZ, 0xc0, !PT ;  /* 0xbffffffff7f77812 */ /* 0x000fe400078ec0ff */
[----:B------:R-:W-:Y:S02]  /*68ac0*/  ISETP.LT.AND P3, PT, R4, UR10, !P1 ;  /* 0x0000000a04007c0c */ /* 0x000fe4000cf61270 */
[----:B------:R-:W-:-:S02]  /*68ad0*/  ISETP.LT.AND P2, PT, R3, UR14, !P1 ;  /* 0x0000000e03007c0c */ /* 0x000fc4000cf41270 */
        /* <DEDUP_REMOVED lines=229> */
[----:B------:R-:W-:-:S02]  /*69930*/  ULDC.64 UR32, c[0x0][0x228] ;  /* 0x00008a0000207ab9 */ /* 0x000fc40000000a00 */
[----:B------:R-:W-:-:S06]  /*69940*/  ISETP.GE.AND P6, PT, R2, UR33, PT ;  /* 0x0000002102007c0c */ /* 0x000fcc000bfc6270 */
[----:B------:R-:W-:-:S04]  /*69950*/  @P3 LOP3.LUT R248, R248, 0x400, RZ, 0xfc, !PT ;  /* 0x00000400f8f83812 */ /* 0x000fc800078efcff */
[----:B------:R-:W-:-:S04]  /*69960*/  LOP3.LUT R248, R248, 0xfffffdff, RZ, 0xc0, !PT ;  /* 0xfffffdfff8f87812 */ /* 0x000fc800078ec0ff */
[----:B------:R-:W-:Y:S02]  /*69970*/  @P2 LOP3.LUT R248, R248, 0x200, RZ, 0xfc, !PT ;  /* 0x00000200f8f82812 */ /* 0x000fe400078efcff */
[----:B------:R-:W-:Y:S02]  /*69980*/  ISETP.LT.AND P2, PT, R4, UR26, !P1 ;  /* 0x0000001a04007c0c */ /* 0x000fe4000cf41270 */
[----:B------:R-:W-:Y:S01]  /*69990*/  ISETP.LT.AND P1, PT, R3, UR54, !P1 ;  /* 0x0000003603007c0c */ /* 0x000fe2000cf21270 */
[----:B------:R-:W-:Y:S01]  /*699a0*/  ULDC.64 UR54, c[0x0][0x228] ;  /* 0x00008a0000367ab9 */ /* 0x000fe20000000a00 */
[----:B------:R-:W-:Y:S02]  /*699b0*/  LOP3.LUT R248, R248, 0xfffffeff, RZ, 0xc0, !PT ;  /* 0xfffffefff8f87812 */ /* 0x000fe400078ec0ff */
[----:B------:R-:W-:-:S07]  /*699c0*/  ISETP.GE.AND P5, PT, R32, UR55, PT ;  /* 0x0000003720007c0c */ /* 0x000fce000bfa6270 */
        /* <DEDUP_REMOVED lines=8> */
[----:B------:R-:W-:Y:S02]  /*69a50*/  ISETP.LT.AND P2, PT, R3, UR56, !P1 ;  /* 0x0000003803007c0c */ /* 0x000fe4000cf41270 */
[----:B------:R-:W-:Y:S01]  /*69a60*/  ISETP.GE.AND P1, PT, R53, UR35, PT ;  /* 0x0000002335007c0c */ /* 0x000fe2000bf26270 */
[----:B------:R-:W-:-:S08]  /*69a70*/  ULDC.64 UR34, c[0x0][0x228] ;  /* 0x00008a0000227ab9 */ /* 0x000fd00000000a00 */
[----:B------:R-:W-:-:S04]  /*69a80*/  @P3 LOP3.LUT R248, R248, 0x40, RZ, 0xfc, !PT ;  /* 0x00000040f8f83812 */ /* 0x000fc800078efcff */
[----:B------:R-:W-:-:S04]  /*69a90*/  LOP3.LUT R248, R248, 0xffffffdf, RZ, 0xc0, !PT ;  /* 0xffffffdff8f87812 */ /* 0x000fc800078ec0ff */
[----:B------:R-:W-:Y:S02]  /*69aa0*/  @P2 LOP3.LUT R248, R248, 0x20, RZ, 0xfc, !PT ;  /* 0x00000020f8f82812 */ /* 0x000fe400078efcff */
[----:B------:R-:W-:Y:S01]  /*69ab0*/  ISETP.LT.AND P2, PT, R4, UR18, !P1 ;  /* 0x0000001204007c0c */ /* 0x000fe2000cf41270 */
[----:B------:R-:W-:Y:S01]  /*69ac0*/  ULDC UR18, c[0x0][0x228] ;  /* 0x00008a0000127ab9 */ /* 0x000fe20000000800 */
        /* <DEDUP_REMOVED lines=30> */
[----:B------:R-:W-:Y:S02]  /*69cb0*/  ULDC.64 UR26, c[0x0][0x228] ;  /* 0x00008a00001a7ab9 */ /* 0x000fe40000000a00 */
[----:B------:R-:W-:-:S06]  /*69cc0*/  ISETP.LT.AND P4, PT, R4, UR26, !P5 ;  /* 0x0000001a04007c0c */ /* 0x000fcc000ef81270 */
        /* <DEDUP_REMOVED lines=10> */
[----:B------:R-:W-:Y:S02]  /*69d70*/  ISETP.GE.AND P1, PT, R47, UR43, PT ;  /* 0x0000002b2f007c0c */ /* 0x000fe4000bf26270 */
[----:B------:R-:W-:Y:S02]  /*69d80*/  LOP3.LUT R249, R249, 0xfbffffff, RZ, 0xc0, !PT ;  /* 0xfbfffffff9f97812 */ /* 0x000fe400078ec0ff */
[----:B------:R-:W-:Y:S02]  /*69d90*/  ISETP.LT.AND P2, PT, R4, UR12, !P1 ;  /* 0x0000000c04007c0c */ /* 0x000fe4000cf41270 */
[C---:B------:R-:W-:Y:S01]  /*69da0*/  ISETP.LT.AND P1, PT, R3.reuse, UR42, !P1 ;  /* 0x0000002a03007c0c */ /* 0x040fe2000cf21270 */
[----:B------:R-:W-:Y:S02]  /*69db0*/  ULDC.64 UR42, c[0x0][0x228] ;  /* 0x00008a00002a7ab9 */ /* 0x000fe40000000a00 */
[----:B------:R-:W-:-:S08]  /*69dc0*/  ISETP.LT.AND P5, PT, R3, UR42, !P5 ;  /* 0x0000002a03007c0c */ /* 0x000fd0000efa1270 */
[----:B------:R-:W-:-:S04]  /*69dd0*/  @P2 LOP3.LUT R249, R249, 0x4000000, RZ, 0xfc, !PT ;  /* 0x04000000f9f92812 */ /* 0x000fc800078efcff */
[----:B------:R-:W-:-:S04]  /*69de0*/  LOP3.LUT R249, R249, 0xfdffffff, RZ, 0xc0, !PT ;  /* 0xfdfffffff9f97812 */ /* 0x000fc800078ec0ff */
[----:B------:R-:W-:Y:S02]  /*69df0*/  @P1 LOP3.LUT R249, R249, 0x2000000, RZ, 0xfc, !PT ;  /* 0x02000000f9f91812 */ /* 0x000fe400078efcff */
[----:B------:R-:W-:Y:S02]  /*69e00*/  ISETP.GE.AND P1, PT, R46, UR19, PT ;  /* 0x000000132e007c0c */ /* 0x000fe4000bf26270 */
[----:B------:R-:W-:Y:S02]  /*69e10*/  LOP3.LUT R249, R249, 0xfeffffff, RZ, 0xc0, !PT ;  /* 0xfefffffff9f97812 */ /* 0x000fe400078ec0ff */
[C---:B------:R-:W-:Y:S02]  /*69e20*/  ISETP.LT.AND P2, PT, R4.reuse, UR48, !P1 ;  /* 0x0000003004007c0c */ /* 0x040fe4000cf41270 */
[----:B------:R-:W-:Y:S01]  /*69e30*/  ISETP.LT.AND P1, PT, R3, UR18, !P1 ;  /* 0x0000001203007c0c */ /* 0x000fe2000cf21270 */
[----:B------:R-:W-:Y:S02]  /*69e40*/  ULDC.64 UR18, c[0x0][0x228] ;  /* 0x00008a0000127ab9 */ /* 0x000fe40000000a00 */
[----:B------:R-:W-:-:S08]  /*69e50*/  ISETP.LT.AND P6, PT, R4, UR18, !P6 ;  /* 0x0000001204007c0c */ /* 0x000fd0000f7c1270 */
[----:B------:R-:W-:-:S04]  /*69e60*/  @P2 LOP3.LUT R249, R249, 0x1000000, RZ, 0xfc, !PT ;  /* 0x01000000f9f92812 */ /* 0x000fc800078efcff */
[----:B------:R-:W-:-:S04]  /*69e70*/  LOP3.LUT R249, R249, 0xff7fffff, RZ, 0xc0, !PT ;  /* 0xff7ffffff9f97812 */ /* 0x000fc800078ec0ff */
[----:B------:R-:W-:Y:S02]  /*69e80*/  @P1 LOP3.LUT R249, R249, 0x800000, RZ, 0xfc, !PT ;  /* 0x00800000f9f91812 */ /* 0x000fe400078efcff */
[----:B------:R-:W-:Y:S02]  /*69e90*/  ISETP.GE.AND P1, PT, R45, UR11, PT ;  /* 0x0000000b2d007c0c */ /* 0x000fe4000bf26270 */
[----:B------:R-:W-:Y:S02]  /*69ea0*/  LOP3.LUT R249, R249, 0xffbfffff, RZ, 0xc0, !PT ;  /* 0xffbffffff9f97812 */ /* 0x000fe400078ec0ff */
[----:B------:R-:W-:Y:S02]  /*69eb0*/  ISETP.LT.AND P3, PT, R4, UR16, !P1 ;  /* 0x0000001004007c0c */ /* 0x000fe4000cf61270 */
[----:B------:R-:W-:Y:S01]  /*69ec0*/  ISETP.LT.AND P2, PT, R3, UR22, !P1 ;  /* 0x0000001603007c0c */ /* 0x000fe2000cf41270 */
[----:B------:R-:W-:Y:S01]  /*69ed0*/  ULDC UR22, c[0x0][0x228] ;  /* 0x00008a0000167ab9 */ /* 0x000fe20000000800 */
[----:B------:R-:W-:-:S09]  /*69ee0*/  ISETP.GE.AND P1, PT, R44, UR23, PT ;  /* 0x000000172c007c0c */ /* 0x000fd2000bf26270 */
[----:B------:R-:W-:Y:S02]  /*69ef0*/  @P3 LOP3.LUT R249, R249, 0x400000, RZ, 0xfc, !PT ;  /* 0x00400000f9f93812 */ /* 0x000fe400078efcff */
[----:B------:R-:W-:Y:S02]  /*69f00*/  ISETP.LT.AND P3, PT, R4, UR50, !P1 ;  /* 0x0000003204007c0c */ /* 0x000fe4000cf61270 */
[----:B------:R-:W-:-:S04]  /*69f10*/  LOP3.LUT R249, R249, 0xffdfffff, RZ, 0xc0, !PT ;  /* 0xffdffffff9f97812 */ /* 0x000fc800078ec0ff */
[----:B------:R-:W-:Y:S02]  /*69f20*/  @P2 LOP3.LUT R249, R249, 0x200000, RZ, 0xfc, !PT ;  /* 0x00200000f9f92812 */ /* 0x000fe400078efcff */
[----:B------:R-:W-:Y:S01]  /*69f30*/  ISETP.LT.AND P2, PT, R3, UR10, !P1 ;  /* 0x0000000a03007c0c */ /* 0x000fe2000cf41270 */
[----:B------:R-:W-:Y:S01]  /*69f40*/  ULDC UR10, c[0x0][0x228] ;  /* 0x00008a00000a7ab9 */ /* 0x000fe20000000800 */
[----:B------:R-:W-:Y:S02]  /*69f50*/  LOP3.LUT R249, R249, 0xffefffff, RZ, 0xc0, !PT ;  /* 0xffeffffff9f97812 */ /* 0x000fe400078ec0ff */
[----:B------:R-:W-:Y:S02]  /*69f60*/  ISETP.GE.AND P1, PT, R43, UR47, PT ;  /* 0x0000002f2b007c0c */ /* 0x000fe4000bf26270 */
[----:B------:R-:W-:Y:S02]  /*69f70*/  @P3 LOP3.LUT R249, R249, 0x100000, RZ, 0xfc, !PT ;  /* 0x00100000f9f93812 */ /* 0x000fe400078efcff */
[----:B------:R-:W-:-:S02]  /*69f80*/  ISETP.LT.AND P3, PT, R4, UR24, !P1 ;  /* 0x0000001804007c0c */ /* 0x000fc4000cf61270 */
        /* <DEDUP_REMOVED lines=20> */
[----:B------:R-:W-:-:S09]  /*6a0d0*/  ISETP.GE.AND P1, PT, R40, UR49, PT ;  /* 0x0000003128007c0c */ /* 0x000fd2000bf26270 */
        /* <DEDUP_REMOVED lines=44> */
[----:B------:R-:W-:Y:S02]  /*6a3a0*/  LOP3.LUT R249, R249, 0xfffffffd, RZ, 0xc0, !PT ;  /* 0xfffffffdf9f97812 */ /* 0x000fe400078ec0ff */
[----:B------:R-:W-:Y:S02]  /*6a3b0*/  ISETP.LT.AND P1, PT, R3, UR38, !P1 ;  /* 0x0000002603007c0c */ /* 0x000fe4000cf21270 */
[----:B------:R-:W-:Y:S02]  /*6a3c0*/  @P3 LOP3.LUT R249, R249, 0x2, RZ, 0xfc, !PT ;  /* 0x00000002f9f93812 */ /* 0x000fe400078efcff */
[----:B------:R-:W-:Y:S02]  /*6a3d0*/  ISETP.GE.AND P3, PT, R33, UR21, PT ;  /* 0x0000001521007c0c */ /* 0x000fe4000bf66270 */
[----:B------:R-:W-:-:S04]  /*6a3e0*/  LOP3.LUT R249, R249, 0xfffffffe, RZ, 0xc0, !PT ;  /* 0xfffffffef9f97812 */ /* 0x000fc800078ec0ff */
[----:B------:R-:W-:Y:S02]  /*6a3f0*/  @P2 LOP3.LUT R249, R249, 0x1, RZ, 0xfc, !PT ;  /* 0x00000001f9f92812 */ /* 0x000fe400078efcff */
[----:B------:R-:W-:Y:S02]  /*6a400*/  ISETP.LT.AND P2, PT, R4, UR8, !P3 ;  /* 0x0000000804007c0c */ /* 0x000fe4000df41270 */
[----:B------:R-:W-:Y:S01]  /*6a410*/  ISETP.LT.AND P3, PT, R3, UR60, !P3 ;  /* 0x0000003c03007c0c */ /* 0x000fe2000df61270 */
[----:B------:R-:W2:Y:S01]  /*6a420*/  LDL.LU R218, [R1+0xd48] ;  /* 0x000d480001da7983 */ /* 0x000ea20000300800 */
[----:B------:R-:W0:Y:S01]  /*6a430*/  S2R R252, SR_TID.X ;  /* 0x0000000000fc7919 */ /* 0x000e220000002100 */
[----:B------:R-:W-:Y:S01]  /*6a440*/  IADD3 R50, R226, UR4, R50 ;  /* 0x00000004e2327c10 */ /* 0x000fe2000fffe032 */
[----:B------:R-:W-:Y:S01]  /*6a450*/  ULDC.64 UR10, c[0x0][0x228] ;  /* 0x00008a00000a7ab9 */ /* 0x000fe20000000a00 */
[----:B------:R-:W-:Y:S01]  /*6a460*/  ULDC.64 UR12, c[0x0][0x228] ;  /* 0x00008a00000c7ab9 */ /* 0x000fe20000000a00 */
[----:B------:R-:W3:Y:S01]  /*6a470*/  LDL.LU R216, [R1+0xd40] ;  /* 0x000d400001d87983 */ /* 0x000ee20000300800 */
[----:B------:R-:W-:Y:S01]  /*6a480*/  ULDC.64 UR20, c[0x0][0x228] ;  /* 0x00008a0000147ab9 */ /* 0x000fe20000000a00 */
[----:B------:R-:W-:Y:S01]  /*6a490*/  ULDC.64 UR16, c[0x0][0x228] ;  /* 0x00008a0000107ab9 */ /* 0x000fe20000000a00 */
[----:B------:R-:W-:Y:S01]  /*6a4a0*/  ULDC.64 UR14, c[0x0][0x228] ;  /* 0x00008a00000e7ab9 */ /* 0x000fe20000000a00 */
[----:B------:R-:W4:Y:S01]  /*6a4b0*/  LDL.LU R214, [R1+0xd3c] ;  /* 0x000d3c0001d67983 */ /* 0x000f220000300800 */
[----:B------:R-:W-:Y:S01]  /*6a4c0*/  ULDC.64 UR28, c[0x0][0x228] ;  /* 0x00008a00001c7ab9 */ /* 0x000fe20000000a00 */
[----:B------:R-:W-:Y:S01]  /*6a4d0*/  ULDC.64 UR24, c[0x0][0x228] ;  /* 0x00008a0000187ab9 */ /* 0x000fe20000000a00 */
[----:B------:R-:W-:Y:S01]  /*6a4e0*/  ULDC.64 UR22, c[0x0][0x228] ;  /* 0x00008a0000167ab9 */ /* 0x000fe20000000a00 */
[----:B------:R-:W4:Y:S01]  /*6a4f0*/  LDL.LU R212, [R1+0x344] ;  /* 0x0003440001d47983 */ /* 0x000f220000300800 */
[----:B------:R-:W-:-:S03]  /*6a500*/  ULDC.64 UR30, c[0x0][0x228] ;  /* 0x00008a00001e7ab9 */ /* 0x000fc60000000a00 */
[----:B------:R-:W4:Y:S04]  /*6a510*/  LDL.LU R251, [R1+0x334] ;  /* 0x0003340001fb7983 */ /* 0x000f280000300800 */
[----:B------:R-:W4:Y:S04]  /*6a520*/  LDL.LU R227, [R1+0x328] ;  /* 0x0003280001e37983 */ /* 0x000f280000300800 */
[----:B------:R-:W-:Y:S04]  /*6a530*/  STL.64 [R1+0x2158], R230 ;  /* 0x002158e601007387 */ /* 0x000fe80000100a00 */
[----:B------:R-:W-:Y:S04]  /*6a540*/  STL.64 [R1+0x2150], R228 ;  /* 0x002150e401007387 */ /* 0x000fe80000100a00 */
[----:B------:R1:W-:Y:S01]  /*6a550*/  STL [R1+0x214c], R235 ;  /* 0x00214ceb01007387 */ /* 0x0003e20000100800 */
[----:B0-----:R-:W-:-:S03]  /*6a560*/  IMAD.SHL.U32 R237, R252, 0x8, RZ ;  /* 0x00000008fced7824 */ /* 0x001fc600078e00ff */
[----:B------:R-:W-:Y:S04]  /*6a570*/  STL [R1+0x2148], R236 ;  /* 0x002148ec01007387 */ /* 0x000fe80000100800 */
[----:B------:R-:W-:Y:S04]  /*6a580*/  STL [R1+0x2144], R250 ;  /* 0x002144fa01007387 */ /* 0x000fe80000100800 */
[----:B------:R-:W-:Y:S04]  /*6a590*/  STL [R1+0x2140], R2 ;  /* 0x0021400201007387 */ /* 0x000fe80000100800 */
[----:B------:R-:W-:Y:S04]  /*6a5a0*/  STL [R1+0x213c], R3 ;  /* 0x00213c0301007387 */ /* 0x000fe80000100800 */
[----:B------:R-:W-:Y:S04]  /*6a5b0*/  STL [R1+0x2138], R4 ;  /* 0x0021380401007387 */ /* 0x000fe80000100800 */
[----:B------:R-:W4:Y:S04]  /*6a5c0*/  LDL.LU R221, [R1+0x44] ;  /* 0x0000440001dd7983 */ /* 0x000f280000300800 */
[----:B------:R-:W4:Y:S04]  /*6a5d0*/  LDL.LU R220, [R1+0x48] ;  /* 0x0000480001dc7983 */ /* 0x000f280000300800 */
[----:B------:R-:W4:Y:S04]  /*6a5e0*/  LDL.LU R217, [R1+0x4c] ;  /* 0x00004c0001d97983 */ /* 0x000f280000300800 */
[----:B------:R-:W4:Y:S01]  /*6a5f0*/  LDL.LU R213, [R1+0xd58] ;  /* 0x000d580001d57983 */ /* 0x000f220000300800 */
[----:B------:R-:W-:Y:S01]  /*6a600*/  BAR.SYNC.DEFER_BLOCKING 0x0 ;  /* 0x0000000000007b1d */ /* 0x000fe20000010000 */
[----:B--2---:R-:W-:-:S05]  /*6a610*/  LOP3.LUT R34, R218, 0xffff, RZ, 0xc0, !PT ;  /* 0x0000ffffda227812 */ /* 0x004fca00078ec0ff */
[----:B------:R-:W2:Y:S01]  /*6a620*/  LDL.LU R218, [R1+0xd4c] ;  /* 0x000d4c0001da7983 */ /* 0x000ea20000300800 */
[----:B---3--:R-:W-:-:S03]  /*6a630*/  LOP3.LUT R33, R216, 0xffff, RZ, 0xc0, !PT ;  /* 0x0000ffffd8217812 */ /* 0x008fc600078ec0ff */
[----:B------:R-:W3:Y:S01]  /*6a640*/  LDL.LU R216, [R1+0xd44] ;  /* 0x000d440001d87983 */ /* 0x000ee20000300800 */
[----:B----4-:R-:W-:-:S03]  /*6a650*/  LOP3.LUT R32, R214, 0xffff, RZ, 0xc0, !PT ;  /* 0x0000ffffd6207812 */ /* 0x010fc600078ec0ff */
[----:B------:R-:W4:Y:S01]  /*6a660*/  LDL.LU R214, [R1+0xb8c] ;  /* 0x000b8c0001d67983 */ /* 0x000f220000300800 */
[----:B------:R-:W-:-:S03]  /*6a670*/  LOP3.LUT R37, R212, 0xffff, RZ, 0xc0, !PT ;  /* 0x0000ffffd4257812 */ /* 0x000fc600078ec0ff */
[----:B------:R-:W4:Y:S01]  /*6a680*/  LDL.LU R212, [R1+0xb88] ;  /* 0x000b880001d47983 */ /* 0x000f220000300800 */
[----:B------:R-:W-:-:S03]  /*6a690*/  LOP3.LUT R36, R251, 0xffff, RZ, 0xc0, !PT ;  /* 0x0000fffffb247812 */ /* 0x000fc600078ec0ff */
[----:B------:R-:W4:Y:S01]  /*6a6a0*/  LDL.LU R251, [R1+0x36c] ;  /* 0x00036c0001fb7983 */ /* 0x000f220000300800 */
[----:B------:R-:W-:Y:S02]  /*6a6b0*/  LOP3.LUT R35, R227, 0xffff, RZ, 0xc0, !PT ;  /* 0x0000ffffe3237812 */ /* 0x000fe400078ec0ff */
[----:B------:R-:W-:Y:S01]  /*6a6c0*/  SHF.R.U32.HI R211, RZ, 0x8, R34 ;  /* 0x00000008ffd37819 */ /* 0x000fe20000011622 */
[----:B------:R-:W4:Y:S01]  /*6a6d0*/  LDL.LU R222, [R1+0x50] ;  /* 0x0000500001de7983 */ /* 0x000f220000300800 */
[--C-:B------:R-:W-:Y:S02]  /*6a6e0*/  PRMT R215, R34, 0x3340, R37.reuse ;  /* 0x0000334022d77816 */ /* 0x100fe40000000025 */
[----:B------:R-:W-:Y:S02]  /*6a6f0*/  SHF.R.U32.HI R34, RZ, 0x8, R37 ;  /* 0x00000008ff227819 */ /* 0x000fe40000011625 */
[----:B------:R-:W-:Y:S02]  /*6a700*/  SHF.R.U32.HI R227, RZ, 0x8, R32 ;  /* 0x00000008ffe37819 */ /* 0x000fe40000011620 */
[----:B-1----:R-:W-:-:S02]  /*6a710*/  PRMT R235, R32, 0x3340, R35 ;  /* 0x0000334020eb7816 */ /* 0x002fc40000000023 */
[----:B------:R-:W-:Y:S02]  /*6a720*/  SHF.R.U32.HI R219, RZ, 0x8, R33 ;  /* 0x00000008ffdb7819 */ /* 0x000fe40000011621 */
[--C-:B------:R-:W-:Y:S02]  /*6a730*/  PRMT R223, R33, 0x3340, R36.reuse ;  /* 0x0000334021df7816 */ /* 0x100fe40000000024 */
[----:B------:R-:W-:Y:S02]  /*6a740*/  SHF.R.U32.HI R32, RZ, 0x8, R35 ;  /* 0x00000008ff207819 */ /* 0x000fe40000011623 */
[----:B------:R-:W-:Y:S02]  /*6a750*/  SHF.R.U32.HI R33, RZ, 0x8, R36 ;  /* 0x00000008ff217819 */ /* 0x000fe40000011624 */
[----:B------:R-:W-:Y:S02]  /*6a760*/  LOP3.LUT R211, R211, 0xffff, RZ, 0xc0, !PT ;  /* 0x0000ffffd3d37812 */ /* 0x000fe400078ec0ff */
[----:B------:R-:W-:-:S02]  /*6a770*/  LOP3.LUT R34, R34, 0xffff, RZ, 0xc0, !PT ;  /* 0x0000ffff22227812 */ /* 0x000fc400078ec0ff */
[----:B------:R-:W-:Y:S02]  /*6a780*/  LOP3.LUT R227, R227, 0xffff, RZ, 0xc0, !PT ;  /* 0x0000ffffe3e37812 */ /* 0x000fe400078ec0ff */
[----:B------:R-:W-:Y:S02]  /*6a790*/  LOP3.LUT R32, R32, 0xffff, RZ, 0xc0, !PT ;  /* 0x0000ffff20207812 */ /* 0x000fe400078ec0ff */
[----:B------:R-:W-:Y:S02]  /*6a7a0*/  LOP3.LUT R219, R219, 0xffff, RZ, 0xc0, !PT ;  /* 0x0000ffffdbdb7812 */ /* 0x000fe400078ec0ff */
[----:B------:R-:W-:Y:S02]  /*6a7b0*/  LOP3.LUT R33, R33, 0xffff, RZ, 0xc0, !PT ;  /* 0x0000ffff21217812 */ /* 0x000fe400078ec0ff */
[----:B------:R-:W-:Y:S02]  /*6a7c0*/  PRMT R211, R211, 0x3340, R34 ;  /* 0x00003340d3d37816 */ /* 0x000fe40000000022 */
[----:B------:R-:W-:-:S02]  /*6a7d0*/  PRMT R28, R221, 0x5410, R28 ;  /* 0x00005410dd1c7816 */ /* 0x000fc4000000001c */
[----:B------:R-:W4:Y:S01]  /*6a7e0*/  LDL.LU R221, [R1+0x38c] ;  /* 0x00038c0001dd7983 */ /* 0x000f220000300800 */
[----:B------:R-:W-:-:S03]  /*6a7f0*/  PRMT R29, R220, 0x5410, R29 ;  /* 0x00005410dc1d7816 */ /* 0x000fc6000000001d */
[----:B------:R-:W4:Y:S01]  /*6a800*/  LDL.LU R220, [R1+0x364] ;  /* 0x0003640001dc7983 */ /* 0x000f220000300800 */
[----:B------:R-:W-:Y:S02]  /*6a810*/  PRMT R227, R227, 0x3340, R32 ;  /* 0x00003340e3e37816 */ /* 0x000fe40000000020 */
[----:B------:R-:W-:Y:S02]  /*6a820*/  PRMT R30, R217, 0x5410, R30 ;  /* 0x00005410d91e7816 */ /* 0x000fe4000000001e */
[----:B------:R-:W4:Y:S01]  /*6a830*/  LDL.LU R217, [R1+0x354] ;  /* 0x0003540001d97983 */ /* 0x000f220000300800 */
[----:B------:R-:W-:Y:S02]  /*6a840*/  LOP3.LUT R34, R213, 0xffff, RZ, 0xc0, !PT ;  /* 0x0000ffffd5227812 */ /* 0x000fe400078ec0ff */
[----:B------:R-:W-:Y:S01]  /*6a850*/  PRMT R219, R219, 0x3340, R33 ;  /* 0x00003340dbdb7816 */ /* 0x000fe20000000021 */
[----:B------:R-:W4:Y:S01]  /*6a860*/  LDL.LU R213, [R1+0x318] ;  /* 0x0003180001d57983 */ /* 0x000f220000300800 */
[----:B--2---:R-:W-:-:S03]  /*6a870*/  LOP3.LUT R32, R218, 0xffff, RZ, 0xc0, !PT ;  /* 0x0000ffffda207812 */ /* 0x004fc600078ec0ff */
[----:B------:R-:W2:Y:S01]  /*6a880*/  LDL.LU R218, [R1+0x2f0] ;  /* 0x0002f00001da7983 */ /* 0x000ea20000300800 */
[----:B---3--:R-:W-:-:S03]  /*6a890*/  LOP3.LUT R33, R216, 0xffff, RZ, 0xc0, !PT ;  /* 0x0000ffffd8217812 */ /* 0x008fc600078ec0ff */
[----:B------:R-:W3:Y:S01]  /*6a8a0*/  LDL.LU R216, [R1+0x2e8] ;  /* 0x0002e80001d87983 */ /* 0x000ee20000300800 */
[----:B----4-:R-:W-:-:S03]  /*6a8b0*/  LOP3.LUT R36, R214, 0xffff, RZ, 0xc0, !PT ;  /* 0x0000ffffd6247812 */ /* 0x010fc600078ec0ff */
[----:B------:R-:W4:Y:S01]  /*6a8c0*/  LDL.LU R214, [R1+0x2c8] ;  /* 0x0002c80001d67983 */ /* 0x000f220000300800 */
[----:B------:R-:W-:-:S03]  /*6a8d0*/  LOP3.LUT R35, R212, 0xffff, RZ, 0xc0, !PT ;  /* 0x0000ffffd4237812 */ /* 0x000fc600078ec0ff */
[----:B------:R-:W4:Y:S04]  /*6a8e0*/  LDL.LU R212, [R1+0x340] ;  /* 0x0003400001d47983 */ /* 0x000f280000300800 */
[----:B------:R-:W4:Y:S04]  /*6a8f0*/  LDL.LU R202, [R1+0x7ac] ;  /* 0x0007ac0001ca7983 */ /* 0x000f280000300800 */
[----:B------:R-:W4:Y:S04]  /*6a900*/  LDL.LU R203, [R1+0x7a8] ;  /* 0x0007a80001cb7983 */ /* 0x000f280000300800 */
[----:B------:R-:W4:Y:S04]  /*6a910*/  LDL.LU R204, [R1+0x6ac] ;  /* 0x0006ac0001cc7983 */ /* 0x000f280000300800 */
[----:B------:R-:W4:Y:S01]  /*6a920*/  LDL.LU R205, [R1+0x694] ;  /* 0x0006940001cd7983 */ /* 0x000f220000300800 */
[----:B------:R-:W-:-:S02]  /*6a930*/  LOP3.LUT R237, R237, 0x700, RZ, 0xc0, !PT ;  /* 0x00000700eded7812 */ /* 0x000fc400078ec0ff */
[----:B------:R-:W-:Y:S01]  /*6a940*/  PRMT R31, R222, 0x5410, R31 ;  /* 0x00005410de1f7816 */ /* 0x000fe2000000001f */
[----:B------:R-:W4:Y:S02]  /*6a950*/  LDL.LU R206, [R1+0x690] ;  /* 0x0006900001ce7983 */ /* 0x000f240000300800 */
[----:B------:R-:W-:Y:S02]  /*6a960*/  IMAD.IADD R237, R50, 0x1, R237 ;  /* 0x0000000132ed7824 */ /* 0x000fe400078e02ed */
[----:B------:R-:W4:Y:S04]  /*6a970*/  LDL.LU R207, [R1+0x498] ;  /* 0x0004980001cf7983 */ /* 0x000f280000300800 */
[----:B------:R-:W4:Y:S04]  /*6a980*/  LDL.LU R208, [R1+0x84] ;  /* 0x0000840001d07983 */ /* 0x000f280000300800 */
[----:B------:R-:W4:Y:S04]  /*6a990*/  LDL.LU R209, [R1+0x6b0] ;  /* 0x0006b00001d17983 */ /* 0x000f280000300800 */
[----:B------:R-:W4:Y:S04]  /*6a9a0*/  LDL.LU R210, [R1+0xc] ;  /* 0x00000c0001d27983 */ /* 0x000f280000300800 */
[----:B------:R-:W4:Y:S04]  /*6a9b0*/  LDL.LU R225, [R1+0x804] ;  /* 0x0008040001e17983 */ /* 0x000f280000300800 */
[----:B------:R0:W-:Y:S04]  /*6a9c0*/  STSM.16.M88.4 [R237], R28 ;  /* 0x0000001ced007844 */ /* 0x0001e80000000200 */
[----:B------:R-:W4:Y:S04]  /*6a9d0*/  LDL.LU R224, [R1+0x8] ;  /* 0x0000080001e07983 */ /* 0x000f280000300800 */
[----:B------:R-:W4:Y:S01]  /*6a9e0*/  LDL.LU R222, [R1+0x7f4] ;  /* 0x0007f40001de7983 */ /* 0x000f220000300800 */
[----:B------:R-:W-:-:S02]  /*6a9f0*/  PRMT R12, R213, 0x5410, R12 ;  /* 0x00005410d50c7816 */ /* 0x000fc4000000000c */
[----:B0-----:R-:W-:Y:S02]  /*6aa00*/  PRMT R28, R221, 0x5410, R8 ;  /* 0x00005410dd1c7816 */ /* 0x001fe40000000008 */
[----:B------:R-:W-:Y:S01]  /*6aa10*/  PRMT R29, R220, 0x5410, R9 ;  /* 0x00005410dc1d7816 */ /* 0x000fe20000000009 */
[----:B------:R-:W4:Y:S01]  /*6aa20*/  LDL.LU R221, [R1+0x4] ;  /* 0x0000040001dd7983 */ /* 0x000f220000300800 */
[----:B------:R-:W-:-:S03]  /*6aa30*/  PRMT R30, R217, 0x5410, R10 ;  /* 0x00005410d91e7816 */ /* 0x000fc6000000000a */
[----:B------:R-:W4:Y:S04]  /*6aa40*/  LDL.LU R220, [R1+0x7f0] ;  /* 0x0007f00001dc7983 */ /* 0x000f280000300800 */
[----:B------:R-:W4:Y:S04]  /*6aa50*/  LDL.LU R217, [R1+0x7e4] ;  /* 0x0007e40001d97983 */ /* 0x000f280000300800 */
[----:B------:R-:W4:Y:S01]  /*6aa60*/  LDL.LU R213, [R1+0x7d8] ;  /* 0x0007d80001d57983 */ /* 0x000f220000300800 */
[----:B------:R-:W-:-:S04]  /*6aa70*/  LOP3.LUT R252, R252, 0xff, RZ, 0xc0, !PT ;  /* 0x000000fffcfc7812 */ /* 0x000fc800078ec0ff */
[----:B------:R-:W-:Y:S01]  /*6aa80*/  LEA R252, R252, UR4, 0x4 ;  /* 0x00000004fcfc7c11 */ /* 0x000fe2000f8e20ff */
[----:B------:R-:W-:Y:S01]  /*6aa90*/  BAR.SYNC.DEFER_BLOCKING 0x0 ;  /* 0x0000000000007b1d */ /* 0x000fe20000010000 */
[----:B--2---:R-:W-:-:S05]  /*6aaa0*/  PRMT R13, R218, 0x5410, R13 ;  /* 0x00005410da0d7816 */ /* 0x004fca000000000d */
[----:B------:R-:W-:Y:S01]  /*6aab0*/  ULDC.64 UR4, c[0x0][0x228] ;  /* 0x00008a0000047ab9 */ /* 0x000fe20000000a00 */
[----:B------:R-:W2:Y:S01]  /*6aac0*/  LDL.LU R218, [R1+0x7d4] ;  /* 0x0007d40001da7983 */ /* 0x000ea20000300800 */
[----:B---3--:R-:W-:-:S03]  /*6aad0*/  PRMT R14, R216, 0x5410, R14 ;  /* 0x00005410d80e7816 */ /* 0x008fc6000000000e */
[----:B------:R-:W3:Y:S01]  /*6aae0*/  LDL.LU R216, [R1+0x94] ;  /* 0x0000940001d87983 */ /* 0x000ee20000300800 */
[----:B----4-:R-:W-:-:S03]  /*6aaf0*/  PRMT R31, R212, 0x5410, R11 ;  /* 0x00005410d41f7816 */ /* 0x010fc6000000000b */
[----:B------:R-:W-:Y:S01]  /*6ab00*/  LDS.128 R8, [R252] ;  /* 0x00000000fc087984 */ /* 0x000fe20000000c00 */
[----:B------:R-:W-:Y:S01]  /*6ab10*/  PRMT R15, R214, 0x5410, R15 ;  /* 0x00005410d60f7816 */ /* 0x000fe2000000000f */
[----:B------:R-:W-:Y:S06]  /*6ab20*/  BAR.SYNC.DEFER_BLOCKING 0x0 ;  /* 0x0000000000007b1d */ /* 0x000fec0000010000 */
[----:B------:R-:W4:Y:S04]  /*6ab30*/  LDL.LU R214, [R1] ;  /* 0x0000000001d67983 */ /* 0x000f280000300800 */
[----:B------:R-:W4:Y:S04]  /*6ab40*/  LDL.LU R212, [R1+0x7ec] ;  /* 0x0007ec0001d47983 */ /* 0x000f280000300800 */
[----:B------:R-:W4:Y:S04]  /*6ab50*/  LDL.LU R190, [R1+0x2c] ;  /* 0x00002c0001be7983 */ /* 0x000f280000300800 */
[----:B------:R-:W4:Y:S04]  /*6ab60*/  LDL.LU R191, [R1+0x9bc] ;  /* 0x0009bc0001bf7983 */ /* 0x000f280000300800 */
[----:B------:R-:W-:Y:S01]  /*6ab70*/  STSM.16.M88.4 [R237], R12 ;  /* 0x0000000ced007844 */ /* 0x000fe20000000200 */
[----:B------:R-:W-:Y:S06]  /*6ab80*/  BAR.SYNC.DEFER_BLOCKING 0x0 ;  /* 0x0000000000007b1d */ /* 0x000fec0000010000 */
[----:B------:R-:W4:Y:S04]  /*6ab90*/  LDL.LU R192, [R1+0x28] ;  /* 0x0000280001c07983 */ /* 0x000f280000300800 */
[----:B------:R-:W4:Y:S04]  /*6aba0*/  LDL.LU R193, [R1+0x9b8] ;  /* 0x0009b80001c17983 */ /* 0x000f280000300800 */
[----:B------:R-:W4:Y:S04]  /*6abb0*/  LDL.LU R194, [R1+0x24] ;  /* 0x0000240001c27983 */ /* 0x000f280000300800 */
[----:B------:R-:W4:Y:S04]  /*6abc0*/  LDL.LU R195, [R1+0x9a8] ;  /* 0x0009a80001c37983 */ /* 0x000f280000300800 */
[----:B------:R-:W-:Y:S01]  /*6abd0*/  LDS.128 R12, [R252] ;  /* 0x00000000fc0c7984 */ /* 0x000fe20000000c00 */
[----:B------:R-:W-:Y:S06]  /*6abe0*/  BAR.SYNC.DEFER_BLOCKING 0x0 ;  /* 0x0000000000007b1d */ /* 0x000fec0000010000 */
[----:B------:R-:W4:Y:S04]  /*6abf0*/  LDL.LU R196, [R1+0x1c] ;  /* 0x00001c0001c47983 */ /* 0x000f280000300800 */
[----:B------:R-:W4:Y:S04]  /*6ac00*/  LDL.LU R197, [R1+0x99c] ;  /* 0x00099c0001c57983 */ /* 0x000f280000300800 */
[----:B------:R-:W4:Y:S04]  /*6ac10*/  LDL.LU R198, [R1+0x18] ;  /* 0x0000180001c67983 */ /* 0x000f280000300800 */
[----:B------:R-:W4:Y:S04]  /*6ac20*/  LDL.LU R199, [R1+0x998] ;  /* 0x0009980001c77983 */ /* 0x000f280000300800 */
[----:B------:R0:W-:Y:S04]  /*6ac30*/  STSM.16.M88.4 [R237], R28 ;  /* 0x0000001ced007844 */ /* 0x0001e80000000200 */
[----:B------:R-:W4:Y:S04]  /*6ac40*/  LDL.LU R200, [R1+0x14] ;  /* 0x0000140001c87983 */ /* 0x000f280000300800 */
[----:B------:R-:W4:Y:S01]  /*6ac50*/  LDL.LU R201, [R1+0x994] ;  /* 0x0009940001c97983 */ /* 0x000f220000300800 */
[----:B0-----:R-:W-:-:S02]  /*6ac60*/  PRMT R28, R202, 0x5410, R23 ;  /* 0x00005410ca1c7816 */ /* 0x001fc40000000017 */
[----:B------:R-:W-:Y:S01]  /*6ac70*/  PRMT R29, R203, 0x5410, R22 ;  /* 0x00005410cb1d7816 */ /* 0x000fe20000000016 */
[----:B------:R-:W4:Y:S04]  /*6ac80*/  LDL.LU R202, [R1+0x10] ;  /* 0x0000100001ca7983 */ /* 0x000f280000300800 */
[----:B------:R-:W4:Y:S01]  /*6ac90*/  LDL.LU R203, [R1+0x2f4] ;  /* 0x0002f40001cb7983 */ /* 0x000f220000300800 */
[----:B------:R-:W-:Y:S02]  /*6aca0*/  LOP3.LUT R37, R251, 0xffff, RZ, 0xc0, !PT ;  /* 0x0000fffffb257812 */ /* 0x000fe400078ec0ff */
[----:B------:R-:W-:Y:S02]  /*6acb0*/  SHF.R.U32.HI R251, RZ, 0x8, R34 ;  /* 0x00000008fffb7819 */ /* 0x000fe40000011622 */
[----:B------:R-:W-:-:S02]  /*6acc0*/  PRMT R236, R34, 0x3340, R36 ;  /* 0x0000334022ec7816 */ /* 0x000fc40000000024 */
[----:B------:R-:W-:Y:S02]  /*6acd0*/  SHF.R.U32.HI R34, RZ, 0x8, R32 ;  /* 0x00000008ff227819 */ /* 0x000fe40000011620 */
[----:B------:R-:W-:Y:S02]  /*6ace0*/  PRMT R2, R32, 0x3340, R35 ;  /* 0x0000334020027816 */ /* 0x000fe40000000023 */
[----:B------:R-:W-:Y:S02]  /*6acf0*/  SHF.R.U32.HI R32, RZ, 0x8, R33 ;  /* 0x00000008ff207819 */ /* 0x000fe40000011621 */
[--C-:B------:R-:W-:Y:S02]  /*6ad00*/  PRMT R4, R33, 0x3340, R37.reuse ;  /* 0x0000334021047816 */ /* 0x100fe40000000025 */
[----:B------:R-:W-:Y:S02]  /*6ad10*/  SHF.R.U32.HI R33, RZ, 0x8, R37 ;  /* 0x00000008ff217819 */ /* 0x000fe40000011625 */
[----:B------:R-:W-:-:S02]  /*6ad20*/  LOP3.LUT R32, R32, 0xffff, RZ, 0xc0, !PT ;  /* 0x0000ffff20207812 */ /* 0x000fc400078ec0ff */
[----:B------:R-:W-:Y:S02]  /*6ad30*/  LOP3.LUT R33, R33, 0xffff, RZ, 0xc0, !PT ;  /* 0x0000ffff21217812 */ /* 0x000fe400078ec0ff */
[----:B------:R-:W-:Y:S02]  /*6ad40*/  PRMT R30, R204, 0x5410, R21 ;  /* 0x00005410cc1e7816 */ /* 0x000fe40000000015 */
[----:B------:R-:W-:Y:S01]  /*6ad50*/  PRMT R3, R32, 0x3340, R33 ;  /* 0x0000334020037816 */ /* 0x000fe20000000021 */
[----:B------:R-:W4:Y:S01]  /*6ad60*/  LDL.LU R204, [R1+0x20] ;  /* 0x0000200001cc7983 */ /* 0x000f220000300800 */
[----:B------:R-:W-:-:S03]  /*6ad70*/  PRMT R32, R205, 0x5410, R19 ;  /* 0x00005410cd207816 */ /* 0x000fc60000000013 */
[----:B------:R-:W4:Y:S01]  /*6ad80*/  LDL.LU R205, [R1+0x9b4] ;  /* 0x0009b40001cd7983 */ /* 0x000f220000300800 */
[----:B------:R-:W-:Y:S02]  /*6ad90*/  SHF.R.U32.HI R35, RZ, 0x8, R35 ;  /* 0x00000008ff237819 */ /* 0x000fe40000011623 */
[----:B------:R-:W-:Y:S02]  /*6ada0*/  SHF.R.U32.HI R36, RZ, 0x8, R36 ;  /* 0x00000008ff247819 */ /* 0x000fe40000011624 */
[----:B------:R-:W-:Y:S02]  /*6adb0*/  LOP3.LUT R34, R34, 0xffff, RZ, 0xc0, !PT ;  /* 0x0000ffff22227812 */ /* 0x000fe400078ec0ff */
[----:B------:R-:W-:Y:S02]  /*6adc0*/  LOP3.LUT R35, R35, 0xffff, RZ, 0xc0, !PT ;  /* 0x0000ffff23237812 */ /* 0x000fe400078ec0ff */
[----:B------:R-:W-:Y:S02]  /*6add0*/  LOP3.LUT R251, R251, 0xffff, RZ, 0xc0, !PT ;  /* 0x0000fffffbfb7812 */ /* 0x000fe400078ec0ff */
[----:B------:R-:W-:-:S02]  /*6ade0*/  LOP3.LUT R36, R36, 0xffff, RZ, 0xc0, !PT ;  /* 0x0000ffff24247812 */ /* 0x000fc400078ec0ff */
[----:B------:R-:W-:Y:S02]  /*6adf0*/  PRMT R250, R34, 0x3340, R35 ;  /* 0x0000334022fa7816 */ /* 0x000fe40000000023 */
[----:B------:R-:W-:Y:S02]  /*6ae00*/  PRMT R33, R206, 0x5410, R18 ;  /* 0x00005410ce217816 */ /* 0x000fe40000000012 */
[----:B------:R-:W-:Y:S01]  /*6ae10*/  PRMT R34, R207, 0x5410, R17 ;  /* 0x00005410cf227816 */ /* 0x000fe20000000011 */
[----:B------:R-:W4:Y:S01]  /*6ae20*/  LDL.LU R206, [R1+0x3c] ;  /* 0x00003c0001ce7983 */ /* 0x000f220000300800 */
[----:B------:R-:W-:Y:S02]  /*6ae30*/  PRMT R35, R208, 0x5410, R16 ;  /* 0x00005410d0237816 */ /* 0x000fe40000000010 */
[----:B------:R-:W-:Y:S01]  /*6ae40*/  PRMT R251, R251, 0x3340, R36 ;  /* 0x00003340fbfb7816 */ /* 0x000fe20000000024 */
[----:B------:R-:W4:Y:S01]  /*6ae50*/  LDL.LU R207, [R1+0xa0c] ;  /* 0x000a0c0001cf7983 */ /* 0x000f220000300800 */
[----:B------:R-:W-:-:S02]  /*6ae60*/  PRMT R31, R209, 0x5410, R20 ;  /* 0x00005410d11f7816 */ /* 0x000fc40000000014 */
[----:B------:R-:W-:Y:S01]  /*6ae70*/  PRMT R36, R225, 0x5410, R210 ;  /* 0x00005410e1247816 */ /* 0x000fe200000000d2 */
[----:B------:R-:W4:Y:S01]  /*6ae80*/  LDL.LU R208, [R1+0x38] ;  /* 0x0000380001d07983 */ /* 0x000f220000300800 */
[----:B------:R-:W-:-:S03]  /*6ae90*/  PRMT R37, R222, 0x5410, R224 ;  /* 0x00005410de257816 */ /* 0x000fc600000000e0 */
[----:B------:R-:W4:Y:S01]  /*6aea0*/  LDL.LU R209, [R1+0xa04] ;  /* 0x000a040001d17983 */ /* 0x000f220000300800 */
[----:B------:R-:W-:-:S03]  /*6aeb0*/  PRMT R38, R220, 0x5410, R221 ;  /* 0x00005410dc267816 */ /* 0x000fc600000000dd */
[----:B------:R-:W4:Y:S04]  /*6aec0*/  LDL.LU R210, [R1+0x4a0] ;  /* 0x0004a00001d27983 */ /* 0x000f280000300800 */
[----:B------:R-:W4:Y:S01]  /*6aed0*/  LDL.LU R225, [R1+0xa00] ;  /* 0x000a000001e17983 */ /* 0x000f220000300800 */
[----:B------:R-:W-:-:S03]  /*6aee0*/  PRMT R40, R217, 0x5410, R27 ;  /* 0x00005410d9287816 */ /* 0x000fc6000000001b */
[----:B------:R-:W4:Y:S01]  /*6aef0*/  LDL.LU R224, [R1+0x3f8] ;  /* 0x0003f80001e07983 */ /* 0x000f220000300800 */
[----:B------:R-:W-:-:S03]  /*6af00*/  PRMT R41, R213, 0x5410, R26 ;  /* 0x00005410d5297816 */ /* 0x000fc6000000001a */
[----:B------:R-:W4:Y:S04]  /*6af10*/  LDL.LU R222, [R1+0x9ec] ;  /* 0x0009ec0001de7983 */ /* 0x000f280000300800 */
[----:B------:R-:W4:Y:S04]  /*6af20*/  LDL.LU R221, [R1+0x34] ;  /* 0x0000340001dd7983 */ /* 0x000f280000300800 */
[----:B------:R-:W4:Y:S04]  /*6af30*/  LDL.LU R220, [R1+0x9e8] ;  /* 0x0009e80001dc7983 */ /* 0x000f280000300800 */
[----:B------:R-:W4:Y:S04]  /*6af40*/  LDL.LU R217, [R1+0x3cc] ;  /* 0x0003cc0001d97983 */ /* 0x000f280000300800 */
[----:B------:R-:W4:Y:S01]  /*6af50*/  LDL.LU R213, [R1+0x9e4] ;  /* 0x0009e40001d57983 */ /* 0x000f220000300800 */
[----:B------:R-:W-:Y:S06]  /*6af60*/  BAR.SYNC.DEFER_BLOCKING 0x0 ;  /* 0x0000000000007b1d */ /* 0x000fec0000010000 */
[----:B------:R-:W-:Y:S02]  /*6af70*/  LDS.128 R16, [R252] ;  /* 0x00000000fc107984 */ /* 0x000fe40000000c00 */
[----:B------:R-:W-:Y:S01]  /*6af80*/  BAR.SYNC.DEFER_BLOCKING 0x0 ;  /* 0x0000000000007b1d */ /* 0x000fe20000010000 */
[----:B--2---:R-:W-:-:S05]  /*6af90*/  PRMT R42, R218, 0x5410, R25 ;  /* 0x00005410da2a7816 */ /* 0x004fca0000000019 */
[----:B------:R-:W2:Y:S01]  /*6afa0*/  LDL.LU R218, [R1+0x30] ;  /* 0x0000300001da7983 */ /* 0x000ea20000300800 */
[----:B---3--:R-:W-:-:S03]  /*6afb0*/  PRMT R43, R216, 0x5410, R24 ;  /* 0x00005410d82b7816 */ /* 0x008fc60000000018 */
[----:B------:R-:W2:Y:S01]  /*6afc0*/  LDL.LU R216, [R1+0x308] ;  /* 0x0003080001d87983 */ /* 0x000ea20000300800 */
[----:B----4-:R-:W-:-:S03]  /*6afd0*/  PRMT R39, R212, 0x5410, R214 ;  /* 0x00005410d4277816 */ /* 0x010fc600000000d6 */
[----:B------:R-:W3:Y:S04]  /*6afe0*/  LDL.LU R214, [R1+0x488] ;  /* 0x0004880001d67983 */ /* 0x000ee80000300800 */
[----:B------:R-:W3:Y:S01]  /*6aff0*/  LDL.LU R212, [R1+0x9f4] ;  /* 0x0009f40001d47983 */ /* 0x000ee20000300800 */
[----:B------:R-:W-:-:S03]  /*6b000*/  PRMT R44, R191, 0x5410, R190 ;  /* 0x00005410bf2c7816 */ /* 0x000fc600000000be */
[----:B------:R-:W4:Y:S04]  /*6b010*/  LDL.LU R190, [R1+0x6a8] ;  /* 0x0006a80001be7983 */ /* 0x000f280000300800 */
[----:B------:R-:W4:Y:S01]  /*6b020*/  LDL.LU R191, [R1+0xa44] ;  /* 0x000a440001bf7983 */ /* 0x000f220000300800 */
        /* <DEDUP_REMOVED lines=20> */
[----:B------:R-:W4:Y:S04]  /*6b170*/  LDL.LU R205, [R1+0xa34] ;  /* 0x000a340001cd7983 */ /* 0x000f280000300800 */
[----:B------:R-:W-:Y:S01]  /*6b180*/  STSM.16.M88.4 [R237], R32 ;  /* 0x00000020ed007844 */ /* 0x000fe20000000200 */
[----:B------:R-:W-:Y:S01]  /*6b190*/  BAR.SYNC.DEFER_BLOCKING 0x0 ;  /* 0x0000000000007b1d */ /* 0x000fe20000010000 */
[----:B------:R-:W-:-:S05]  /*6b1a0*/  PRMT R52, R207, 0x5410, R206 ;  /* 0x00005410cf347816 */ /* 0x000fca00000000ce */
        /* <DEDUP_REMOVED lines=17> */
[----:B------:R-:W-:Y:S01]  /*6b2c0*/  LDS.128 R20, [R252] ;  /* 0x00000000fc147984 */ /* 0x000fe20000000c00 */
[----:B------:R-:W-:Y:S06]  /*6b2d0*/  BAR.SYNC.DEFER_BLOCKING 0x0 ;  /* 0x0000000000007b1d */ /* 0x000fec0000010000 */
[----:B------:R-:W-:Y:S02]  /*6b2e0*/  STSM.16.M88.4 [R237], R28 ;  /* 0x0000001ced007844 */ /* 0x000fe40000000200 */
[----:B------:R-:W-:Y:S06]  /*6b2f0*/  BAR.SYNC.DEFER_BLOCKING 0x0 ;  /* 0x0000000000007b1d */ /* 0x000fec0000010000 */
[----:B------:R-:W-:Y:S02]  /*6b300*/  LDS.128 R24, [R252] ;  /* 0x00000000fc187984 */ /* 0x000fe40000000c00 */
[----:B------:R-:W-:Y:S01]  /*6b310*/  BAR.SYNC.DEFER_BLOCKING 0x0 ;  /* 0x0000000000007b1d */ /* 0x000fe20000010000 */
[----:B--2---:R-:W-:-:S05]  /*6b320*/  PRMT R63, R216, 0x5410, R218 ;  /* 0x00005410d83f7816 */ /* 0x004fca00000000da */
[----:B------:R-:W2:Y:S04]  /*6b330*/  LDL.LU R218, [R1+0x54] ;  /* 0x0000540001da7983 */ /* 0x000ea80000300800 */
[----:B------:R-:W2:Y:S01]  /*6b340*/  LDL.LU R216, [R1+0x37c] ;  /* 0x00037c0001d87983 */ /* 0x000ea20000300800 */
[----:B---3--:R-:W-:-:S03]  /*6b350*/  PRMT R55, R212, 0x5410, R214 ;  /* 0x00005410d4377816 */ /* 0x008fc600000000d6 */
[----:B------:R-:W3:Y:S04]  /*6b360*/  LDL.LU R214, [R1+0x7c4] ;  /* 0x0007c40001d67983 */ /* 0x000ee80000300800 */
[----:B------:R-:W3:Y:S01]  /*6b370*/  LDL.LU R212, [R1+0xa70] ;  /* 0x000a700001d47983 */ /* 0x000ee20000300800 */
[----:B----4-:R-:W-:-:S03]  /*6b380*/  PRMT R56, R191, 0x5410, R190 ;  /* 0x00005410bf387816 */ /* 0x010fc600000000be */
        /* <DEDUP_REMOVED lines=9> */
[----:B------:R-:W4:Y:S04]  /*6b420*/  LDL.LU R195, [R1+0xab4] ;  /* 0x000ab40001c37983 */ /* 0x000f280000300800 */
[----:B------:R-:W-:Y:S01]  /*6b430*/  LDS.128 R28, [R252] ;  /* 0x00000000fc1c7984 */ /* 0x000fe20000000c00 */
        /* <DEDUP_REMOVED lines=14> */
[----:B------:R-:W-:Y:S06]  /*6b520*/  BAR.SYNC.DEFER_BLOCKING 0x0 ;  /* 0x0000000000007b1d */ /* 0x000fec0000010000 */
[----:B------:R-:W-:Y:S02]  /*6b530*/  LDS.128 R32, [R252] ;  /* 0x00000000fc207984 */ /* 0x000fe40000000c00 */
[----:B------:R-:W-:Y:S06]  /*6b540*/  BAR.SYNC.DEFER_BLOCKING 0x0 ;  /* 0x0000000000007b1d */ /* 0x000fec0000010000 */
[----:B------:R-:W-:Y:S02]  /*6b550*/  STSM.16.M88.4 [R237], R48 ;  /* 0x00000030ed007844 */ /* 0x000fe40000000200 */
[----:B------:R-:W-:Y:S01]  /*6b560*/  BAR.SYNC.DEFER_BLOCKING 0x0 ;  /* 0x0000000000007b1d */ /* 0x000fe20000010000 */
[----:B------:R-:W-:-:S05]  /*6b570*/  PRMT R59, R205, 0x5410, R204 ;  /* 0x00005410cd3b7816 */ /* 0x000fca00000000cc */
[----:B------:R-:W4:Y:S04]  /*6b580*/  LDL.LU R204, [R1+0x814] ;  /* 0x0008140001cc7983 */ /* 0x000f280000300800 */
[----:B------:R-:W4:Y:S04]  /*6b590*/  LDL.LU R205, [R1+0xabc] ;  /* 0x000abc0001cd7983 */ /* 0x000f280000300800 */
[----:B------:R-:W-:Y:S01]  /*6b5a0*/  LDS.128 R36, [R252] ;  /* 0x00000000fc247984 */ /* 0x000fe20000000c00 */
[----:B------:R-:W-:Y:S06]  /*6b5b0*/  BAR.SYNC.DEFER_BLOCKING 0x0 ;  /* 0x0000000000007b1d */ /* 0x000fec0000010000 */
[----:B------:R-:W-:Y:S02]  /*6b5c0*/  STSM.16.M88.4 [R237], R44 ;  /* 0x0000002ced007844 */ /* 0x000fe40000000200 */
[----:B------:R-:W-:Y:S01]  /*6b5d0*/  BAR.SYNC.DEFER_BLOCKING 0x0 ;  /* 0x0000000000007b1d */ /* 0x000fe20000010000 */
[----:B------:R-:W-:-:S02]  /*6b5e0*/  PRMT R64, R207, 0x5410, R206 ;  /* 0x00005410cf407816 */ /* 0x000fc400000000ce */
[----:B------:R-:W-:Y:S02]  /*6b5f0*/  PRMT R65, R209, 0x5410, R208 ;  /* 0x00005410d1417816 */ /* 0x000fe400000000d0 */
[----:B------:R-:W-:Y:S01]  /*6b600*/  PRMT R66, R225, 0x5410, R210 ;  /* 0x00005410e1427816 */ /* 0x000fe200000000d2 */
        /* <DEDUP_REMOVED lines=8> */
[----:B------:R0:W-:Y:S01]  /*6b690*/  STSM.16.M88.4 [R237], R60 ;  /* 0x0000003ced007844 */ /* 0x0001e20000000200 */
[----:B------:R-:W-:Y:S01]  /*6b6a0*/  BAR.SYNC.DEFER_BLOCKING 0x0 ;  /* 0x0000000000007b1d */ /* 0x000fe20000010000 */
[----:B0-----:R-:W-:-:S05]  /*6b6b0*/  PRMT R60, R222, 0x5410, R224 ;  /* 0x00005410de3c7816 */ /* 0x001fca00000000e0 */
[----:B------:R-:W4:Y:S01]  /*6b6c0*/  LDL.LU R224, [R1+0x9c4] ;  /* 0x0009c40001e07983 */ /* 0x000f220000300800 */
[----:B------:R-:W-:-:S03]  /*6b6d0*/  PRMT R61, R220, 0x5410, R221 ;  /* 0x00005410dc3d7816 */ /* 0x000fc600000000dd */
[----:B------:R-:W4:Y:S01]  /*6b6e0*/  LDL.LU R222, [R1+0xaf4] ;  /* 0x000af40001de7983 */ /* 0x000f220000300800 */
[----:B------:R-:W-:-:S03]  /*6b6f0*/  PRMT R62, R213, 0x5410, R217 ;  /* 0x00005410d53e7816 */ /* 0x000fc600000000d9 */
[----:B------:R-:W4:Y:S01]  /*6b700*/  LDL.LU R221, [R1+0x9b0] ;  /* 0x0009b00001dd7983 */ /* 0x000f220000300800 */
[----:B--2---:R-:W-:-:S03]  /*6b710*/  PRMT R63, R216, 0x5410, R218 ;  /* 0x00005410d83f7816 */ /* 0x004fc600000000da */
[----:B------:R-:W2:Y:S04]  /*6b720*/  LDL.LU R220, [R1+0xae4] ;  /* 0x000ae40001dc7983 */ /* 0x000ea80000300800 */
[----:B------:R-:W2:Y:S04]  /*6b730*/  LDL.LU R217, [R1+0x9ac] ;  /* 0x0009ac0001d97983 */ /* 0x000ea80000300800 */
[----:B------:R-:W2:Y:S04]  /*6b740*/  LDL.LU R213, [R1+0xae0] ;  /* 0x000ae00001d57983 */ /* 0x000ea80000300800 */
[----:B------:R-:W2:Y:S04]  /*6b750*/  LDL.LU R218, [R1+0x5c] ;  /* 0x00005c0001da7983 */ /* 0x000ea80000300800 */
[----:B------:R-:W2:Y:S04]  /*6b760*/  LDL.LU R216, [R1+0x3ec] ;  /* 0x0003ec0001d87983 */ /* 0x000ea80000300800 */
[----:B------:R-:W-:Y:S01]  /*6b770*/  LDS.128 R44, [R252] ;  /* 0x00000000fc2c7984 */ /* 0x000fe20000000c00 */
[----:B------:R-:W-:Y:S01]  /*6b780*/  BAR.SYNC.DEFER_BLOCKING 0x0 ;  /* 0x0000000000007b1d */ /* 0x000fe20000010000 */
[----:B---3--:R-:W-:-:S05]  /*6b790*/  PRMT R67, R212, 0x5410, R214 ;  /* 0x00005410d4437816 */ /* 0x008fca00000000d6 */
[----:B------:R-:W3:Y:S04]  /*6b7a0*/  LDL.LU R214, [R1+0x9cc] ;  /* 0x0009cc0001d67983 */ /* 0x000ee80000300800 */
[----:B------:R-:W3:Y:S04]  /*6b7b0*/  LDL.LU R212, [R1+0xb04] ;  /* 0x000b040001d47983 */ /* 0x000ee80000300800 */
[----:B------:R-:W-:Y:S01]  /*6b7c0*/  STSM.16.M88.4 [R237], R52 ;  /* 0x00000034ed007844 */ /* 0x000fe20000000200 */
[----:B------:R-:W-:Y:S01]  /*6b7d0*/  BAR.SYNC.DEFER_BLOCKING 0x0 ;  /* 0x0000000000007b1d */ /* 0x000fe20000010000 */
[----:B----4-:R-:W-:-:S02]  /*6b7e0*/  PRMT R72, R191, 0x5410, R190 ;  /* 0x00005410bf487816 */ /* 0x010fc400000000be */
        /* <DEDUP_REMOVED lines=41> */
[----:B--2---:R-:W-:-:S03]  /*6ba80*/  PRMT R77, R220, 0x5410, R221 ;  /* 0x00005410dc4d7816 */ /* 0x004fc600000000dd */
[----:B------:R-:W2:Y:S04]  /*6ba90*/  LDL.LU R221, [R1+0xa2c] ;  /* 0x000a2c0001dd7983 */ /* 0x000ea80000300800 */
[----:B------:R-:W2:Y:S01]  /*6baa0*/  LDL.LU R220, [R1+0xb94] ;  /* 0x000b940001dc7983 */ /* 0x000ea20000300800 */
[----:B------:R-:W-:-:S03]  /*6bab0*/  PRMT R78, R213, 0x5410, R217 ;  /* 0x00005410d54e7816 */ /* 0x000fc600000000d9 */
[----:B------:R-:W2:Y:S04]  /*6bac0*/  LDL.LU R217, [R1+0xa28] ;  /* 0x000a280001d97983 */ /* 0x000ea80000300800 */
[----:B------:R-:W2:Y:S01]  /*6bad0*/  LDL.LU R213, [R1+0xb90] ;  /* 0x000b900001d57983 */ /* 0x000ea20000300800 */
[----:B------:R-:W-:-:S03]  /*6bae0*/  PRMT R79, R216, 0x5410, R218 ;  /* 0x00005410d84f7816 */ /* 0x000fc600000000da */
[----:B------:R-:W2:Y:S04]  /*6baf0*/  LDL.LU R218, [R1+0x64] ;  /* 0x0000640001da7983 */ /* 0x000ea80000300800 */
[----:B------:R-:W2:Y:S01]  /*6bb00*/  LDL.LU R216, [R1+0x69c] ;  /* 0x00069c0001d87983 */ /* 0x000ea20000300800 */
[----:B---3--:R-:W-:-:S03]  /*6bb10*/  PRMT R83, R212, 0x5410, R214 ;  /* 0x00005410d4537816 */ /* 0x008fc600000000d6 */
[----:B------:R-:W3:Y:S04]  /*6bb20*/  LDL.LU R214, [R1+0xa3c] ;  /* 0x000a3c0001d67983 */ /* 0x000ee80000300800 */
[----:B------:R-:W3:Y:S01]  /*6bb30*/  LDL.LU R212, [R1+0xbac] ;  /* 0x000bac0001d47983 */ /* 0x000ee20000300800 */
[----:B----4-:R-:W-:-:S03]  /*6bb40*/  PRMT R88, R191, 0x5410, R190 ;  /* 0x00005410bf587816 */ /* 0x010fc600000000be */
        /* <DEDUP_REMOVED lines=46> */
[----:B------:R-:W3:Y:S04]  /*6be30*/  LDL.LU R212, [R1+0xc3c] ;  /* 0x000c3c0001d47983 */ /* 0x000ee80000300800 */
[----:B------:R-:W-:Y:S01]  /*6be40*/  STSM.16.M88.4 [R237], R56 ;  /* 0x00000038ed007844 */ /* 0x000fe20000000200 */
[----:B------:R-:W-:Y:S01]  /*6be50*/  BAR.SYNC.DEFER_BLOCKING 0x0 ;  /* 0x0000000000007b1d */ /* 0x000fe20000010000 */
[----:B----4-:R-:W-:-:S05]  /*6be60*/  PRMT R104, R191, 0x5410, R190 ;  /* 0x00005410bf687816 */ /* 0x010fca00000000be */
[----:B------:R-:W4:Y:S04]  /*6be70*/  LDL.LU R190, [R1+0xb00] ;  /* 0x000b000001be7983 */ /* 0x000f280000300800 */
[----:B------:R-:W4:Y:S01]  /*6be80*/  LDL.LU R191, [R1+0xc64] ;  /* 0x000c640001bf7983 */ /* 0x000f220000300800 */
[----:B------:R-:W-:-:S03]  /*6be90*/  PRMT R105, R193, 0x5410, R192 ;  /* 0x00005410c1697816 */ /* 0x000fc600000000c0 */
[----:B------:R-:W-:Y:S01]  /*6bea0*/  LDS.128 R56, [R252] ;  /* 0x00000000fc387984 */ /* 0x000fe20000000c00 */
[----:B------:R-:W-:Y:S06]  /*6beb0*/  BAR.SYNC.DEFER_BLOCKING 0x0 ;  /* 0x0000000000007b1d */ /* 0x000fec0000010000 */
        /* <DEDUP_REMOVED lines=38> */
[----:B------:R-:W4:Y:S01]  /*6c120*/  LDL.LU R207, [R1+0xd84] ;  /* 0x000d840001cf7983 */ /* 0x000f220000300800 */
[----:B------:R-:W-:-:S03]  /*6c130*/  PRMT R108, R222, 0x5410, R224 ;  /* 0x00005410de6c7816 */ /* 0x000fc600000000e0 */
[----:B------:R-:W4:Y:S04]  /*6c140*/  LDL.LU R208, [R1+0xb38] ;  /* 0x000b380001d07983 */ /* 0x000f280000300800 */
[----:B------:R-:W4:Y:S04]  /*6c150*/  LDL.LU R209, [R1+0xd78] ;  /* 0x000d780001d17983 */ /* 0x000f280000300800 */
[----:B------:R-:W-:Y:S01]  /*6c160*/  LDS.128 R72, [R252] ;  /* 0x00000000fc487984 */ /* 0x000fe20000000c00 */
[----:B------:R-:W-:Y:S01]  /*6c170*/  BAR.SYNC.DEFER_BLOCKING 0x0 ;  /* 0x0000000000007b1d */ /* 0x000fe20000010000 */
[----:B--2---:R-:W-:-:S02]  /*6c180*/  PRMT R109, R220, 0x5410, R221 ;  /* 0x00005410dc6d7816 */ /* 0x004fc400000000dd */
[----:B------:R-:W-:-:S03]  /*6c190*/  PRMT R110, R213, 0x5410, R217 ;  /* 0x00005410d56e7816 */ /* 0x000fc600000000d9 */
[----:B------:R-:W2:Y:S04]  /*6c1a0*/  LDL.LU R210, [R1+0xb34] ;  /* 0x000b340001d27983 */ /* 0x000ea80000300800 */
[----:B------:R-:W2:Y:S04]  /*6c1b0*/  LDL.LU R225, [R1+0xd74] ;  /* 0x000d740001e17983 */ /* 0x000ea80000300800 */
[----:B------:R-:W2:Y:S04]  /*6c1c0*/  LDL.LU R224, [R1+0xb24] ;  /* 0x000b240001e07983 */ /* 0x000ea80000300800 */
[----:B------:R-:W2:Y:S01]  /*6c1d0*/  LDL.LU R222, [R1+0xd64] ;  /* 0x000d640001de7983 */ /* 0x000ea20000300800 */
[----:B------:R-:W-:-:S03]  /*6c1e0*/  PRMT R111, R216, 0x5410, R218 ;  /* 0x00005410d86f7816 */ /* 0x000fc600000000da */
[----:B------:R-:W2:Y:S04]  /*6c1f0*/  LDL.LU R221, [R1+0xb20] ;  /* 0x000b200001dd7983 */ /* 0x000ea80000300800 */
[----:B------:R-:W2:Y:S04]  /*6c200*/  LDL.LU R220, [R1+0xd54] ;  /* 0x000d540001dc7983 */ /* 0x000ea80000300800 */
[----:B------:R-:W2:Y:S04]  /*6c210*/  LDL.LU R217, [R1+0xb1c] ;  /* 0x000b1c0001d97983 */ /* 0x000ea80000300800 */
[----:B------:R-:W2:Y:S04]  /*6c220*/  LDL.LU R213, [R1+0xc68] ;  /* 0x000c680001d57983 */ /* 0x000ea80000300800 */
[----:B------:R-:W2:Y:S04]  /*6c230*/  LDL.LU R218, [R1+0x74] ;  /* 0x0000740001da7983 */ /* 0x000ea80000300800 */
[----:B------:R-:W2:Y:S04]  /*6c240*/  LDL.LU R216, [R1+0x7c8] ;  /* 0x0007c80001d87983 */ /* 0x000ea80000300800 */
[----:B------:R-:W-:Y:S01]  /*6c250*/  STSM.16.M88.4 [R237], R76 ;  /* 0x0000004ced007844 */ /* 0x000fe20000000200 */
[----:B------:R-:W-:Y:S01]  /*6c260*/  BAR.SYNC.DEFER_BLOCKING 0x0 ;  /* 0x0000000000007b1d */ /* 0x000fe20000010000 */
[----:B---3--:R-:W-:-:S05]  /*6c270*/  PRMT R115, R212, 0x5410, R214 ;  /* 0x00005410d4737816 */ /* 0x008fca00000000d6 */
[----:B------:R-:W3:Y:S04]  /*6c280*/  LDL.LU R214, [R1+0xb28] ;  /* 0x000b280001d67983 */ /* 0x000ee80000300800 */
[----:B------:R-:W3:Y:S04]  /*6c290*/  LDL.LU R212, [R1+0xd68] ;  /* 0x000d680001d47983 */ /* 0x000ee80000300800 */
[----:B------:R-:W-:Y:S01]  /*6c2a0*/  LDS.128 R76, [R252] ;  /* 0x00000000fc4c7984 */ /* 0x000fe20000000c00 */
[----:B------:R-:W-:Y:S06]  /*6c2b0*/  BAR.SYNC.DEFER_BLOCKING 0x0 ;  /* 0x0000000000007b1d */ /* 0x000fec0000010000 */
[----:B------:R-:W-:Y:S02]  /*6c2c0*/  STSM.16.M88.4 [R237], R80 ;  /* 0x00000050ed007844 */ /* 0x000fe40000000200 */
[----:B------:R-:W-:Y:S01]  /*6c2d0*/  BAR.SYNC.DEFER_BLOCKING 0x0 ;  /* 0x0000000000007b1d */ /* 0x000fe20000010000 */
[----:B----4-:R-:W-:-:S02]  /*6c2e0*/  PRMT R120, R191, 0x5410, R190 ;  /* 0x00005410bf787816 */ /* 0x010fc400000000be */
        /* <DEDUP_REMOVED lines=9> */
[----:B------:R-:W-:-:S02]  /*6c380*/  PRMT R117, R199, 0x5410, R198 ;  /* 0x00005410c7757816 */ /* 0x000fc400000000c6 */
[----:B------:R-:W-:-:S03]  /*6c390*/  PRMT R118, R201, 0x5410, R200 ;  /* 0x00005410c9767816 */ /* 0x000fc600000000c8 */
[----:B------:R-:W4:Y:S04]  /*6c3a0*/  LDL.LU R194, [R1+0xb70] ;  /* 0x000b700001c27983 */ /* 0x000f280000300800 */
[----:B------:R-:W4:Y:S04]  /*6c3b0*/  LDL.LU R195, [R1+0xdac] ;  /* 0x000dac0001c37983 */ /* 0x000f280000300800 */
[----:B------:R-:W4:Y:S04]  /*6c3c0*/  LDL.LU R196, [R1+0xb68] ;  /* 0x000b680001c47983 */ /* 0x000f280000300800 */
[----:B------:R-:W4:Y:S01]  /*6c3d0*/  LDL.LU R197, [R1+0xda0] ;  /* 0x000da00001c57983 */ /* 0x000f220000300800 */
[----:B------:R-:W-:-:S03]  /*6c3e0*/  PRMT R119, R203, 0x5410, R202 ;  /* 0x00005410cb777816 */ /* 0x000fc600000000ca */
[----:B------:R-:W4:Y:S04]  /*6c3f0*/  LDL.LU R198, [R1+0xb60] ;  /* 0x000b600001c67983 */ /* 0x000f280000300800 */
[----:B------:R-:W4:Y:S04]  /*6c400*/  LDL.LU R199, [R1+0xd98] ;  /* 0x000d980001c77983 */ /* 0x000f280000300800 */
[----:B------:R-:W4:Y:S04]  /*6c410*/  LDL.LU R200, [R1+0xb54] ;  /* 0x000b540001c87983 */ /* 0x000f280000300800 */
[----:B------:R-:W4:Y:S04]  /*6c420*/  LDL.LU R201, [R1+0xd90] ;  /* 0x000d900001c97983 */ /* 0x000f280000300800 */
[----:B------:R-:W4:Y:S04]  /*6c430*/  LDL.LU R202, [R1+0x78] ;  /* 0x0000780001ca7983 */ /* 0x000f280000300800 */
[----:B------:R-:W4:Y:S04]  /*6c440*/  LDL.LU R203, [R1+0x7e0] ;  /* 0x0007e00001cb7983 */ /* 0x000f280000300800 */
[----:B------:R-:W-:Y:S01]  /*6c450*/  STSM.16.M88.4 [R237], R84 ;  /* 0x00000054ed007844 */ /* 0x000fe20000000200 */
[----:B------:R-:W-:Y:S06]  /*6c460*/  BAR.SYNC.DEFER_BLOCKING 0x0 ;  /* 0x0000000000007b1d */ /* 0x000fec0000010000 */
[----:B------:R-:W-:Y:S02]  /*6c470*/  LDS.128 R84, [R252] ;  /* 0x00000000fc547984 */ /* 0x000fe40000000c00 */
        /* <DEDUP_REMOVED lines=16> */
[----:B--2---:R-:W-:Y:S01]  /*6c580*/  PRMT R130, R225, 0x5410, R210 ;  /* 0x00005410e1827816 */ /* 0x004fe200000000d2 */
[----:B------:R-:W2:Y:S04]  /*6c590*/  LDL.LU R206, [R1+0xbd4] ;  /* 0x000bd40001ce7983 */ /* 0x000ea80000300800 */
[----:B------:R-:W2:Y:S01]  /*6c5a0*/  LDL.LU R207, [R1+0xdfc] ;  /* 0x000dfc0001cf7983 */ /* 0x000ea20000300800 */
[----:B------:R-:W-:-:S03]  /*6c5b0*/  PRMT R124, R222, 0x5410, R224 ;  /* 0x00005410de7c7816 */ /* 0x000fc600000000e0 */
[----:B------:R-:W2:Y:S04]  /*6c5c0*/  LDL.LU R208, [R1+0xbc8] ;  /* 0x000bc80001d07983 */ /* 0x000ea80000300800 */
[----:B------:R-:W2:Y:S04]  /*6c5d0*/  LDL.LU R209, [R1+0xdf0] ;  /* 0x000df00001d17983 */ /* 0x000ea80000300800 */
[----:B------:R-:W-:Y:S01]  /*6c5e0*/  LDS.128 R96, [R252] ;  /* 0x00000000fc607984 */ /* 0x000fe20000000c00 */
[----:B------:R-:W-:Y:S01]  /*6c5f0*/  BAR.SYNC.DEFER_BLOCKING 0x0 ;  /* 0x0000000000007b1d */ /* 0x000fe20000010000 */
[----:B------:R-:W-:-:S02]  /*6c600*/  PRMT R125, R220, 0x5410, R221 ;  /* 0x00005410dc7d7816 */ /* 0x000fc400000000dd */
        /* <DEDUP_REMOVED lines=61> */
[----:B--2---:R-:W-:-:S02]  /*6c9e0*/  PRMT R144, R207, 0x5410, R206 ;  /* 0x00005410cf907816 */ /* 0x004fc400000000ce */
[----:B------:R-:W-:Y:S02]  /*6c9f0*/  PRMT R145, R209, 0x5410, R208 ;  /* 0x00005410d1917816 */ /* 0x000fe400000000d0 */
[----:B------:R-:W-:Y:S01]  /*6ca00*/  PRMT R146, R225, 0x5410, R210 ;  /* 0x00005410e1927816 */ /* 0x000fe200000000d2 */
        /* <DEDUP_REMOVED lines=142> */
[----:B------:R-:W-:-:S03]  /*6d2f0*/  PRMT R173, R220, 0x5410, R221 ;  /* 0x00005410dcad7816 */ /* 0x000fc600000000dd */
[----:B------:R-:W-:Y:S01]  /*6d300*/  LDS.128 R168, [R252] ;  /* 0x00000000fca87984 */ /* 0x000fe20000000c00 */
[----:B------:R-:W-:Y:S02]  /*6d310*/  PRMT R174, R213, 0x5410, R217 ;  /* 0x00005410d5ae7816 */ /* 0x000fe400000000d9 */
[----:B------:R-:W-:Y:S01]  /*6d320*/  PRMT R175, R216, 0x5410, R218 ;  /* 0x00005410d8af7816 */ /* 0x000fe200000000da */
[----:B------:R-:W-:Y:S06]  /*6d330*/  BAR.SYNC.DEFER_BLOCKING 0x0 ;  /* 0x0000000000007b1d */ /* 0x000fec0000010000 */
[----:B------:R-:W-:Y:S02]  /*6d340*/  STSM.16.M88.4 [R237], R172 ;  /* 0x000000aced007844 */ /* 0x000fe40000000200 */
[----:B------:R-:W-:Y:S01]  /*6d350*/  BAR.SYNC.DEFER_BLOCKING 0x0 ;  /* 0x0000000000007b1d */ /* 0x000fe20000010000 */
[----:B------:R-:W-:-:S02]  /*6d360*/  PRMT R176, R207, 0x5410, R206 ;  /* 0x00005410cfb07816 */ /* 0x000fc400000000ce */
[----:B------:R-:W-:Y:S02]  /*6d370*/  PRMT R177, R209, 0x5410, R208 ;  /* 0x00005410d1b17816 */ /* 0x000fe400000000d0 */
[----:B------:R-:W-:Y:S02]  /*6d380*/  PRMT R178, R225, 0x5410, R210 ;  /* 0x00005410e1b27816 */ /* 0x000fe400000000d2 */
[----:B---3--:R-:W-:Y:S01]  /*6d390*/  PRMT R179, R212, 0x5410, R214 ;  /* 0x00005410d4b37816 */ /* 0x008fe200000000d6 */
[----:B------:R-:W2:Y:S04]  /*6d3a0*/  LDL.LU R206, [R1+0xdb0] ;  /* 0x000db00001ce7983 */ /* 0x000ea80000300800 */
[----:B------:R-:W2:Y:S04]  /*6d3b0*/  LDL.LU R207, [R1+0x1068] ;  /* 0x0010680001cf7983 */ /* 0x000ea80000300800 */
[----:B------:R-:W3:Y:S04]  /*6d3c0*/  LDL.LU R208, [R1+0xda8] ;  /* 0x000da80001d07983 */ /* 0x000ee80000300800 */
[----:B------:R-:W3:Y:S04]  /*6d3d0*/  LDL.LU R209, [R1+0x1064] ;  /* 0x0010640001d17983 */ /* 0x000ee80000300800 */
[----:B------:R-:W-:Y:S01]  /*6d3e0*/  LDS.128 R172, [R252] ;  /* 0x00000000fcac7984 */ /* 0x000fe20000000c00 */
[----:B------:R-:W-:Y:S06]  /*6d3f0*/  BAR.SYNC.DEFER_BLOCKING 0x0 ;  /* 0x0000000000007b1d */ /* 0x000fec0000010000 */
[----:B------:R-:W3:Y:S04]  /*6d400*/  LDL.LU R210, [R1+0xda4] ;  /* 0x000da40001d27983 */ /* 0x000ee80000300800 */
[----:B------:R-:W3:Y:S04]  /*6d410*/  LDL.LU R225, [R1+0x1060] ;  /* 0x0010600001e17983 */ /* 0x000ee80000300800 */
[----:B------:R-:W3:Y:S04]  /*6d420*/  LDL.LU R224, [R1+0xd94] ;  /* 0x000d940001e07983 */ /* 0x000ee80000300800 */
[----:B------:R-:W3:Y:S04]  /*6d430*/  LDL.LU R222, [R1+0x1054] ;  /* 0x0010540001de7983 */ /* 0x000ee80000300800 */
[----:B------:R-:W-:Y:S01]  /*6d440*/  STSM.16.M88.4 [R237], R176 ;  /* 0x000000b0ed007844 */ /* 0x000fe20000000200 */
[----:B------:R-:W-:Y:S06]  /*6d450*/  BAR.SYNC.DEFER_BLOCKING 0x0 ;  /* 0x0000000000007b1d */ /* 0x000fec0000010000 */
[----:B------:R-:W3:Y:S04]  /*6d460*/  LDL.LU R221, [R1+0xd8c] ;  /* 0x000d8c0001dd7983 */ /* 0x000ee80000300800 */
[----:B------:R-:W3:Y:S04]  /*6d470*/  LDL.LU R220, [R1+0x104c] ;  /* 0x00104c0001dc7983 */ /* 0x000ee80000300800 */
[----:B------:R-:W3:Y:S04]  /*6d480*/  LDL.LU R217, [R1+0xd88] ;  /* 0x000d880001d97983 */ /* 0x000ee80000300800 */
[----:B------:R-:W3:Y:S04]  /*6d490*/  LDL.LU R213, [R1+0x1048] ;  /* 0x0010480001d57983 */ /* 0x000ee80000300800 */
[----:B------:R-:W-:Y:S04]  /*6d4a0*/  LDS.128 R176, [R252] ;  /* 0x00000000fcb07984 */ /* 0x000fe80000000c00 */
[----:B------:R-:W3:Y:S04]  /*6d4b0*/  LDL.LU R218, [R1+0x32c] ;  /* 0x00032c0001da7983 */ /* 0x000ee80000300800 */
[----:B------:R-:W3:Y:S04]  /*6d4c0*/  LDL.LU R216, [R1+0x9a4] ;  /* 0x0009a40001d87983 */ /* 0x000ee80000300800 */
[----:B------:R-:W3:Y:S04]  /*6d4d0*/  LDL.LU R214, [R1+0xd9c] ;  /* 0x000d9c0001d67983 */ /* 0x000ee80000300800 */
[----:B------:R-:W3:Y:S01]  /*6d4e0*/  LDL.LU R212, [R1+0x1058] ;  /* 0x0010580001d47983 */ /* 0x000ee20000300800 */
[----:B----4-:R-:W-:-:S02]  /*6d4f0*/  PRMT R180, R197, 0x5410, R196 ;  /* 0x00005410c5b47816 */ /* 0x010fc400000000c4 */
[----:B------:R-:W-:Y:S02]  /*6d500*/  PRMT R181, R199, 0x5410, R198 ;  /* 0x00005410c7b57816 */ /* 0x000fe400000000c6 */
[----:B------:R-:W-:Y:S02]  /*6d510*/  PRMT R182, R201, 0x5410, R200 ;  /* 0x00005410c9b67816 */ /* 0x000fe400000000c8 */
[----:B------:R-:W-:Y:S01]  /*6d520*/  PRMT R183, R203, 0x5410, R202 ;  /* 0x00005410cbb77816 */ /* 0x000fe200000000ca */
[----:B------:R-:W-:Y:S06]  /*6d530*/  BAR.SYNC.DEFER_BLOCKING 0x0 ;  /* 0x0000000000007b1d */ /* 0x000fec0000010000 */
[----:B------:R-:W-:Y:S02]  /*6d540*/  STSM.16.M88.4 [R237], R180 ;  /* 0x000000b4ed007844 */ /* 0x000fe40000000200 */
[----:B------:R-:W-:Y:S06]  /*6d550*/  BAR.SYNC.DEFER_BLOCKING 0x0 ;  /* 0x0000000000007b1d */ /* 0x000fec0000010000 */
[----:B------:R-:W0:Y:S01]  /*6d560*/  LDS.128 R180, [R252] ;  /* 0x00000000fcb47984 */ /* 0x000e220000000c00 */
[----:B------:R-:W-:-:S02]  /*6d570*/  PRMT R184, R191, 0x5410, R190 ;  /* 0x00005410bfb87816 */ /* 0x000fc400000000be */
[----:B------:R-:W-:Y:S02]  /*6d580*/  PRMT R185, R193, 0x5410, R192 ;  /* 0x00005410c1b97816 */ /* 0x000fe400000000c0 */
[----:B------:R-:W-:Y:S01]  /*6d590*/  PRMT R186, R195, 0x5410, R194 ;  /* 0x00005410c3ba7816 */ /* 0x000fe200000000c2 */
[----:B0-----:R-:W-:Y:S04]  /*6d5a0*/  STL.64 [R1+0x50], R180 ;  /* 0x000050b401007387 */ /* 0x001fe80000100a00 */
[----:B------:R-:W-:Y:S04]  /*6d5b0*/  STL.64 [R1+0x58], R182 ;  /* 0x000058b601007387 */ /* 0x000fe80000100a00 */
        /* <DEDUP_REMOVED lines=14> */
[----:B------:R-:W-:-:S03]  /*6d6a0*/  PRMT R187, R205, 0x5410, R204 ;  /* 0x00005410cdbb7816 */ /* 0x000fc600000000cc */
[----:B------:R-:W4:Y:S04]  /*6d6b0*/  LDL.LU R204, [R1+0xdd0] ;  /* 0x000dd00001cc7983 */ /* 0x000f280000300800 */
[----:B------:R-:W4:Y:S01]  /*6d6c0*/  LDL.LU R205, [R1+0x107c] ;  /* 0x00107c0001cd7983 */ /* 0x000f220000300800 */
[----:B------:R-:W-:Y:S06]  /*6d6d0*/  BAR.SYNC.DEFER_BLOCKING 0x0 ;  /* 0x0000000000007b1d */ /* 0x000fec0000010000 */
[----:B------:R2:W-:Y:S02]  /*6d6e0*/  STSM.16.M88.4 [R237], R184 ;  /* 0x000000b8ed007844 */ /* 0x0005e40000000200 */
[----:B------:R-:W-:Y:S01]  /*6d6f0*/  BAR.SYNC.DEFER_BLOCKING 0x0 ;  /* 0x0000000000007b1d */ /* 0x000fe20000010000 */
[----:B--2---:R-:W-:-:S05]  /*6d700*/  PRMT R184, R207, 0x5410, R206 ;  /* 0x00005410cfb87816 */ /* 0x004fca00000000ce */
[----:B------:R-:W2:Y:S04]  /*6d710*/  LDL.LU R206, [R1+0xf08] ;  /* 0x000f080001ce7983 */ /* 0x000ea80000300800 */
[----:B------:R-:W2:Y:S01]  /*6d720*/  LDL.LU R207, [R1+0x10a0] ;  /* 0x0010a00001cf7983 */ /* 0x000ea20000300800 */
[----:B---3--:R-:W-:-:S03]  /*6d730*/  PRMT R185, R209, 0x5410, R208 ;  /* 0x00005410d1b97816 */ /* 0x008fc600000000d0 */
[----:B------:R-:W0:Y:S04]  /*6d740*/  LDS.128 R228, [R252] ;  /* 0x00000000fce47984 */ /* 0x000e280000000c00 */
[----:B------:R-:W3:Y:S04]  /*6d750*/  LDL.LU R208, [R1+0xf00] ;  /* 0x000f000001d07983 */ /* 0x000ee80000300800 */
[----:B------:R-:W3:Y:S01]  /*6d760*/  LDL.LU R209, [R1+0x109c] ;  /* 0x00109c0001d17983 */ /* 0x000ee20000300800 */
[----:B------:R-:W-:-:S03]  /*6d770*/  PRMT R186, R225, 0x5410, R210 ;  /* 0x00005410e1ba7816 */ /* 0x000fc600000000d2 */
        /* <DEDUP_REMOVED lines=11> */
[----:B------:R-:W-:Y:S01]  /*6d830*/  PRMT R183, R216, 0x5410, R218 ;  /* 0x00005410d8b77816 */ /* 0x000fe200000000da */
[----:B------:R-:W-:Y:S06]  /*6d840*/  BAR.SYNC.DEFER_BLOCKING 0x0 ;  /* 0x0000000000007b1d */ /* 0x000fec0000010000 */
[----:B------:R-:W3:Y:S01]  /*6d850*/  LDL.LU R218, [R1+0x374] ;  /* 0x0003740001da7983 */ /* 0x000ee20000300800 */
[----:B------:R-:W-:-:S03]  /*6d860*/  PRMT R187, R212, 0x5410, R214 ;  /* 0x00005410d4bb7816 */ /* 0x000fc600000000d6 */
[----:B------:R-:W3:Y:S04]  /*6d870*/  LDL.LU R216, [R1+0x9c8] ;  /* 0x0009c80001d87983 */ /* 0x000ee80000300800 */
[----:B------:R-:W3:Y:S04]  /*6d880*/  LDL.LU R214, [R1+0xef8] ;  /* 0x000ef80001d67983 */ /* 0x000ee80000300800 */
[----:B------:R-:W3:Y:S04]  /*6d890*/  LDL.LU R212, [R1+0x1094] ;  /* 0x0010940001d47983 */ /* 0x000ee80000300800 */
[----:B------:R-:W-:Y:S01]  /*6d8a0*/  STSM.16.M88.4 [R237], R180 ;  /* 0x000000b4ed007844 */ /* 0x000fe20000000200 */
[----:B------:R-:W-:Y:S06]  /*6d8b0*/  BAR.SYNC.DEFER_BLOCKING 0x0 ;  /* 0x0000000000007b1d */ /* 0x000fec0000010000 */
[----:B------:R-:W1:Y:S02]  /*6d8c0*/  LDS.128 R180, [R252] ;  /* 0x00000000fcb47984 */ /* 0x000e640000000c00 */
[----:B------:R-:W-:Y:S06]  /*6d8d0*/  BAR.SYNC.DEFER_BLOCKING 0x0 ;  /* 0x0000000000007b1d */ /* 0x000fec0000010000 */
[----:B------:R-:W-:Y:S04]  /*6d8e0*/  STSM.16.M88.4 [R237], R184 ;  /* 0x000000b8ed007844 */ /* 0x000fe80000000200 */
[----:B0-----:R-:W-:Y:S04]  /*6d8f0*/  STL.64 [R1+0x40], R228 ;  /* 0x000040e401007387 */ /* 0x001fe80000100a00 */
[----:B------:R0:W-:Y:S04]  /*6d900*/  STL.64 [R1+0x48], R230 ;  /* 0x000048e601007387 */ /* 0x0001e80000100a00 */
[----:B0-----:R-:W3:Y:S04]  /*6d910*/  LDL.LU.64 R230, [R1+0x2158] ;  /* 0x0021580001e67983 */ /* 0x001ee80000300a00 */
[----:B------:R-:W3:Y:S01]  /*6d920*/  LDL.LU.64 R228, [R1+0x2150] ;  /* 0x0021500001e47983 */ /* 0x000ee20000300a00 */
[----:B----4-:R-:W-:Y:S01]  /*6d930*/  PRMT R184, R191, 0x5410, R190 ;  /* 0x00005410bfb87816 */ /* 0x010fe200000000be */
[----:B------:R-:W-:Y:S06]  /*6d940*/  BAR.SYNC.DEFER_BLOCKING 0x0 ;  /* 0x0000000000007b1d */ /* 0x000fec0000010000 */
[----:B------:R-:W0:Y:S04]  /*6d950*/  LDS.128 R188, [R252] ;  /* 0x00000000fcbc7984 */ /* 0x000e280000000c00 */
[----:B-1----:R1:W-:Y:S04]  /*6d960*/  STL.64 [R1+0x30], R180 ;  /* 0x000030b401007387 */ /* 0x0023e80000100a00 */
[----:B------:R4:W-:Y:S01]  /*6d970*/  STL.64 [R1+0x38], R182 ;  /* 0x000038b601007387 */ /* 0x0009e20000100a00 */
[----:B-1----:R-:W-:-:S02]  /*6d980*/  PRMT R180, R197, 0x5410, R196 ;  /* 0x00005410c5b47816 */ /* 0x002fc400000000c4 */
[----:B------:R-:W-:Y:S02]  /*6d990*/  PRMT R181, R199, 0x5410, R198 ;  /* 0x00005410c7b57816 */ /* 0x000fe400000000c6 */
[----:B----4-:R-:W-:Y:S02]  /*6d9a0*/  PRMT R182, R201, 0x5410, R200 ;  /* 0x00005410c9b67816 */ /* 0x010fe400000000c8 */
[----:B------:R-:W-:Y:S01]  /*6d9b0*/  PRMT R183, R203, 0x5410, R202 ;  /* 0x00005410cbb77816 */ /* 0x000fe200000000ca */
[----:B------:R-:W-:Y:S06]  /*6d9c0*/  BAR.SYNC.DEFER_BLOCKING 0x0 ;  /* 0x0000000000007b1d */ /* 0x000fec0000010000 */
[----:B------:R-:W-:Y:S02]  /*6d9d0*/  STSM.16.M88.4 [R237], R180 ;  /* 0x000000b4ed007844 */ /* 0x000fe40000000200 */
[----:B------:R-:W-:Y:S01]  /*6d9e0*/  BAR.SYNC.DEFER_BLOCKING 0x0 ;  /* 0x0000000000007b1d */ /* 0x000fe20000010000 */
[----:B------:R-:W-:-:S02]  /*6d9f0*/  PRMT R185, R193, 0x5410, R192 ;  /* 0x00005410c1b97816 */ /* 0x000fc400000000c0 */
[----:B------:R-:W-:-:S03]  /*6da00*/  PRMT R186, R195, 0x5410, R194 ;  /* 0x00005410c3ba7816 */ /* 0x000fc600000000c2 */
[----:B------:R-:W1:Y:S01]  /*6da10*/  LDS.128 R180, [R252] ;  /* 0x00000000fcb47984 */ /* 0x000e620000000c00 */
[----:B------:R-:W-:Y:S01]  /*6da20*/  PRMT R187, R205, 0x5410, R204 ;  /* 0x00005410cdbb7816 */ /* 0x000fe200000000cc */
[----:B------:R-:W-:Y:S06]  /*6da30*/  BAR.SYNC.DEFER_BLOCKING 0x0 ;  /* 0x0000000000007b1d */ /* 0x000fec0000010000 */
[----:B------:R-:W-:Y:S04]  /*6da40*/  STSM.16.M88.4 [R237], R184 ;  /* 0x000000b8ed007844 */ /* 0x000fe80000000200 */
[----:B0-----:R-:W-:Y:S04]  /*6da50*/  STL.64 [R1+0x20], R188 ;  /* 0x000020bc01007387 */ /* 0x001fe80000100a00 */
[----:B------:R-:W-:Y:S04]  /*6da60*/  STL.64 [R1+0x28], R190 ;  /* 0x000028be01007387 */ /* 0x000fe80000100a00 */
[----:B-1----:R-:W-:Y:S04]  /*6da70*/  STL.64 [R1+0x10], R180 ;  /* 0x000010b401007387 */ /* 0x002fe80000100a00 */
[----:B------:R-:W-:Y:S01]  /*6da80*/  STL.64 [R1+0x18], R182 ;  /* 0x000018b601007387 */ /* 0x000fe20000100a00 */
[----:B------:R-:W-:Y:S06]  /*6da90*/  BAR.SYNC.DEFER_BLOCKING 0x0 ;  /* 0x0000000000007b1d */ /* 0x000fec0000010000 */
[----:B------:R-:W4:Y:S04]  /*6daa0*/  LDL.LU R196, [R1+0x10bc] ;  /* 0x0010bc0001c47983 */ /* 0x000f280000300800 */
[----:B------:R-:W4:Y:S04]  /*6dab0*/  LDL.LU R226, [R1+0xf38] ;  /* 0x000f380001e27983 */ /* 0x000f280000300800 */
[----:B------:R-:W0:Y:S04]  /*6dac0*/  LDS.128 R180, [R252] ;  /* 0x00000000fcb47984 */ /* 0x000e280000000c00 */
        /* <DEDUP_REMOVED lines=13> */
[----:B------:R-:W-:Y:S01]  /*6dba0*/  BAR.SYNC.DEFER_BLOCKING 0x0 ;  /* 0x0000000000007b1d */ /* 0x000fe20000010000 */
[----:B--2---:R-:W-:-:S02]  /*6dbb0*/  PRMT R184, R207, 0x5410, R206 ;  /* 0x00005410cfb87816 */ /* 0x004fc400000000ce */
[----:B---3--:R-:W-:-:S03]  /*6dbc0*/  PRMT R185, R209, 0x5410, R208 ;  /* 0x00005410d1b97816 */ /* 0x008fc600000000d0 */
[----:B------:R-:W2:Y:S04]  /*6dbd0*/  LDL.LU R204, [R1+0xf34] ;  /* 0x000f340001cc7983 */ /* 0x000ea80000300800 */
[----:B------:R-:W2:Y:S01]  /*6dbe0*/  LDL.LU R205, [R1+0x10b4] ;  /* 0x0010b40001cd7983 */ /* 0x000ea20000300800 */
        /* <DEDUP_REMOVED lines=10> */
[----:B------:R-:W3:Y:S01]  /*6dc90*/  LDL.LU R224, [R1+0xf58] ;  /* 0x000f580001e07983 */ /* 0x000ee20000300800 */
[----:B------:R-:W-:-:S03]  /*6dca0*/  PRMT R191, R216, 0x5410, R218 ;  /* 0x00005410d8bf7816 */ /* 0x000fc600000000da */
[----:B------:R-:W3:Y:S04]  /*6dcb0*/  LDL.LU R222, [R1+0x10c8] ;  /* 0x0010c80001de7983 */ /* 0x000ee80000300800 */
[----:B------:R-:W3:Y:S04]  /*6dcc0*/  LDL.LU R221, [R1+0xf50] ;  /* 0x000f500001dd7983 */ /* 0x000ee80000300800 */
[----:B------:R-:W3:Y:S01]  /*6dcd0*/  LDL.LU R220, [R1+0x10c4] ;  /* 0x0010c40001dc7983 */ /* 0x000ee20000300800 */
[----:B------:R-:W-:-:S03]  /*6dce0*/  PRMT R187, R212, 0x5410, R214 ;  /* 0x00005410d4bb7816 */ /* 0x000fc600000000d6 */
[----:B------:R-:W3:Y:S04]  /*6dcf0*/  LDL.LU R217, [R1+0xf4c] ;  /* 0x000f4c0001d97983 */ /* 0x000ee80000300800 */
[----:B------:R-:W3:Y:S04]  /*6dd00*/  LDL.LU R213, [R1+0x10c0] ;  /* 0x0010c00001d57983 */ /* 0x000ee80000300800 */
[----:B------:R-:W3:Y:S04]  /*6dd10*/  LDL.LU R218, [R1+0x3bc] ;  /* 0x0003bc0001da7983 */ /* 0x000ee80000300800 */
[----:B------:R-:W3:Y:S04]  /*6dd20*/  LDL.LU R216, [R1+0x9e0] ;  /* 0x0009e00001d87983 */ /* 0x000ee80000300800 */
[----:B------:R-:W3:Y:S04]  /*6dd30*/  LDL.LU R214, [R1+0xf5c] ;  /* 0x000f5c0001d67983 */ /* 0x000ee80000300800 */
[----:B------:R-:W3:Y:S04]  /*6dd40*/  LDL.LU R212, [R1+0x10cc] ;  /* 0x0010cc0001d47983 */ /* 0x000ee80000300800 */
[----:B------:R0:W-:Y:S01]  /*6dd50*/  STSM.16.M88.4 [R237], R188 ;  /* 0x000000bced007844 */ /* 0x0001e20000000200 */
[----:B------:R-:W-:Y:S06]  /*6dd60*/  BAR.SYNC.DEFER_BLOCKING 0x0 ;  /* 0x0000000000007b1d */ /* 0x000fec0000010000 */
[----:B0-----:R-:W3:Y:S04]  /*6dd70*/  LDL.LU R191, [R1+0xf3c] ;  /* 0x000f3c0001bf7983 */ /* 0x001ee80000300800 */
[----:B------:R-:W0:Y:S01]  /*6dd80*/  LDS.128 R180, [R252] ;  /* 0x00000000fcb47984 */ /* 0x000e220000000c00 */
[----:B------:R-:W-:Y:S06]  /*6dd90*/  BAR.SYNC.DEFER_BLOCKING 0x0 ;  /* 0x0000000000007b1d */ /* 0x000fec0000010000 */
[----:B------:R-:W-:Y:S02]  /*6dda0*/  STSM.16.M88.4 [R237], R184 ;  /* 0x000000b8ed007844 */ /* 0x000fe40000000200 */
[----:B------:R-:W-:Y:S06]  /*6ddb0*/  BAR.SYNC.DEFER_BLOCKING 0x0 ;  /* 0x0000000000007b1d */ /* 0x000fec0000010000 */
[----:B0-----:R-:W-:Y:S04]  /*6ddc0*/  STL.64 [R1+0x2120], R180 ;  /* 0x002120b401007387 */ /* 0x001fe80000100a00 */
[----:B------:R-:W-:Y:S04]  /*6ddd0*/  STL.64 [R1+0x2118], R182 ;  /* 0x002118b601007387 */ /* 0x000fe80000100a00 */
[----:B------:R-:W0:Y:S01]  /*6dde0*/  LDS.128 R180, [R252] ;  /* 0x00000000fcb47984 */ /* 0x000e220000000c00 */
[----:B----4-:R-:W-:-:S02]  /*6ddf0*/  PRMT R198, R198, 0x5410, R192 ;  /* 0x00005410c6c67816 */ /* 0x010fc400000000c0 */
[----:B------:R-:W-:Y:S02]  /*6de00*/  PRMT R192, R194, 0x5410, R193 ;  /* 0x00005410c2c07816 */ /* 0x000fe400000000c1 */
[----:B------:R-:W-:Y:S02]  /*6de10*/  PRMT R193, R199, 0x5410, R195 ;  /* 0x00005410c7c17816 */ /* 0x000fe400000000c3 */
[----:B------:R-:W-:Y:S02]  /*6de20*/  PRMT R194, R201, 0x5410, R200 ;  /* 0x00005410c9c27816 */ /* 0x000fe400000000c8 */
[----:B------:R-:W-:Y:S01]  /*6de30*/  PRMT R195, R203, 0x5410, R202 ;  /* 0x00005410cbc37816 */ /* 0x000fe200000000ca */
[----:B------:R-:W-:Y:S06]  /*6de40*/  BAR.SYNC.DEFER_BLOCKING 0x0 ;  /* 0x0000000000007b1d */ /* 0x000fec0000010000 */
[----:B------:R-:W-:Y:S02]  /*6de50*/  STSM.16.M88.4 [R237], R192 ;  /* 0x000000c0ed007844 */ /* 0x000fe40000000200 */
[----:B------:R-:W-:Y:S06]  /*6de60*/  BAR.SYNC.DEFER_BLOCKING 0x0 ;  /* 0x0000000000007b1d */ /* 0x000fec0000010000 */
[----:B------:R-:W1:Y:S01]  /*6de70*/  LDS.128 R184, [R252] ;  /* 0x00000000fcb87984 */ /* 0x000e620000000c00 */
[----:B------:R-:W-:-:S02]  /*6de80*/  PRMT R197, R197, 0x5410, R226 ;  /* 0x00005410c5c57816 */ /* 0x000fc400000000e2 */
[----:B--2---:R-:W-:Y:S01]  /*6de90*/  PRMT R199, R205, 0x5410, R204 ;  /* 0x00005410cdc77816 */ /* 0x004fe200000000cc */
[----:B0-----:R-:W-:Y:S01]  /*6dea0*/  STL.64 [R1], R180 ;  /* 0x000000b401007387 */ /* 0x001fe20000100a00 */
[----:B---3--:R-:W-:-:S03]  /*6deb0*/  PRMT R204, R207, 0x5410, R206 ;  /* 0x00005410cfcc7816 */ /* 0x008fc600000000ce */
[----:B------:R-:W-:Y:S01]  /*6dec0*/  STL.64 [R1+0x8], R182 ;  /* 0x000008b601007387 */ /* 0x000fe20000100a00 */
[----:B------:R-:W-:Y:S02]  /*6ded0*/  PRMT R202, R213, 0x5410, R217 ;  /* 0x00005410d5ca7816 */ /* 0x000fe400000000d9 */
[----:B------:R-:W-:Y:S02]  /*6dee0*/  PRMT R205, R209, 0x5410, R208 ;  /* 0x00005410d1cd7816 */ /* 0x000fe400000000d0 */
[----:B------:R-:W-:Y:S01]  /*6def0*/  PRMT R207, R212, 0x5410, R214 ;  /* 0x00005410d4cf7816 */ /* 0x000fe200000000d6 */
[----:B-1----:R-:W-:Y:S01]  /*6df00*/  STL.64 [R1+0x20f8], R184 ;  /* 0x0020f8b801007387 */ /* 0x002fe20000100a00 */
[----:B------:R-:W-:Y:S01]  /*6df10*/  PRMT R196, R196, 0x5410, R191 ;  /* 0x00005410c4c47816 */ /* 0x000fe200000000bf */
[----:B------:R-:W-:Y:S06]  /*6df20*/  BAR.SYNC.DEFER_BLOCKING 0x0 ;  /* 0x0000000000007b1d */ /* 0x000fec0000010000 */
[----:B------:R-:W-:Y:S04]  /*6df30*/  STL.64 [R1+0x20f0], R186 ;  /* 0x0020f0ba01007387 */ /* 0x000fe80000100a00 */
[----:B------:R-:W2:Y:S04]  /*6df40*/  LDL.LU R212, [R1+0x10f4] ;  /* 0x0010f40001d47983 */ /* 0x000ea80000300800 */
[----:B------:R0:W-:Y:S01]  /*6df50*/  STSM.16.M88.4 [R237], R196 ;  /* 0x000000c4ed007844 */ /* 0x0001e20000000200 */
[----:B------:R-:W-:-:S02]  /*6df60*/  PRMT R206, R225, 0x5410, R210 ;  /* 0x00005410e1ce7816 */ /* 0x000fc400000000d2 */
[----:B------:R-:W-:Y:S01]  /*6df70*/  PRMT R201, R220, 0x5410, R221 ;  /* 0x00005410dcc97816 */ /* 0x000fe200000000dd */
[----:B------:R-:W-:Y:S06]  /*6df80*/  BAR.SYNC.DEFER_BLOCKING 0x0 ;  /* 0x0000000000007b1d */ /* 0x000fec0000010000 */
[----:B0-----:R-:W3:Y:S04]  /*6df90*/  LDL.LU R196, [R1+0xfa0] ;  /* 0x000fa00001c47983 */ /* 0x001ee80000300800 */
[----:B------:R-:W3:Y:S04]  /*6dfa0*/  LDL.LU R213, [R1+0x10f0] ;  /* 0x0010f00001d57983 */ /* 0x000ee80000300800 */
[----:B------:R-:W4:Y:S04]  /*6dfb0*/  LDL.LU R197, [R1+0xf98] ;  /* 0x000f980001c57983 */ /* 0x000f280000300800 */
[----:B------:R-:W4:Y:S04]  /*6dfc0*/  LDL.LU R214, [R1+0x10e8] ;  /* 0x0010e80001d67983 */ /* 0x000f280000300800 */
        /* <DEDUP_REMOVED lines=12> */
[----:B------:R-:W0:Y:S01]  /*6e090*/  LDS.128 R188, [R252] ;  /* 0x00000000fcbc7984 */ /* 0x000e220000000c00 */
[----:B------:R-:W-:-:S03]  /*6e0a0*/  PRMT R200, R222, 0x5410, R224 ;  /* 0x00005410dec87816 */ /* 0x000fc600000000e0 */
        /* <DEDUP_REMOVED lines=11> */
[----:B0-----:R0:W-:Y:S01]  /*6e160*/  STL.64 [R1+0x20e8], R188 ;  /* 0x0020e8bc01007387 */ /* 0x0011e20000100a00 */
[----:B------:R-:W-:Y:S06]  /*6e170*/  BAR.SYNC.DEFER_BLOCKING 0x0 ;  /* 0x0000000000007b1d */ /* 0x000fec0000010000 */
[----:B0-----:R-:W2:Y:S04]  /*6e180*/  LDL.LU R189, [R1+0xfa4] ;  /* 0x000fa40001bd7983 */ /* 0x001ea80000300800 */
[----:B------:R-:W-:Y:S01]  /*6e190*/  STSM.16.M88.4 [R237], R200 ;  /* 0x000000c8ed007844 */ /* 0x000fe20000000200 */
[----:B------:R-:W-:Y:S06]  /*6e1a0*/  BAR.SYNC.DEFER_BLOCKING 0x0 ;  /* 0x0000000000007b1d */ /* 0x000fec0000010000 */
[----:B------:R-:W0:Y:S02]  /*6e1b0*/  LDS.128 R192, [R252] ;  /* 0x00000000fcc07984 */ /* 0x000e240000000c00 */
[----:B------:R-:W-:Y:S06]  /*6e1c0*/  BAR.SYNC.DEFER_BLOCKING 0x0 ;  /* 0x0000000000007b1d */ /* 0x000fec0000010000 */
[----:B------:R-:W-:Y:S02]  /*6e1d0*/  STSM.16.M88.4 [R237], R204 ;  /* 0x000000cced007844 */ /* 0x000fe40000000200 */
[----:B------:R-:W-:Y:S01]  /*6e1e0*/  BAR.SYNC.DEFER_BLOCKING 0x0 ;  /* 0x0000000000007b1d */ /* 0x000fe20000010000 */
[----:B------:R-:W-:-:S05]  /*6e1f0*/  PRMT R211, R215, 0x5410, R211 ;  /* 0x00005410d7d37816 */ /* 0x000fca00000000d3 */
[----:B------:R-:W-:Y:S04]  /*6e200*/  STL.64 [R1+0x20e0], R190 ;  /* 0x0020e0be01007387 */ /* 0x000fe80000100a00 */
[----:B0-----:R-:W-:Y:S04]  /*6e210*/  STL.64 [R1+0x20d8], R192 ;  /* 0x0020d8c001007387 */ /* 0x001fe80000100a00 */
[----:B------:R-:W-:Y:S01]  /*6e220*/  STL.64 [R1+0x20d0], R194 ;  /* 0x0020d0c201007387 */ /* 0x000fe20000100a00 */
[----:B---3--:R-:W-:Y:S02]  /*6e230*/  PRMT R213, R213, 0x5410, R196 ;  /* 0x00005410d5d57816 */ /* 0x008fe400000000c4 */
[----:B----4-:R-:W-:-:S02]  /*6e240*/  PRMT R214, R214, 0x5410, R197 ;  /* 0x00005410d6d67816 */ /* 0x010fc400000000c5 */
[----:B--2---:R-:W-:Y:S02]  /*6e250*/  PRMT R208, R208, 0x5410, R198 ;  /* 0x00005410d0d07816 */ /* 0x004fe400000000c6 */
[----:B------:R-:W-:Y:S02]  /*6e260*/  PRMT R209, R209, 0x5410, R199 ;  /* 0x00005410d1d17816 */ /* 0x000fe400000000c7 */
[----:B------:R-:W0:Y:S01]  /*6e270*/  LDS.128 R196, [R252] ;  /* 0x00000000fcc47984 */ /* 0x000e220000000c00 */
[----:B------:R-:W-:Y:S01]  /*6e280*/  PRMT R210, R210, 0x5410, R186 ;  /* 0x00005410d2d27816 */ /* 0x000fe200000000ba */
[----:B------:R-:W-:Y:S06]  /*6e290*/  BAR.SYNC.DEFER_BLOCKING 0x0 ;  /* 0x0000000000007b1d */ /* 0x000fec0000010000 */
[----:B------:R-:W-:Y:S02]  /*6e2a0*/  STSM.16.M88.4 [R237], R208 ;  /* 0x000000d0ed007844 */ /* 0x000fe40000000200 */
[----:B------:R-:W-:Y:S06]  /*6e2b0*/  BAR.SYNC.DEFER_BLOCKING 0x0 ;  /* 0x0000000000007b1d */ /* 0x000fec0000010000 */
[----:B------:R-:W1:Y:S01]  /*6e2c0*/  LDS.128 R200, [R252] ;  /* 0x00000000fcc87984 */ /* 0x000e620000000c00 */
[----:B------:R-:W-:-:S03]  /*6e2d0*/  PRMT R220, R220, 0x5410, R180 ;  /* 0x00005410dcdc7816 */ /* 0x000fc600000000b4 */
[----:B0-----:R-:W-:Y:S01]  /*6e2e0*/  STL.64 [R1+0x20c8], R196 ;  /* 0x0020c8c401007387 */ /* 0x001fe20000100a00 */
[----:B------:R-:W-:-:S03]  /*6e2f0*/  PRMT R221, R221, 0x5410, R181 ;  /* 0x00005410dddd7816 */ /* 0x000fc600000000b5 */
[----:B------:R-:W-:Y:S04]  /*6e300*/  STL.64 [R1+0x20c0], R198 ;  /* 0x0020c0c601007387 */ /* 0x000fe80000100a00 */
[----:B-1----:R0:W-:Y:S04]  /*6e310*/  STL.64 [R1+0x20b8], R200 ;  /* 0x0020b8c801007387 */ /* 0x0021e80000100a00 */
[----:B------:R-:W-:Y:S04]  /*6e320*/  STL.64 [R1+0x20b0], R202 ;  /* 0x0020b0ca01007387 */ /* 0x000fe80000100a00 */
[----:B------:R-:W2:Y:S04]  /*6e330*/  LDL.LU R180, [R1+0x1008] ;  /* 0x0010080001b47983 */ /* 0x000ea80000300800 */
[----:B------:R-:W2:Y:S01]  /*6e340*/  LDL.LU R181, [R1+0x112c] ;  /* 0x00112c0001b57983 */ /* 0x000ea20000300800 */
[----:B------:R-:W-:-:S03]  /*6e350*/  PRMT R219, R223, 0x5410, R219 ;  /* 0x00005410dfdb7816 */ /* 0x000fc600000000db */
[----:B0-----:R-:W3:Y:S01]  /*6e360*/  LDL.LU R201, [R1+0x1004] ;  /* 0x0010040001c97983 */ /* 0x001ee20000300800 */
[----:B------:R-:W-:-:S03]  /*6e370*/  PRMT R223, R224, 0x5410, R225 ;  /* 0x00005410e0df7816 */ /* 0x000fc600000000e1 */
[----:B------:R-:W3:Y:S04]  /*6e380*/  LDL.LU R198, [R1+0x1128] ;  /* 0x0011280001c67983 */ /* 0x000ee80000300800 */
[----:B------:R-:W4:Y:S04]  /*6e390*/  LDL.LU R199, [R1+0xffc] ;  /* 0x000ffc0001c77983 */ /* 0x000f280000300800 */
[----:B------:R-:W4:Y:S01]  /*6e3a0*/  LDL.LU R197, [R1+0x1120] ;  /* 0x0011200001c57983 */ /* 0x000f220000300800 */
[----:B------:R-:W-:-:S03]  /*6e3b0*/  PRMT R212, R212, 0x5410, R189 ;  /* 0x00005410d4d47816 */ /* 0x000fc600000000bd */
[----:B------:R-:W3:Y:S01]  /*6e3c0*/  LDL.LU R192, [R1+0xff4] ;  /* 0x000ff40001c07983 */ /* 0x000ee20000300800 */
[----:B------:R-:W-:-:S03]  /*6e3d0*/  PRMT R218, R218, 0x5410, R226 ;  /* 0x00005410dada7816 */ /* 0x000fc600000000e2 */
[----:B------:R-:W3:Y:S04]  /*6e3e0*/  LDL.LU R224, [R1+0x111c] ;  /* 0x00111c0001e07983 */ /* 0x000ee80000300800 */
[----:B------:R-:W3:Y:S04]  /*6e3f0*/  LDL.LU R188, [R1+0xff0] ;  /* 0x000ff00001bc7983 */ /* 0x000ee80000300800 */
[----:B------:R-:W3:Y:S04]  /*6e400*/  LDL.LU R225, [R1+0x1118] ;  /* 0x0011180001e17983 */ /* 0x000ee80000300800 */
[----:B------:R-:W3:Y:S04]  /*6e410*/  LDL.LU R189, [R1+0xfe4] ;  /* 0x000fe40001bd7983 */ /* 0x000ee80000300800 */
[----:B------:R-:W3:Y:S01]  /*6e420*/  LDL.LU R226, [R1+0x1114] ;  /* 0x0011140001e27983 */ /* 0x000ee20000300800 */
[----:B------:R-:W-:Y:S01]  /*6e430*/  PRMT R215, R184, 0x5410, R187 ;  /* 0x00005410b8d77816 */ /* 0x000fe200000000bb */
[----:B------:R-:W-:Y:S01]  /*6e440*/  BAR.SYNC.DEFER_BLOCKING 0x0 ;  /* 0x0000000000007b1d */ /* 0x000fe20000010000 */
[----:B------:R-:W-:-:S02]  /*6e450*/  PRMT R216, R216, 0x5410, R182 ;  /* 0x00005410d8d87816 */ /* 0x000fc400000000b6 */
[----:B------:R-:W-:-:S03]  /*6e460*/  PRMT R217, R217, 0x5410, R183 ;  /* 0x00005410d9d97816 */ /* 0x000fc600000000b7 */
[----:B------:R-:W3:Y:S04]  /*6e470*/  LDL.LU R186, [R1+0x1000] ;  /* 0x0010000001ba7983 */ /* 0x000ee80000300800 */
[----:B------:R-:W3:Y:S04]  /*6e480*/  LDL.LU R183, [R1+0x1124] ;  /* 0x0011240001b77983 */ /* 0x000ee80000300800 */
[----:B------:R-:W-:Y:S01]  /*6e490*/  STSM.16.M88.4 [R237], R212 ;  /* 0x000000d4ed007844 */ /* 0x000fe20000000200 */
[----:B------:R-:W-:Y:S06]  /*6e4a0*/  BAR.SYNC.DEFER_BLOCKING 0x0 ;  /* 0x0000000000007b1d */ /* 0x000fec0000010000 */
[----:B------:R-:W0:Y:S02]  /*6e4b0*/  LDS.128 R204, [R252] ;  /* 0x00000000fccc7984 */ /* 0x000e240000000c00 */
[----:B------:R-:W-:Y:S06]  /*6e4c0*/  BAR.SYNC.DEFER_BLOCKING 0x0 ;  /* 0x0000000000007b1d */ /* 0x000fec0000010000 */
[----:B------:R-:W-:Y:S02]  /*6e4d0*/  STSM.16.M88.4 [R237], R216 ;  /* 0x000000d8ed007844 */ /* 0x000fe40000000200 */
[----:B------:R-:W-:Y:S06]  /*6e4e0*/  BAR.SYNC.DEFER_BLOCKING 0x0 ;  /* 0x0000000000007b1d */ /* 0x000fec0000010000 */
[----:B------:R-:W1:Y:S04]  /*6e4f0*/  LDS.128 R208, [R252] ;  /* 0x00000000fcd07984 */ /* 0x000e680000000c00 */
[----:B0-----:R-:W-:Y:S04]  /*6e500*/  STL.64 [R1+0x20a8], R204 ;  /* 0x0020a8cc01007387 */ /* 0x001fe80000100a00 */
[----:B------:R-:W-:Y:S01]  /*6e510*/  STL.64 [R1+0x20a0], R206 ;  /* 0x0020a0ce01007387 */ /* 0x000fe20000100a00 */
[----:B------:R-:W-:Y:S01]  /*6e520*/  BAR.SYNC.DEFER_BLOCKING 0x0 ;  /* 0x0000000000007b1d */ /* 0x000fe20000010000 */
[----:B------:R-:W-:-:S05]  /*6e530*/  PRMT R222, R222, 0x5410, R185 ;  /* 0x00005410dede7816 */ /* 0x000fca00000000b9 */
[----:B-1----:R-:W-:Y:S04]  /*6e540*/  STL.64 [R1+0x2098], R208 ;  /* 0x002098d001007387 */ /* 0x002fe80000100a00 */
[----:B------:R-:W-:Y:S04]  /*6e550*/  STL.64 [R1+0x2090], R210 ;  /* 0x002090d201007387 */ /* 0x000fe80000100a00 */
        /* <DEDUP_REMOVED lines=8> */
[----:B------:R2:W-:Y:S04]  /*6e5e0*/  STSM.16.M88.4 [R237], R220 ;  /* 0x000000dced007844 */ /* 0x0005e80000000200 */
[----:B------:R-:W3:Y:S04]  /*6e5f0*/  LDL.LU R185, [R1+0x101c] ;  /* 0x00101c0001b97983 */ /* 0x000ee80000300800 */
[----:B------:R-:W3:Y:S01]  /*6e600*/  LDL.LU R182, [R1+0x1134] ;  /* 0x0011340001b67983 */ /* 0x000ee20000300800 */
[----:B------:R-:W-:Y:S01]  /*6e610*/  PRMT R227, R235, 0x5410, R227 ;  /* 0x00005410ebe37816 */ /* 0x000fe200000000e3 */
[----:B------:R-:W-:Y:S06]  /*6e620*/  BAR.SYNC.DEFER_BLOCKING 0x0 ;  /* 0x0000000000007b1d */ /* 0x000fec0000010000 */
[----:B------:R-:W0:Y:S01]  /*6e630*/  LDS.128 R212, [R252] ;  /* 0x00000000fcd47984 */ /* 0x000e220000000c00 */
[----:B--2---:R-:W-:-:S03]  /*6e640*/  PRMT R220, R181, 0x5410, R180 ;  /* 0x00005410b5dc7816 */ /* 0x004fc600000000b4 */
[----:B------:R-:W2:Y:S04]  /*6e650*/  LDL.LU R180, [R1+0x1018] ;  /* 0x0010180001b47983 */ /* 0x000ea80000300800 */
[----:B------:R-:W2:Y:S04]  /*6e660*/  LDL.LU R181, [R1+0x1130] ;  /* 0x0011300001b57983 */ /* 0x000ea80000300800 */
[----:B------:R-:W2:Y:S01]  /*6e670*/  LDL.LU R235, [R1+0x214c] ;  /* 0x00214c0001eb7983 */ /* 0x000ea20000300800 */
[----:B----4-:R-:W-:-:S03]  /*6e680*/  PRMT R222, R197, 0x5410, R199 ;  /* 0x00005410c5de7816 */ /* 0x010fc600000000c7 */
[----:B------:R-:W4:Y:S01]  /*6e690*/  LDL.LU R197, [R1+0x1050] ;  /* 0x0010500001c57983 */ /* 0x000f220000300800 */
[----:B---3--:R-:W-:-:S03]  /*6e6a0*/  PRMT R224, R224, 0x5410, R192 ;  /* 0x00005410e0e07816 */ /* 0x008fc600000000c0 */
[----:B------:R-:W4:Y:S01]  /*6e6b0*/  LDL.LU R192, [R1+0x1150] ;  /* 0x0011500001c07983 */ /* 0x000f220000300800 */
[----:B------:R-:W-:-:S03]  /*6e6c0*/  PRMT R225, R225, 0x5410, R188 ;  /* 0x00005410e1e17816 */ /* 0x000fc600000000bc */
[----:B------:R-:W3:Y:S01]  /*6e6d0*/  LDL.LU R188, [R1+0x1044] ;  /* 0x0010440001bc7983 */ /* 0x000ee20000300800 */
[----:B------:R-:W-:Y:S01]  /*6e6e0*/  PRMT R226, R226, 0x5410, R189 ;  /* 0x00005410e2e27816 */ /* 0x000fe200000000bd */
[----:B------:R-:W-:Y:S06]  /*6e6f0*/  BAR.SYNC.DEFER_BLOCKING 0x0 ;  /* 0x0000000000007b1d */ /* 0x000fec0000010000 */
[----:B------:R-:W3:Y:S04]  /*6e700*/  LDL.LU R189, [R1+0x114c] ;  /* 0x00114c0001bd7983 */ /* 0x000ee80000300800 */
[----:B------:R1:W-:Y:S01]  /*6e710*/  STSM.16.M88.4 [R237], R224 ;  /* 0x000000e0ed007844 */ /* 0x0003e20000000200 */
[----:B------:R-:W-:Y:S01]  /*6e720*/  BAR.SYNC.DEFER_BLOCKING 0x0 ;  /* 0x0000000000007b1d */ /* 0x000fe20000010000 */
[----:B------:R-:W-:-:S02]  /*6e730*/  PRMT R221, R198, 0x5410, R201 ;  /* 0x00005410c6dd7816 */ /* 0x000fc400000000c9 */
[----:B------:R-:W-:-:S03]  /*6e740*/  PRMT R223, R183, 0x5410, R186 ;  /* 0x00005410b7df7816 */ /* 0x000fc600000000ba */
[----:B------:R-:W3:Y:S04]  /*6e750*/  LDL.LU R186, [R1+0x1040] ;  /* 0x0010400001ba7983 */ /* 0x000ee80000300800 */
[----:B------:R-:W3:Y:S04]  /*6e760*/  LDL.LU R183, [R1+0x1148] ;  /* 0x0011480001b77983 */ /* 0x000ee80000300800 */
[----:B------:R-:W0:Y:S01]  /*6e770*/  LDS.128 R216, [R252] ;  /* 0x00000000fcd87984 */ /* 0x000e220000000c00 */
[----:B------:R-:W-:Y:S06]  /*6e780*/  BAR.SYNC.DEFER_BLOCKING 0x0 ;  /* 0x0000000000007b1d */ /* 0x000fec0000010000 */
[----:B------:R-:W-:Y:S02]  /*6e790*/  STSM.16.M88.4 [R237], R220 ;  /* 0x000000dced007844 */ /* 0x000fe40000000200 */
[----:B------:R-:W-:Y:S01]  /*6e7a0*/  BAR.SYNC.DEFER_BLOCKING 0x0 ;  /* 0x0000000000007b1d */ /* 0x000fe20000010000 */
[----:B-1----:R-:W-:-:S02]  /*6e7b0*/  PRMT R227, R236, 0x5410, R251 ;  /* 0x00005410ece37816 */ /* 0x002fc400000000fb */
[----:B------:R-:W-:-:S03]  /*6e7c0*/  PRMT R203, R2, 0x5410, R250 ;  /* 0x0000541002cb7816 */ /* 0x000fc600000000fa */
[----:B0-----:R-:W-:Y:S04]  /*6e7d0*/  STL.64 [R1+0x2068], R212 ;  /* 0x002068d401007387 */ /* 0x001fe80000100a00 */
[----:B------:R-:W-:Y:S04]  /*6e7e0*/  STL.64 [R1+0x2050], R214 ;  /* 0x002050d601007387 */ /* 0x000fe80000100a00 */
[----:B------:R-:W-:Y:S04]  /*6e7f0*/  STL.64 [R1+0x2060], R216 ;  /* 0x002060d801007387 */ /* 0x000fe80000100a00 */
[----:B------:R-:W0:Y:S04]  /*6e800*/  LDS.128 R220, [R252] ;  /* 0x00000000fcdc7984 */ /* 0x000e280000000c00 */
[----:B------:R-:W-:Y:S04]  /*6e810*/  STL.64 [R1+0x2058], R218 ;  /* 0x002058da01007387 */ /* 0x000fe80000100a00 */
[----:B------:R-:W3:Y:S04]  /*6e820*/  LDL.LU R236, [R1+0x2148] ;  /* 0x0021480001ec7983 */ /* 0x000ee80000300800 */
[----:B------:R-:W3:Y:S04]  /*6e830*/  LDL.LU R250, [R1+0x2144] ;  /* 0x0021440001fa7983 */ /* 0x000ee80000300800 */
[----:B------:R-:W3:Y:S01]  /*6e840*/  LDL.LU R2, [R1+0x2140] ;  /* 0x0021400001027983 */ /* 0x000ee20000300800 */
[----:B------:R-:W-:-:S02]  /*6e850*/  PRMT R200, R194, 0x5410, R196 ;  /* 0x00005410c2c87816 */ /* 0x000fc400000000c4 */
[----:B------:R-:W-:Y:S02]  /*6e860*/  PRMT R201, R193, 0x5410, R195 ;  /* 0x00005410c1c97816 */ /* 0x000fe400000000c3 */
[----:B------:R-:W3:Y:S01]  /*6e870*/  LDL.LU.64 R194, [R1+0xe30] ;  /* 0x000e300001c27983 */ /* 0x000ee20000300a00 */
[----:B------:R-:W-:-:S03]  /*6e880*/  PRMT R224, R184, 0x5410, R187 ;  /* 0x00005410b8e07816 */ /* 0x000fc600000000bb */
[----:B------:R-:W3:Y:S04]  /*6e890*/  LDL.LU R187, [R1+0xe90] ;  /* 0x000e900001bb7983 */ /* 0x000ee80000300800 */
[----:B------:R-:W3:Y:S04]  /*6e8a0*/  LDL.LU R193, [R1+0x105c] ;  /* 0x00105c0001c17983 */ /* 0x000ee80000300800 */
[----:B------:R-:W3:Y:S01]  /*6e8b0*/  LDL.LU R184, [R1+0xe2c] ;  /* 0x000e2c0001b87983 */ /* 0x000ee20000300800 */
[----:B------:R-:W-:Y:S02]  /*6e8c0*/  PRMT R225, R182, 0x5410, R185 ;  /* 0x00005410b6e17816 */ /* 0x000fe400000000b9 */
[----:B------:R-:W-:Y:S01]  /*6e8d0*/  PRMT R202, R191, 0x5410, R190 ;  /* 0x00005410bfca7816 */ /* 0x000fe200000000be */
[----:B------:R-:W-:Y:S01]  /*6e8e0*/  BAR.SYNC.DEFER_BLOCKING 0x0 ;  /* 0x0000000000007b1d */ /* 0x000fe20000010000 */
[----:B--2---:R-:W-:-:S05]  /*6e8f0*/  PRMT R226, R181, 0x5410, R180 ;  /* 0x00005410b5e27816 */ /* 0x004fca00000000b4 */
[----:B------:R-:W2:Y:S04]  /*6e900*/  LDL.LU R180, [R1+0xf40] ;  /* 0x000f400001b47983 */ /* 0x000ea80000300800 */
[----:B------:R-:W-:Y:S01]  /*6e910*/  STSM.16.M88.4 [R237], R224 ;  /* 0x000000e0ed007844 */ /* 0x000fe20000000200 */
[----:B------:R-:W-:Y:S06]  /*6e920*/  BAR.SYNC.DEFER_BLOCKING 0x0 ;  /* 0x0000000000007b1d */ /* 0x000fec0000010000 */
[----:B------:R-:W2:Y:S04]  /*6e930*/  LDL.LU.64 R190, [R1+0xe38] ;  /* 0x000e380001be7983 */ /* 0x000ea80000300a00 */
[----:B0-----:R-:W-:Y:S04]  /*6e940*/  STL.64 [R1+0x2078], R220 ;  /* 0x002078dc01007387 */ /* 0x001fe80000100a00 */
[----:B------:R-:W-:Y:S04]  /*6e950*/  STL.64 [R1+0x2070], R222 ;  /* 0x002070de01007387 */ /* 0x000fe80000100a00 */
[----:B------:R-:W2:Y:S04]  /*6e960*/  LDL.LU R185, [R1+0xe28] ;  /* 0x000e280001b97983 */ /* 0x000ea80000300800 */
[----:B------:R-:W0:Y:S04]  /*6e970*/  LDS.128 R204, [R252] ;  /* 0x00000000fccc7984 */ /* 0x000e280000000c00 */
[----:B------:R-:W2:Y:S01]  /*6e980*/  LDL.LU R181, [R1+0xebc] ;  /* 0x000ebc0001b57983 */ /* 0x000ea20000300800 */
[----:B------:R-:W-:-:S02]  /*6e990*/  PRMT R199, R4, 0x5410, R3 ;  /* 0x0000541004c77816 */ /* 0x000fc40000000003 */
[----:B----4-:R-:W-:Y:S01]  /*6e9a0*/  PRMT R196, R192, 0x5410, R197 ;  /* 0x00005410c0c47816 */ /* 0x010fe200000000c5 */
[----:B------:R-:W-:Y:S01]  /*6e9b0*/  BAR.SYNC.DEFER_BLOCKING 0x0 ;  /* 0x0000000000007b1d */ /* 0x000fe20000010000 */
[----:B---3--:R-:W-:-:S05]  /*6e9c0*/  PRMT R197, R189, 0x5410, R188 ;  /* 0x00005410bdc57816 */ /* 0x008fca00000000bc */
[----:B0-----:R-:W-:Y:S04]  /*6e9d0*/  STL.64 [R1+0x60], R204 ;  /* 0x000060cc01007387 */ /* 0x001fe80000100a00 */
[----:B------:R-:W-:Y:S04]  /*6e9e0*/  STL.64 [R1+0x68], R206 ;  /* 0x000068ce01007387 */ /* 0x000fe80000100a00 */
[----:B------:R-:W3:Y:S04]  /*6e9f0*/  LDL.LU R182, [R1+0xe24] ;  /* 0x000e240001b67983 */ /* 0x000ee80000300800 */
[----:B------:R-:W4:Y:S04]  /*6ea00*/  LDL.LU R3, [R1+0x213c] ;  /* 0x00213c0001037983 */ /* 0x000f280000300800 */
[----:B------:R-:W4:Y:S04]  /*6ea10*/  LDL.LU R4, [R1+0x2138] ;  /* 0x0021380001047983 */ /* 0x000f280000300800 */
[----:B------:R-:W4:Y:S04]  /*6ea20*/  LDL.LU.64 R188, [R1+0xe40] ;  /* 0x000e400001bc7983 */ /* 0x000f280000300a00 */
[----:B------:R-:W-:Y:S01]  /*6ea30*/  STSM.16.M88.4 [R237], R200 ;  /* 0x000000c8ed007844 */ /* 0x000fe20000000200 */
[----:B------:R-:W-:Y:S01]  /*6ea40*/  BAR.SYNC.DEFER_BLOCKING 0x0 ;  /* 0x0000000000007b1d */ /* 0x000fe20000010000 */
[----:B------:R-:W-:-:S05]  /*6ea50*/  PRMT R198, R183, 0x5410, R186 ;  /* 0x00005410b7c67816 */ /* 0x000fca00000000ba */
[----:B------:R-:W0:Y:S02]  /*6ea60*/  LDS.128 R224, [R252] ;  /* 0x00000000fce07984 */ /* 0x000e240000000c00 */
[----:B------:R-:W-:Y:S01]  /*6ea70*/  BAR.SYNC.DEFER_BLOCKING 0x0 ;  /* 0x0000000000007b1d */ /* 0x000fe20000010000 */
[----:B------:R-:W-:-:S05]  /*6ea80*/  PRMT R251, R8, 0x7770, RZ ;  /* 0x0000777008fb7816 */ /* 0x000fca00000000ff */
[----:B------:R1:W-:Y:S02]  /*6ea90*/  STSM.16.M88.4 [R237], R196 ;  /* 0x000000c4ed007844 */ /* 0x0003e40000000200 */
[----:B------:R-:W-:Y:S06]  /*6eaa0*/  BAR.SYNC.DEFER_BLOCKING 0x0 ;  /* 0x0000000000007b1d */ /* 0x000fec0000010000 */
[----:B0-----:R-:W-:Y:S04]  /*6eab0*/  STL.64 [R1+0x2088], R224 ;  /* 0x002088e001007387 */ /* 0x001fe80000100a00 */
[----:B------:R-:W-:Y:S04]  /*6eac0*/  STL.64 [R1+0x2080], R226 ;  /* 0x002080e201007387 */ /* 0x000fe80000100a00 */
[----:B------:R-:W4:Y:S01]  /*6ead0*/  LDL.LU R183, [R1+0xe00] ;  /* 0x000e000001b77983 */ /* 0x000f220000300800 */
[----:B-1----:R-:W-:-:S03]  /*6eae0*/  PRMT R237, R8, 0x7771, RZ ;  /* 0x0000777108ed7816 */ /* 0x002fc600000000ff */
[----:B------:R-:W-:Y:S01]  /*6eaf0*/  @P0 STG.E.U8 desc[UR40][R194.64], R251 ;  /* 0x000000fbc2000986 */ /* 0x000fe2000c101128 */
[----:B------:R-:W-:-:S05]  /*6eb00*/  IADD3 R186, P0, R187, R5, RZ ;  /* 0x00000005bbba7210 */ /* 0x000fca0007f1e0ff */
[----:B------:R-:W-:-:S05]  /*6eb10*/  IMAD.X R187, R193, 0x1, R6, P0 ;  /* 0x00000001c1bb7824 */ /* 0x000fca00000e0606 */
[----:B------:R0:W-:Y:S02]  /*6eb20*/  @P6 STG.E.U8 desc[UR40][R186.64], R237 ;  /* 0x000000edba006986 */ /* 0x0001e4000c101128 */
[----:B0-----:R-:W-:-:S05]  /*6eb30*/  IADD3 R186, P0, R184, R5, RZ ;  /* 0x00000005b8ba7210 */ /* 0x001fca0007f1e0ff */
[----:B--2---:R-:W-:Y:S02]  /*6eb40*/  IMAD.X R187, R180, 0x1, R6, P0 ;  /* 0x00000001b4bb7824 */ /* 0x004fe400000e0606 */
[----:B------:R-:W2:Y:S01]  /*6eb50*/  LDL.LU R180, [R1+0xe04] ;  /* 0x000e040001b47983 */ /* 0x000ea20000300800 */
[----:B------:R-:W-:-:S05]  /*6eb60*/  IADD3 R184, P0, R185, R5, RZ ;  /* 0x00000005b9b87210 */ /* 0x000fca0007f1e0ff */
[----:B------:R-:W-:Y:S02]  /*6eb70*/  IMAD.X R185, R181, 0x1, R6, P0 ;  /* 0x00000001b5b97824 */ /* 0x000fe400000e0606 */
[----:B------:R-:W2:Y:S01]  /*6eb80*/  LDL.LU R181, [R1+0xe08] ;  /* 0x000e080001b57983 */ /* 0x000ea20000300800 */
[C---:B------:R-:W-:Y:S02]  /*6eb90*/  PRMT R237, R8.reuse, 0x7772, RZ ;  /* 0x0000777208ed7816 */ /* 0x040fe400000000ff */
[----:B------:R-:W-:-:S03]  /*6eba0*/  PRMT R8, R8, 0x7773, RZ ;  /* 0x0000777308087816 */ /* 0x000fc600000000ff */
[----:B------:R0:W-:Y:S04]  /*6ebb0*/  @P5 STG.E.U8 desc[UR40][R190.64], R237 ;  /* 0x000000edbe005986 */ /* 0x0001e8000c101128 */
[----:B------:R3:W-:Y:S01]  /*6ebc0*/  @P4 STG.E.U8 desc[UR40][R186.64], R8 ;  /* 0x00000008ba004986 */ /* 0x0007e2000c101128 */
[----:B0-----:R-:W-:Y:S02]  /*6ebd0*/  PRMT R237, R9, 0x7770, RZ ;  /* 0x0000777009ed7816 */ /* 0x001fe400000000ff */
[----:B---3--:R-:W-:Y:S02]  /*6ebe0*/  SHF.R.S32.HI R8, RZ, 0x1f, R182 ;  /* 0x0000001fff087819 */ /* 0x008fe400000114b6 */
[----:B------:R-:W-:-:S05]  /*6ebf0*/  IADD3 R186, P0, R182, R0, RZ ;  /* 0x00000000b6ba7210 */ /* 0x000fca0007f1e0ff */
[----:B------:R-:W-:Y:S01]  /*6ec00*/  IMAD.X R187, R8, 0x1, R7, P0 ;  /* 0x0000000108bb7824 */ /* 0x000fe200000e0607 */
[----:B----4-:R0:W-:Y:S02]  /*6ec10*/  @P3 STG.E.U8 desc[UR40][R188.64], R237 ;  /* 0x000000edbc003986 */ /* 0x0101e4000c101128 */
[----:B0-----:R-:W-:Y:S02]  /*6ec20*/  IADD3 R188, P0, R182, R5, RZ ;  /* 0x00000005b6bc7210 */ /* 0x001fe40007f1e0ff */
[----:B------:R-:W3:Y:S03]  /*6ec30*/  LDL.LU R182, [R1+0xe0c] ;  /* 0x000e0c0001b67983 */ /* 0x000ee60000300800 */
[----:B------:R-:W-:Y:S01]  /*6ec40*/  IMAD.X R189, R8, 0x1, R6, P0 ;  /* 0x0000000108bd7824 */ /* 0x000fe200000e0606 */
[C---:B------:R-:W-:Y:S02]  /*6ec50*/  PRMT R8, R9.reuse, 0x7771, RZ ;  /* 0x0000777109087816 */ /* 0x040fe400000000ff */
[----:B------:R-:W-:-:S03]  /*6ec60*/  PRMT R237, R9, 0x7772, RZ ;  /* 0x0000777209ed7816 */ /* 0x000fc600000000ff */
[----:B------:R0:W-:Y:S04]  /*6ec70*/  @P2 STG.E.U8 desc[UR40][R184.64], R8 ;  /* 0x00000008b8002986 */ /* 0x0001e8000c101128 */
[----:B------:R1:W-:Y:S01]  /*6ec80*/  @P1 STG.E.U8 desc[UR40][R186.64], R237 ;  /* 0x000000edba001986 */ /* 0x0003e2000c101128 */
[C---:B------:R-:W-:Y:S02]  /*6ec90*/  LOP3.LUT P4, RZ, R249.reuse, 0x1, RZ, 0xc0, !PT ;  /* 0x00000001f9ff7812 */ /* 0x040fe4000788c0ff */
[----:B------:R-:W-:Y:S02]  /*6eca0*/  LOP3.LUT P5, RZ, R249, 0x2, RZ, 0xc0, !PT ;  /* 0x00000002f9ff7812 */ /* 0x000fe400078ac0ff */
[----:B------:R-:W-:Y:S02]  /*6ecb0*/  PRMT R9, R9, 0x7773, RZ ;  /* 0x0000777309097816 */ /* 0x000fe400000000ff */
[----:B------:R-:W-:-:S02]  /*6ecc0*/  PRMT R251, R10, 0x7770, RZ ;  /* 0x000077700afb7816 */ /* 0x000fc400000000ff */
[----:B------:R-:W-:-:S05]  /*6ecd0*/  LOP3.LUT P6, RZ, R249, 0x4, RZ, 0xc0, !PT ;  /* 0x00000004f9ff7812 */ /* 0x000fca00078cc0ff */
[----:B------:R-:W-:Y:S01]  /*6ece0*/  @P4 STG.E.U8 desc[UR40][R188.64], R9 ;  /* 0x00000009bc004986 */ /* 0x000fe2000c101128 */
[----:B------:R-:W-:Y:S02]  /*6ecf0*/  LOP3.LUT P1, RZ, R249, 0x8, RZ, 0xc0, !PT ;  /* 0x00000008f9ff7812 */ /* 0x000fe4000782c0ff */
[----:B0-----:R-:W-:Y:S02]  /*6ed00*/  SHF.R.S32.HI R8, RZ, 0x1f, R183 ;  /* 0x0000001fff087819 */ /* 0x001fe400000114b7 */
[----:B------:R-:W-:-:S05]  /*6ed10*/  IADD3 R184, P0, R183, R0, RZ ;  /* 0x00000000b7b87210 */ /* 0x000fca0007f1e0ff */
[C---:B------:R-:W-:Y:S01]  /*6ed20*/  IMAD.X R185, R8.reuse, 0x1, R7, P0 ;  /* 0x0000000108b97824 */ /* 0x040fe200000e0607 */
[----:B-1----:R-:W-:Y:S02]  /*6ed30*/  IADD3 R186, P0, R183, R5, RZ ;  /* 0x00000005b7ba7210 */ /* 0x002fe40007f1e0ff */
[----:B------:R-:W4:Y:S03]  /*6ed40*/  LDL.LU R183, [R1+0xe10] ;  /* 0x000e100001b77983 */ /* 0x000f260000300800 */
[----:B------:R-:W-:Y:S01]  /*6ed50*/  IMAD.X R187, R8, 0x1, R6, P0 ;  /* 0x0000000108bb7824 */ /* 0x000fe200000e0606 */
[----:B------:R0:W-:Y:S02]  /*6ed60*/  @P5 STG.E.U8 desc[UR40][R184.64], R251 ;  /* 0x000000fbb8005986 */ /* 0x0001e4000c101128 */
[----:B0-----:R-:W-:Y:S02]  /*6ed70*/  PRMT R251, R10, 0x7772, RZ ;  /* 0x000077720afb7816 */ /* 0x001fe400000000ff */
[----:B------:R-:W-:-:S02]  /*6ed80*/  LOP3.LUT P2, RZ, R249, 0x10, RZ, 0xc0, !PT ;  /* 0x00000010f9ff7812 */ /* 0x000fc4000784c0ff */
[----:B--2---:R-:W-:Y:S02]  /*6ed90*/  SHF.R.S32.HI R237, RZ, 0x1f, R180 ;  /* 0x0000001fffed7819 */ /* 0x004fe400000114b4 */
[----:B------:R-:W-:-:S05]  /*6eda0*/  IADD3 R8, P0, R180, R0, RZ ;  /* 0x00000000b4087210 */ /* 0x000fca0007f1e0ff */
[C---:B------:R-:W-:Y:S01]  /*6edb0*/  IMAD.X R9, R237.reuse, 0x1, R7, P0 ;  /* 0x00000001ed097824 */ /* 0x040fe200000e0607 */
[----:B------:R-:W-:Y:S02]  /*6edc0*/  IADD3 R184, P0, R180, R5, RZ ;  /* 0x00000005b4b87210 */ /* 0x000fe40007f1e0ff */
[----:B------:R-:W2:Y:S03]  /*6edd0*/  LDL.LU R180, [R1+0xe14] ;  /* 0x000e140001b47983 */ /* 0x000ea60000300800 */
[----:B------:R-:W-:Y:S01]  /*6ede0*/  IMAD.X R185, R237, 0x1, R6, P0 ;  /* 0x00000001edb97824 */ /* 0x000fe200000e0606 */
[----:B------:R-:W-:-:S05]  /*6edf0*/  PRMT R237, R10, 0x7771, RZ ;  /* 0x000077710aed7816 */ /* 0x000fca00000000ff */
[----:B------:R0:W-:Y:S04]  /*6ee00*/  @P6 STG.E.U8 desc[UR40][R186.64], R237 ;  /* 0x000000edba006986 */ /* 0x0001e8000c101128 */
[----:B------:R1:W-:Y:S01]  /*6ee10*/  @P1 STG.E.U8 desc[UR40][R8.64], R251 ;  /* 0x000000fb08001986 */ /* 0x0003e2000c101128 */
[----:B0-----:R-:W-:Y:S02]  /*6ee20*/  SHF.R.S32.HI R237, RZ, 0x1f, R181 ;  /* 0x0000001fffed7819 */ /* 0x001fe400000114b5 */
[----:B------:R-:W-:-:S05]  /*6ee30*/  IADD3 R186, P0, R181, R0, RZ ;  /* 0x00000000b5ba7210 */ /* 0x000fca0007f1e0ff */
[----:B------:R-:W-:Y:S01]  /*6ee40*/  IMAD.X R187, R237, 0x1, R7, P0 ;  /* 0x00000001edbb7824 */ /* 0x000fe200000e0607 */
[----:B-1----:R-:W-:Y:S02]  /*6ee50*/  IADD3 R8, P0, R181, R5, RZ ;  /* 0x00000005b5087210 */ /* 0x002fe40007f1e0ff */
[----:B------:R-:W2:Y:S01]  /*6ee60*/  LDL.LU R181, [R1+0xe18] ;  /* 0x000e180001b57983 */ /* 0x000ea20000300800 */
[----:B------:R-:W-:Y:S02]  /*6ee70*/  PRMT R10, R10, 0x7773, RZ ;  /* 0x000077730a0a7816 */ /* 0x000fe400000000ff */
[----:B------:R-:W-:-:S03]  /*6ee80*/  IMAD.X R9, R237, 0x1, R6, P0 ;  /* 0x00000001ed097824 */ /* 0x000fc600000e0606 */
[----:B------:R3:W-:Y:S02]  /*6ee90*/  @P2 STG.E.U8 desc[UR40][R184.64], R10 ;  /* 0x0000000ab8002986 */ /* 0x0007e4000c101128 */
[----:B---3--:R-:W-:Y:S02]  /*6eea0*/  SHF.R.S32.HI R10, RZ, 0x1f, R182 ;  /* 0x0000001fff0a7819 */ /* 0x008fe400000114b6 */
[----:B------:R-:W-:-:S05]  /*6eeb0*/  IADD3 R184, P0, R182, R0, RZ ;  /* 0x00000000b6b87210 */ /* 0x000fca0007f1e0ff */
[----:B------:R-:W-:Y:S01]  /*6eec0*/  IMAD.X R185, R10, 0x1, R7, P0 ;  /* 0x000000010ab97824 */ /* 0x000fe200000e0607 */
[----:B------:R-:W-:Y:S02]  /*6eed0*/  IADD3 R188, P0, R182, R5, RZ ;  /* 0x00000005b6bc7210 */ /* 0x000fe40007f1e0ff */
[----:B------:R-:W3:Y:S01]  /*6eee0*/  LDL.LU R182, [R1+0xe1c] ;  /* 0x000e1c0001b67983 */ /* 0x000ee20000300800 */
[C---:B------:R-:W-:Y:S02]  /*6eef0*/  LOP3.LUT P3, RZ, R249.reuse, 0x20, RZ, 0xc0, !PT ;  /* 0x00000020f9ff7812 */ /* 0x040fe4000786c0ff */
[C---:B------:R-:W-:Y:S01]  /*6ef00*/  LOP3.LUT P4, RZ, R249.reuse, 0x40, RZ, 0xc0, !PT ;  /* 0x00000040f9ff7812 */ /* 0x040fe2000788c0ff */
[----:B------:R-:W-:Y:S01]  /*6ef10*/  IMAD.X R189, R10, 0x1, R6, P0 ;  /* 0x000000010abd7824 */ /* 0x000fe200000e0606 */
[----:B------:R-:W-:Y:S02]  /*6ef20*/  LOP3.LUT P5, RZ, R249, 0x80, RZ, 0xc0, !PT ;  /* 0x00000080f9ff7812 */ /* 0x000fe400078ac0ff */
[----:B------:R-:W-:-:S02]  /*6ef30*/  PRMT R237, R11, 0x7770, RZ ;  /* 0x000077700bed7816 */ /* 0x000fc400000000ff */
[----:B------:R-:W-:-:S05]  /*6ef40*/  PRMT R10, R11, 0x7771, RZ ;  /* 0x000077710b0a7816 */ /* 0x000fca00000000ff */
[----:B------:R-:W-:Y:S04]  /*6ef50*/  @P3 STG.E.U8 desc[UR40][R186.64], R237 ;  /* 0x000000edba003986 */ /* 0x000fe8000c101128 */
[----:B------:R0:W-:Y:S01]  /*6ef60*/  @P4 STG.E.U8 desc[UR40][R8.64], R10 ;  /* 0x0000000a08004986 */ /* 0x0001e2000c101128 */
[----:B------:R-:W-:Y:S02]  /*6ef70*/  LOP3.LUT P6, RZ, R249, 0x100, RZ, 0xc0, !PT ;  /* 0x00000100f9ff7812 */ /* 0x000fe400078cc0ff */
[----:B0-----:R-:W-:-:S05]  /*6ef80*/  PRMT R9, R11, 0x7772, RZ ;  /* 0x000077720b097816 */ /* 0x001fca00000000ff */
[----:B------:R0:W-:Y:S01]  /*6ef90*/  @P5 STG.E.U8 desc[UR40][R184.64], R9 ;  /* 0x00000009b8005986 */ /* 0x0001e2000c101128 */
[----:B------:R-:W-:Y:S02]  /*6efa0*/  LOP3.LUT P1, RZ, R249, 0x200, RZ, 0xc0, !PT ;  /* 0x00000200f9ff7812 */ /* 0x000fe4000782c0ff */
[----:B------:R-:W-:-:S05]  /*6efb0*/  PRMT R11, R11, 0x7773, RZ ;  /* 0x000077730b0b7816 */ /* 0x000fca00000000ff */
[----:B------:R1:W-:Y:S01]  /*6efc0*/  @P6 STG.E.U8 desc[UR40][R188.64], R11 ;  /* 0x0000000bbc006986 */ /* 0x0003e2000c101128 */
[----:B----4-:R-:W-:Y:S02]  /*6efd0*/  SHF.R.S32.HI R8, RZ, 0x1f, R183 ;  /* 0x0000001fff087819 */ /* 0x010fe400000114b7 */
[----:B------:R-:W-:-:S05]  /*6efe0*/  IADD3 R186, P0, R183, R0, RZ ;  /* 0x00000000b7ba7210 */ /* 0x000fca0007f1e0ff */
[----:B------:R-:W-:Y:S01]  /*6eff0*/  IMAD.X R187, R8, 0x1, R7, P0 ;  /* 0x0000000108bb7824 */ /* 0x000fe200000e0607 */
[----:B0-----:R-:W-:Y:S02]  /*6f000*/  IADD3 R184, P0, R183, R5, RZ ;  /* 0x00000005b7b87210 */ /* 0x001fe40007f1e0ff */
[----:B------:R-:W4:Y:S01]  /*6f010*/  LDL.LU R183, [R1+0xe20] ;  /* 0x000e200001b77983 */ /* 0x000f220000300800 */
[----:B-1----:R-:W-:Y:S02]  /*6f020*/  PRMT R11, R12, 0x7770, RZ ;  /* 0x000077700c0b7816 */ /* 0x002fe400000000ff */
[----:B------:R-:W-:-:S03]  /*6f030*/  IMAD.X R185, R8, 0x1, R6, P0 ;  /* 0x0000000108b97824 */ /* 0x000fc600000e0606 */
[----:B------:R0:W-:Y:S01]  /*6f040*/  @P1 STG.E.U8 desc[UR40][R186.64], R11 ;  /* 0x0000000bba001986 */ /* 0x0001e2000c101128 */
[C---:B------:R-:W-:Y:S02]  /*6f050*/  LOP3.LUT P2, RZ, R249.reuse, 0x400, RZ, 0xc0, !PT ;  /* 0x00000400f9ff7812 */ /* 0x040fe4000784c0ff */
[C---:B------:R-:W-:Y:S02]  /*6f060*/  LOP3.LUT P3, RZ, R249.reuse, 0x800, RZ, 0xc0, !PT ;  /* 0x00000800f9ff7812 */ /* 0x040fe4000786c0ff */
[----:B------:R-:W-:Y:S02]  /*6f070*/  LOP3.LUT P4, RZ, R249, 0x1000, RZ, 0xc0, !PT ;  /* 0x00001000f9ff7812 */ /* 0x000fe4000788c0ff */
[----:B--2---:R-:W-:Y:S02]  /*6f080*/  SHF.R.S32.HI R10, RZ, 0x1f, R180 ;  /* 0x0000001fff0a7819 */ /* 0x004fe400000114b4 */
[----:B------:R-:W-:-:S05]  /*6f090*/  IADD3 R8, P0, R180, R0, RZ ;  /* 0x00000000b4087210 */ /* 0x000fca0007f1e0ff */
[----:B------:R-:W-:Y:S01]  /*6f0a0*/  IMAD.X R9, R10, 0x1, R7, P0 ;  /* 0x000000010a097824 */ /* 0x000fe200000e0607 */
[----:B0-----:R-:W-:Y:S02]  /*6f0b0*/  IADD3 R186, P0, R180, R5, RZ ;  /* 0x00000005b4ba7210 */ /* 0x001fe40007f1e0ff */
[----:B------:R-:W2:Y:S03]  /*6f0c0*/  LDL.LU R180, [R1+0x600] ;  /* 0x0006000001b47983 */ /* 0x000ea60000300800 */
[----:B------:R-:W-:Y:S01]  /*6f0d0*/  IMAD.X R187, R10, 0x1, R6, P0 ;  /* 0x000000010abb7824 */ /* 0x000fe200000e0606 */
[----:B------:R-:W-:-:S05]  /*6f0e0*/  PRMT R10, R12, 0x7771, RZ ;  /* 0x000077710c0a7816 */ /* 0x000fca00000000ff */
[----:B------:R0:W-:Y:S02]  /*6f0f0*/  @P2 STG.E.U8 desc[UR40][R184.64], R10 ;  /* 0x0000000ab8002986 */ /* 0x0001e4000c101128 */
[----:B0-----:R-:W-:Y:S02]  /*6f100*/  PRMT R10, R12, 0x7772, RZ ;  /* 0x000077720c0a7816 */ /* 0x001fe400000000ff */
[----:B------:R-:W-:Y:S02]  /*6f110*/  SHF.R.S32.HI R11, RZ, 0x1f, R181 ;  /* 0x0000001fff0b7819 */ /* 0x000fe400000114b5 */
[----:B------:R-:W-:Y:S01]  /*6f120*/  IADD3 R184, P0, R181, R0, RZ ;  /* 0x00000000b5b87210 */ /* 0x000fe20007f1e0ff */
[----:B------:R0:W-:Y:S04]  /*6f130*/  @P3 STG.E.U8 desc[UR40][R8.64], R10 ;  /* 0x0000000a08003986 */ /* 0x0001e8000c101128 */
[----:B------:R-:W-:Y:S01]  /*6f140*/  IMAD.X R185, R11, 0x1, R7, P0 ;  /* 0x000000010bb97824 */ /* 0x000fe200000e0607 */
[----:B0-----:R-:W-:-:S02]  /*6f150*/  IADD3 R10, P0, R181, R5, RZ ;  /* 0x00000005b50a7210 */ /* 0x001fc40007f1e0ff */
        /* <DEDUP_REMOVED lines=21> */
[----:B------:R-:W-:Y:S02]  /*6f2b0*/  PRMT R13, R13, 0x7773, RZ ;  /* 0x000077730d0d7816 */ /* 0x000fe400000000ff */
[----:B------:R-:W-:-:S03]  /*6f2c0*/  PRMT R12, R14, 0x7770, RZ ;  /* 0x000077700e0c7816 */ /* 0x000fc600000000ff */
[----:B------:R2:W-:Y:S01]  /*6f2d0*/  @P2 STG.E.U8 desc[UR40][R186.64], R13 ;  /* 0x0000000dba002986 */ /* 0x0005e2000c101128 */
[----:B----4-:R-:W-:Y:S02]  /*6f2e0*/  SHF.R.S32.HI R11, RZ, 0x1f, R183 ;  /* 0x0000001fff0b7819 */ /* 0x010fe400000114b7 */
[----:B------:R-:W-:-:S05]  /*6f2f0*/  IADD3 R184, P0, R183, R0, RZ ;  /* 0x00000000b7b87210 */ /* 0x000fca0007f1e0ff */
[----:B------:R-:W-:Y:S01]  /*6f300*/  IMAD.X R185, R11, 0x1, R7, P0 ;  /* 0x000000010bb97824 */ /* 0x000fe200000e0607 */
[----:B0-----:R-:W-:Y:S02]  /*6f310*/  IADD3 R10, P0, R183, R5, RZ ;  /* 0x00000005b70a7210 */ /* 0x001fe40007f1e0ff */
[----:B------:R-:W4:Y:S03]  /*6f320*/  LDL.LU R183, [R1+0x60c] ;  /* 0x00060c0001b77983 */ /* 0x000f260000300800 */
[----:B------:R-:W-:Y:S01]  /*6f330*/  IMAD.X R11, R11, 0x1, R6, P0 ;  /* 0x000000010b0b7824 */ /* 0x000fe200000e0606 */
[----:B------:R0:W-:Y:S01]  /*6f340*/  @P3 STG.E.U8 desc[UR40][R184.64], R12 ;  /* 0x0000000cb8003986 */ /* 0x0001e2000c101128 */
[C---:B------:R-:W-:Y:S02]  /*6f350*/  LOP3.LUT P4, RZ, R249.reuse, 0x40000, RZ, 0xc0, !PT ;  /* 0x00040000f9ff7812 */ /* 0x040fe4000788c0ff */
[----:B------:R-:W-:-:S02]  /*6f360*/  LOP3.LUT P5, RZ, R249, 0x80000, RZ, 0xc0, !PT ;  /* 0x00080000f9ff7812 */ /* 0x000fc400078ac0ff */
[C---:B------:R-:W-:Y:S02]  /*6f370*/  PRMT R237, R14.reuse, 0x7771, RZ ;  /* 0x000077710eed7816 */ /* 0x040fe400000000ff */
[----:B------:R-:W-:-:S07]  /*6f380*/  PRMT R251, R14, 0x7772, RZ ;  /* 0x000077720efb7816 */ /* 0x000fce00000000ff */
[----:B------:R1:W-:Y:S01]  /*6f390*/  @P4 STG.E.U8 desc[UR40][R10.64], R237 ;  /* 0x000000ed0a004986 */ /* 0x0003e2000c101128 */
[C---:B------:R-:W-:Y:S02]  /*6f3a0*/  LOP3.LUT P6, RZ, R249.reuse, 0x100000, RZ, 0xc0, !PT ;  /* 0x00100000f9ff7812 */ /* 0x040fe400078cc0ff */
[----:B------:R-:W-:Y:S02]  /*6f3b0*/  LOP3.LUT P1, RZ, R249, 0x200000, RZ, 0xc0, !PT ;  /* 0x00200000f9ff7812 */ /* 0x000fe4000782c0ff */
[----:B------:R-:W-:Y:S02]  /*6f3c0*/  PRMT R14, R14, 0x7773, RZ ;  /* 0x000077730e0e7816 */ /* 0x000fe400000000ff */
[----:B--2---:R-:W-:Y:S02]  /*6f3d0*/  SHF.R.S32.HI R13, RZ, 0x1f, R180 ;  /* 0x0000001fff0d7819 */ /* 0x004fe400000114b4 */
[----:B------:R-:W-:-:S05]  /*6f3e0*/  IADD3 R8, P0, R180, R0, RZ ;  /* 0x00000000b4087210 */ /* 0x000fca0007f1e0ff */
[C---:B------:R-:W-:Y:S01]  /*6f3f0*/  IMAD.X R9, R13.reuse, 0x1, R7, P0 ;  /* 0x000000010d097824 */ /* 0x040fe200000e0607 */
[----:B0-----:R-:W-:Y:S02]  /*6f400*/  IADD3 R12, P0, R180, R5, RZ ;  /* 0x00000005b40c7210 */ /* 0x001fe40007f1e0ff */
[----:B------:R-:W2:Y:S03]  /*6f410*/  LDL.LU R180, [R1+0x610] ;  /* 0x0006100001b47983 */ /* 0x000ea60000300800 */
[----:B------:R-:W-:Y:S01]  /*6f420*/  IMAD.X R13, R13, 0x1, R6, P0 ;  /* 0x000000010d0d7824 */ /* 0x000fe200000e0606 */
[----:B------:R0:W-:Y:S01]  /*6f430*/  @P5 STG.E.U8 desc[UR40][R8.64], R251 ;  /* 0x000000fb08005986 */ /* 0x0001e2000c101128 */
[----:B-1----:R-:W-:Y:S02]  /*6f440*/  SHF.R.S32.HI R237, RZ, 0x1f, R181 ;  /* 0x0000001fffed7819 */ /* 0x002fe400000114b5 */
[----:B------:R-:W-:-:S05]  /*6f450*/  IADD3 R10, P0, R181, R0, RZ ;  /* 0x00000000b50a7210 */ /* 0x000fca0007f1e0ff */
[----:B------:R-:W-:Y:S01]  /*6f460*/  IMAD.X R11, R237, 0x1, R7, P0 ;  /* 0x00000001ed0b7824 */ /* 0x000fe200000e0607 */
[----:B0-----:R-:W-:Y:S02]  /*6f470*/  IADD3 R8, P0, R181, R5, RZ ;  /* 0x00000005b5087210 */ /* 0x001fe40007f1e0ff */
[----:B------:R-:W2:Y:S03]  /*6f480*/  LDL.LU R181, [R1+0x614] ;  /* 0x0006140001b57983 */ /* 0x000ea60000300800 */
[----:B------:R-:W-:Y:S01]  /*6f490*/  IMAD.X R9, R237, 0x1, R6, P0 ;  /* 0x00000001ed097824 */ /* 0x000fe200000e0606 */
[----:B------:R3:W-:Y:S01]  /*6f4a0*/  @P6 STG.E.U8 desc[UR40][R12.64], R14 ;  /* 0x0000000e0c006986 */ /* 0x0007e2000c101128 */
[----:B------:R-:W-:-:S05]  /*6f4b0*/  PRMT R237, R15, 0x7770, RZ ;  /* 0x000077700fed7816 */ /* 0x000fca00000000ff */
[----:B------:R0:W-:Y:S01]  /*6f4c0*/  @P1 STG.E.U8 desc[UR40][R10.64], R237 ;  /* 0x000000ed0a001986 */ /* 0x0001e2000c101128 */
[----:B---3--:R-:W-:Y:S02]  /*6f4d0*/  SHF.R.S32.HI R14, RZ, 0x1f, R182 ;  /* 0x0000001fff0e7819 */ /* 0x008fe400000114b6 */
[----:B------:R-:W-:-:S05]  /*6f4e0*/  IADD3 R12, P0, R182, R0, RZ ;  /* 0x00000000b60c7210 */ /* 0x000fca0007f1e0ff */
[----:B------:R-:W-:Y:S01]  /*6f4f0*/  IMAD.X R13, R14, 0x1, R7, P0 ;  /* 0x000000010e0d7824 */ /* 0x000fe200000e0607 */
[----:B0-----:R-:W-:Y:S02]  /*6f500*/  IADD3 R10, P0, R182, R5, RZ ;  /* 0x00000005b60a7210 */ /* 0x001fe40007f1e0ff */
[----:B------:R-:W3:Y:S01]  /*6f510*/  LDL.LU R182, [R1+0x618] ;  /* 0x0006180001b67983 */ /* 0x000ee20000300800 */
[C---:B------:R-:W-:Y:S02]  /*6f520*/  LOP3.LUT P2, RZ, R249.reuse, 0x400000, RZ, 0xc0, !PT ;  /* 0x00400000f9ff7812 */ /* 0x040fe4000784c0ff */
[----:B------:R-:W-:Y:S01]  /*6f530*/  LOP3.LUT P3, RZ, R249, 0x800000, RZ, 0xc0, !PT ;  /* 0x00800000f9ff7812 */ /* 0x000fe2000786c0ff */
[----:B------:R-:W-:Y:S01]  /*6f540*/  IMAD.X R11, R14, 0x1, R6, P0 ;  /* 0x000000010e0b7824 */ /* 0x000fe200000e0606 */
[C---:B------:R-:W-:Y:S02]  /*6f550*/  PRMT R14, R15.reuse, 0x7771, RZ ;  /* 0x000077710f0e7816 */ /* 0x040fe400000000ff */
[----:B------:R-:W-:-:S07]  /*6f560*/  PRMT R237, R15, 0x7772, RZ ;  /* 0x000077720fed7816 */ /* 0x000fce00000000ff */
[----:B------:R-:W-:Y:S01]  /*6f570*/  @P2 STG.E.U8 desc[UR40][R8.64], R14 ;  /* 0x0000000e08002986 */ /* 0x000fe2000c101128 */
[----:B------:R-:W-:-:S03]  /*6f580*/  LOP3.LUT P4, RZ, R249, 0x1000000, RZ, 0xc0, !PT ;  /* 0x01000000f9ff7812 */ /* 0x000fc6000788c0ff */
[----:B------:R-:W-:Y:S01]  /*6f590*/  @P3 STG.E.U8 desc[UR40][R12.64], R237 ;  /* 0x000000ed0c003986 */ /* 0x000fe2000c101128 */
[----:B------:R-:W-:Y:S02]  /*6f5a0*/  LOP3.LUT P5, RZ, R249, 0x2000000, RZ, 0xc0, !PT ;  /* 0x02000000f9ff7812 */ /* 0x000fe400078ac0ff */
[----:B------:R-:W-:-:S07]  /*6f5b0*/  PRMT R15, R15, 0x7773, RZ ;  /* 0x000077730f0f7816 */ /* 0x000fce00000000ff */
[----:B------:R0:W-:Y:S01]  /*6f5c0*/  @P4 STG.E.U8 desc[UR40][R10.64], R15 ;  /* 0x0000000f0a004986 */ /* 0x0001e2000c101128 */
[----:B------:R-:W-:Y:S02]  /*6f5d0*/  LOP3.LUT P6, RZ, R249, 0x4000000, RZ, 0xc0, !PT ;  /* 0x04000000f9ff7812 */ /* 0x000fe400078cc0ff */
[----:B0-----:R-:W-:Y:S02]  /*6f5e0*/  PRMT R15, R16, 0x7770, RZ ;  /* 0x00007770100f7816 */ /* 0x001fe400000000ff */
[----:B----4-:R-:W-:Y:S02]  /*6f5f0*/  SHF.R.S32.HI R14, RZ, 0x1f, R183 ;  /* 0x0000001fff0e7819 */ /* 0x010fe400000114b7 */
[----:B------:R-:W-:-:S05]  /*6f600*/  IADD3 R8, P0, R183, R0, RZ ;  /* 0x00000000b7087210 */ /* 0x000fca0007f1e0ff */
[C---:B------:R-:W-:Y:S01]  /*6f610*/  IMAD.X R9, R14.reuse, 0x1, R7, P0 ;  /* 0x000000010e097824 */ /* 0x040fe200000e0607 */
[----:B------:R-:W-:Y:S02]  /*6f620*/  IADD3 R12, P0, R183, R5, RZ ;  /* 0x00000005b70c7210 */ /* 0x000fe40007f1e0ff */
[----:B------:R-:W4:Y:S03]  /*6f630*/  LDL.LU R183, [R1+0x61c] ;  /* 0x00061c0001b77983 */ /* 0x000f260000300800 */
[----:B------:R-:W-:Y:S01]  /*6f640*/  IMAD.X R13, R14, 0x1, R6, P0 ;  /* 0x000000010e0d7824 */ /* 0x000fe200000e0606 */
[----:B------:R0:W-:Y:S01]  /*6f650*/  @P5 STG.E.U8 desc[UR40][R8.64], R15 ;  /* 0x0000000f08005986 */ /* 0x0001e2000c101128 */
[C---:B------:R-:W-:Y:S02]  /*6f660*/  LOP3.LUT P1, RZ, R249.reuse, 0x8000000, RZ, 0xc0, !PT ;  /* 0x08000000f9ff7812 */ /* 0x040fe4000782c0ff */
[----:B------:R-:W-:-:S02]  /*6f670*/  LOP3.LUT P2, RZ, R249, 0x10000000, RZ, 0xc0, !PT ;  /* 0x10000000f9ff7812 */ /* 0x000fc4000784c0ff */
        /* <DEDUP_REMOVED lines=9> */
[----:B0-----:R-:W-:-:S05]  /*6f710*/  PRMT R14, R16, 0x7772, RZ ;  /* 0x00007772100e7816 */ /* 0x001fca00000000ff */
[----:B------:R0:W-:Y:S01]  /*6f720*/  @P1 STG.E.U8 desc[UR40][R10.64], R14 ;  /* 0x0000000e0a001986 */ /* 0x0001e2000c101128 */
[----:B------:R-:W-:Y:S02]  /*6f730*/  SHF.R.S32.HI R15, RZ, 0x1f, R181 ;  /* 0x0000001fff0f7819 */ /* 0x000fe400000114b5 */
[----:B------:R-:W-:-:S05]  /*6f740*/  IADD3 R12, P0, R181, R0, RZ ;  /* 0x00000000b50c7210 */ /* 0x000fca0007f1e0ff */
[----:B------:R-:W-:Y:S01]  /*6f750*/  IMAD.X R13, R15, 0x1, R7, P0 ;  /* 0x000000010f0d7824 */ /* 0x000fe200000e0607 */
[----:B0-----:R-:W-:Y:S02]  /*6f760*/  IADD3 R14, P0, R181, R5, RZ ;  /* 0x00000005b50e7210 */ /* 0x001fe40007f1e0ff */
[----:B------:R-:W2:Y:S01]  /*6f770*/  LDL.LU R181, [R1+0x624] ;  /* 0x0006240001b57983 */ /* 0x000ea20000300800 */
[----:B------:R-:W-:Y:S02]  /*6f780*/  PRMT R16, R16, 0x7773, RZ ;  /* 0x0000777310107816 */ /* 0x000fe400000000ff */
[----:B------:R-:W-:-:S03]  /*6f790*/  IMAD.X R15, R15, 0x1, R6, P0 ;  /* 0x000000010f0f7824 */ /* 0x000fc600000e0606 */
[----:B------:R0:W-:Y:S02]  /*6f7a0*/  @P2 STG.E.U8 desc[UR40][R8.64], R16 ;  /* 0x0000001008002986 */ /* 0x0001e4000c101128 */
[----:B0-----:R-:W-:-:S05]  /*6f7b0*/  PRMT R8, R17, 0x7770, RZ ;  /* 0x0000777011087816 */ /* 0x001fca00000000ff */
[----:B------:R0:W-:Y:S01]  /*6f7c0*/  @P3 STG.E.U8 desc[UR40][R12.64], R8 ;  /* 0x000000080c003986 */ /* 0x0001e2000c101128 */
[----:B---3--:R-:W-:Y:S02]  /*6f7d0*/  SHF.R.S32.HI R9, RZ, 0x1f, R182 ;  /* 0x0000001fff097819 */ /* 0x008fe400000114b6 */
[----:B------:R-:W-:-:S05]  /*6f7e0*/  IADD3 R10, P0, R182, R0, RZ ;  /* 0x00000000b60a7210 */ /* 0x000fca0007f1e0ff */
[----:B------:R-:W-:Y:S01]  /*6f7f0*/  IMAD.X R11, R9, 0x1, R7, P0 ;  /* 0x00000001090b7824 */ /* 0x000fe200000e0607 */
[----:B0-----:R-:W-:Y:S02]  /*6f800*/  IADD3 R8, P0, R182, R5, RZ ;  /* 0x00000005b6087210 */ /* 0x001fe40007f1e0ff */
[----:B------:R-:W3:Y:S01]  /*6f810*/  LDL.LU R182, [R1+0x628] ;  /* 0x0006280001b67983 */ /* 0x000ee20000300800 */
[C---:B------:R-:W-:Y:S02]  /*6f820*/  LOP3.LUT P4, RZ, R249.reuse, 0x40000000, RZ, 0xc0, !PT ;  /* 0x40000000f9ff7812 */ /* 0x040fe4000788c0ff */
[----:B------:R-:W-:Y:S02]  /*6f830*/  LOP3.LUT P5, RZ, R249, 0x80000000, RZ, 0xc0, !PT ;  /* 0x80000000f9ff7812 */ /* 0x000fe400078ac0ff */
[----:B------:R-:W-:Y:S01]  /*6f840*/  PRMT R12, R17, 0x7771, RZ ;  /* 0x00007771110c7816 */ /* 0x000fe200000000ff */
[----:B------:R-:W-:-:S08]  /*6f850*/  IMAD.X R9, R9, 0x1, R6, P0 ;  /* 0x0000000109097824 */ /* 0x000fd000000e0606 */
[----:B------:R0:W-:Y:S01]  /*6f860*/  @P4 STG.E.U8 desc[UR40][R14.64], R12 ;  /* 0x0000000c0e004986 */ /* 0x0001e2000c101128 */
[----:B------:R-:W-:Y:S02]  /*6f870*/  LOP3.LUT P6, RZ, R248, 0x1, RZ, 0xc0, !PT ;  /* 0x00000001f8ff7812 */ /* 0x000fe400078cc0ff */
[----:B0-----:R-:W-:-:S05]  /*6f880*/  PRMT R15, R17, 0x7772, RZ ;  /* 0x00007772110f7816 */ /* 0x001fca00000000ff */
[----:B------:R0:W-:Y:S01]  /*6f890*/  @P5 STG.E.U8 desc[UR40][R10.64], R15 ;  /* 0x0000000f0a005986 */ /* 0x0001e2000c101128 */
[----:B------:R-:W-:Y:S02]  /*6f8a0*/  LOP3.LUT P1, RZ, R248, 0x2, RZ, 0xc0, !PT ;  /* 0x00000002f8ff7812 */ /* 0x000fe4000782c0ff */
[----:B------:R-:W-:-:S05]  /*6f8b0*/  PRMT R17, R17, 0x7773, RZ ;  /* 0x0000777311117816 */ /* 0x000fca00000000ff */
[----:B------:R1:W-:Y:S01]  /*6f8c0*/  @P6 STG.E.U8 desc[UR40][R8.64], R17 ;  /* 0x0000001108006986 */ /* 0x0003e2000c101128 */
        /* <DEDUP_REMOVED lines=10> */
[C---:B------:R-:W-:Y:S02]  /*6f970*/  LOP3.LUT P4, RZ, R248.reuse, 0x10, RZ, 0xc0, !PT ;  /* 0x00000010f8ff7812 */ /* 0x040fe4000788c0ff */
[----:B------:R-:W-:Y:S02]  /*6f980*/  LOP3.LUT P5, RZ, R248, 0x20, RZ, 0xc0, !PT ;  /* 0x00000020f8ff7812 */ /* 0x000fe400078ac0ff */
[----:B--2---:R-:W-:Y:S02]  /*6f990*/  SHF.R.S32.HI R14, RZ, 0x1f, R180 ;  /* 0x0000001fff0e7819 */ /* 0x004fe400000114b4 */
[----:B-1----:R-:W-:-:S05]  /*6f9a0*/  IADD3 R8, P0, R180, R0, RZ ;  /* 0x00000000b4087210 */ /* 0x002fca0007f1e0ff */
        /* <DEDUP_REMOVED lines=26> */
[----:B------:R-:W-:-:S09]  /*6fb50*/  PRMT R12, R19, 0x7771, RZ ;  /* 0x00007771130c7816 */ /* 0x000fd200000000ff */
        /* <DEDUP_REMOVED lines=16> */
[----:B------:R-:W-:Y:S02]  /*6fc60*/  LOP3.LUT P5, RZ, R248, 0x800, RZ, 0xc0, !PT ;  /* 0x00000800f8ff7812 */ /* 0x000fe400078ac0ff */
[----:B0-----:R-:W-:Y:S02]  /*6fc70*/  PRMT R15, R20, 0x7772, RZ ;  /* 0x00007772140f7816 */ /* 0x001fe400000000ff */
[C---:B------:R-:W-:Y:S02]  /*6fc80*/  LOP3.LUT P6, RZ, R248.reuse, 0x1000, RZ, 0xc0, !PT ;  /* 0x00001000f8ff7812 */ /* 0x040fe400078cc0ff */
[----:B------:R-:W-:Y:S02]  /*6fc90*/  LOP3.LUT P1, RZ, R248, 0x2000, RZ, 0xc0, !PT ;  /* 0x00002000f8ff7812 */ /* 0x000fe4000782c0ff */
[----:B--2---:R-:W-:-:S02]  /*6fca0*/  SHF.R.S32.HI R14, RZ, 0x1f, R180 ;  /* 0x0000001fff0e7819 */ /* 0x004fc400000114b4 */
[----:B------:R-:W-:-:S05]  /*6fcb0*/  IADD3 R8, P0, R180, R0, RZ ;  /* 0x00000000b4087210 */ /* 0x000fca0007f1e0ff */
[----:B------:R-:W-:Y:S01]  /*6fcc0*/  IMAD.X R9, R14, 0x1, R7, P0 ;  /* 0x000000010e097824 */ /* 0x000fe200000e0607 */
        /* <DEDUP_REMOVED lines=42> */
[----:B0-----:R-:W-:-:S09]  /*6ff70*/  PRMT R10, R22, 0x7771, RZ ;  /* 0x00007771160a7816 */ /* 0x001fd200000000ff */
[----:B------:R0:W-:Y:S02]  /*6ff80*/  @P6 STG.E.U8 desc[UR40][R14.64], R10 ;  /* 0x0000000a0e006986 */ /* 0x0001e4000c101128 */
[----:B0-----:R-:W-:Y:S02]  /*6ff90*/  PRMT R10, R22, 0x7772, RZ ;  /* 0x00007772160a7816 */ /* 0x001fe400000000ff */
[----:B------:R-:W-:Y:S02]  /*6ffa0*/  LOP3.LUT P2, RZ, R248, 0x100000, RZ, 0xc0, !PT ;  /* 0x00100000f8ff7812 */ /* 0x000fe4000784c0ff */
[----:B------:R-:W-:Y:S02]  /*6ffb0*/  PRMT R22, R22, 0x7773, RZ ;  /* 0x0000777316167816 */ /* 0x000fe400000000ff */
[----:B--2---:R-:W-:Y:S02]  /*6ffc0*/  SHF.R.S32.HI R13, RZ, 0x1f, R180 ;  /* 0x0000001fff0d7819 */ /* 0x004fe400000114b4 */
[----:B------:R-:W-:-:S05]  /*6ffd0*/  IADD3 R8, P0, R180, R0, RZ ;  /* 0x00000000b4087210 */ /* 0x000fca0007f1e0ff */
[C---:B------:R-:W-:Y:S01]  /*6ffe0*/  IMAD.X R9, R13.reuse, 0x1, R7, P0 ;  /* 0x000000010d097824 */ /* 0x040fe200000e0607 */
[----:B------:R-:W-:Y:S02]  /*6fff0*/  IADD3 R12, P0, R180, R5, RZ ;  /* 0x00000005b40c7210 */ /* 0x000fe40007f1e0ff */
[----:B------:R-:W2:Y:S03]  /*70000*/  LDL.LU R180, [R1+0x650] ;  /* 0x0006500001b47983 */ /* 0x000ea60000300800 */
[----:B------:R-:W-:Y:S01]  /*70010*/  IMAD.X R13, R13, 0x1, R6, P0 ;  /* 0x000000010d0d7824 */ /* 0x000fe200000e0606 */
[----:B------:R0:W-:Y:S01]  /*70020*/  @P1 STG.E.U8 desc[UR40][R8.64], R10 ;  /* 0x0000000a08001986 */ /* 0x0001e2000c101128 */
[----:B------:R-:W-:Y:S02]  /*70030*/  SHF.R.S32.HI R11, RZ, 0x1f, R181 ;  /* 0x0000001fff0b7819 */ /* 0x000fe400000114b5 */
[----:B------:R-:W-:-:S05]  /*70040*/  IADD3 R14, P0, R181, R0, RZ ;  /* 0x00000000b50e7210 */ /* 0x000fca0007f1e0ff */
[----:B------:R-:W-:Y:S01]  /*70050*/  IMAD.X R15, R11, 0x1, R7, P0 ;  /* 0x000000010b0f7824 */ /* 0x000fe200000e0607 */
[----:B0-----:R-:W-:Y:S02]  /*70060*/  IADD3 R10, P0, R181, R5, RZ ;  /* 0x00000005b50a7210 */ /* 0x001fe40007f1e0ff */
[----:B------:R-:W2:Y:S03]  /*70070*/  LDL.LU R181, [R1+0x654] ;  /* 0x0006540001b57983 */ /* 0x000ea60000300800 */
[----:B------:R-:W-:Y:S01]  /*70080*/  IMAD.X R11, R11, 0x1, R6, P0 ;  /* 0x000000010b0b7824 */ /* 0x000fe200000e0606 */
[----:B------:R3:W-:Y:S02]  /*70090*/  @P2 STG.E.U8 desc[UR40][R12.64], R22 ;  /* 0x000000160c002986 */ /* 0x0007e4000c101128 */
[----:B---3--:R-:W-:Y:S02]  /*700a0*/  SHF.R.S32.HI R12, RZ, 0x1f, R182 ;  /* 0x0000001fff0c7819 */ /* 0x008fe400000114b6 */
[----:B------:R-:W-:-:S05]  /*700b0*/  IADD3 R8, P0, R182, R0, RZ ;  /* 0x00000000b6087210 */ /* 0x000fca0007f1e0ff */
[----:B------:R-:W-:Y:S01]  /*700c0*/  IMAD.X R9, R12, 0x1, R7, P0 ;  /* 0x000000010c097824 */ /* 0x000fe200000e0607 */
[----:B------:R-:W-:Y:S02]  /*700d0*/  IADD3 R16, P0, R182, R5, RZ ;  /* 0x00000005b6107210 */ /* 0x000fe40007f1e0ff */
[----:B------:R-:W3:Y:S01]  /*700e0*/  LDL.LU R182, [R1+0x658] ;  /* 0x0006580001b67983 */ /* 0x000ee20000300800 */
[C---:B------:R-:W-:Y:S02]  /*700f0*/  LOP3.LUT P3, RZ, R248.reuse, 0x200000, RZ, 0xc0, !PT ;  /* 0x00200000f8ff7812 */ /* 0x040fe4000786c0ff */
[----:B------:R-:W-:Y:S01]  /*70100*/  LOP3.LUT P4, RZ, R248, 0x400000, RZ, 0xc0, !PT ;  /* 0x00400000f8ff7812 */ /* 0x000fe2000788c0ff */
[----:B------:R-:W-:Y:S01]  /*70110*/  IMAD.X R17, R12, 0x1, R6, P0 ;  /* 0x000000010c117824 */ /* 0x000fe200000e0606 */
[C---:B------:R-:W-:Y:S02]  /*70120*/  PRMT R13, R23.reuse, 0x7770, RZ ;  /* 0x00007770170d7816 */ /* 0x040fe400000000ff */
[----:B------:R-:W-:-:S07]  /*70130*/  PRMT R12, R23, 0x7771, RZ ;  /* 0x00007771170c7816 */ /* 0x000fce00000000ff */
[----:B------:R-:W-:Y:S04]  /*70140*/  @P3 STG.E.U8 desc[UR40][R14.64], R13 ;  /* 0x0000000d0e003986 */ /* 0x000fe8000c101128 */
[----:B------:R0:W-:Y:S01]  /*70150*/  @P4 STG.E.U8 desc[UR40][R10.64], R12 ;  /* 0x0000000c0a004986 */ /* 0x0001e2000c101128 */
[C---:B------:R-:W-:Y:S02]  /*70160*/  LOP3.LUT P5, RZ, R248.reuse, 0x800000, RZ, 0xc0, !PT ;  /* 0x00800000f8ff7812 */ /* 0x040fe400078ac0ff */
[C---:B------:R-:W-:Y:S02]  /*70170*/  LOP3.LUT P6, RZ, R248.reuse, 0x1000000, RZ, 0xc0, !PT ;  /* 0x01000000f8ff7812 */ /* 0x040fe400078cc0ff */
[----:B------:R-:W-:Y:S02]  /*70180*/  LOP3.LUT P1, RZ, R248, 0x2000000, RZ, 0xc0, !PT ;  /* 0x02000000f8ff7812 */ /* 0x000fe4000782c0ff */
[----:B0-----:R-:W-:-:S02]  /*70190*/  PRMT R11, R23, 0x7772, RZ ;  /* 0x00007772170b7816 */ /* 0x001fc400000000ff */
[----:B------:R-:W-:-:S05]  /*701a0*/  PRMT R23, R23, 0x7773, RZ ;  /* 0x0000777317177816 */ /* 0x000fca00000000ff */
[----:B------:R0:W-:Y:S04]  /*701b0*/  @P5 STG.E.U8 desc[UR40][R8.64], R11 ;  /* 0x0000000b08005986 */ /* 0x0001e8000c101128 */
[----:B------:R-:W-:Y:S01]  /*701c0*/  @P6 STG.E.U8 desc[UR40][R16.64], R23 ;  /* 0x0000001710006986 */ /* 0x000fe2000c101128 */
[----:B----4-:R-:W-:Y:S02]  /*701d0*/  SHF.R.S32.HI R10, RZ, 0x1f, R183 ;  /* 0x0000001fff0a7819 */ /* 0x010fe400000114b7 */
[----:B------:R-:W-:-:S05]  /*701e0*/  IADD3 R14, P0, R183, R0, RZ ;  /* 0x00000000b70e7210 */ /* 0x000fca0007f1e0ff */
[----:B------:R-:W-:Y:S01]  /*701f0*/  IMAD.X R15, R10, 0x1, R7, P0 ;  /* 0x000000010a0f7824 */ /* 0x000fe200000e0607 */
[----:B------:R-:W-:Y:S02]  /*70200*/  IADD3 R12, P0, R183, R5, RZ ;  /* 0x00000005b70c7210 */ /* 0x000fe40007f1e0ff */
[----:B------:R-:W4:Y:S01]  /*70210*/  LDL.LU R183, [R1+0x65c] ;  /* 0x00065c0001b77983 */ /* 0x000f220000300800 */
[----:B0-----:R-:W-:Y:S02]  /*70220*/  PRMT R8, R24, 0x7770, RZ ;  /* 0x0000777018087816 */ /* 0x001fe400000000ff */
[----:B------:R-:W-:-:S03]  /*70230*/  IMAD.X R13, R10, 0x1, R6, P0 ;  /* 0x000000010a0d7824 */ /* 0x000fc600000e0606 */
[----:B------:R0:W-:Y:S01]  /*70240*/  @P1 STG.E.U8 desc[UR40][R14.64], R8 ;  /* 0x000000080e001986 */ /* 0x0001e2000c101128 */
[C---:B------:R-:W-:Y:S02]  /*70250*/  LOP3.LUT P2, RZ, R248.reuse, 0x4000000, RZ, 0xc0, !PT ;  /* 0x04000000f8ff7812 */ /* 0x040fe4000784c0ff */
[----:B------:R-:W-:Y:S02]  /*70260*/  LOP3.LUT P3, RZ, R248, 0x8000000, RZ, 0xc0, !PT ;  /* 0x08000000f8ff7812 */ /* 0x000fe4000786c0ff */
[C---:B0-----:R-:W-:Y:S02]  /*70270*/  PRMT R14, R24.reuse, 0x7771, RZ ;  /* 0x00007771180e7816 */ /* 0x041fe400000000ff */
        /* <DEDUP_REMOVED lines=12> */
[----:B0-----:R-:W-:Y:S02]  /*70340*/  SHF.R.S32.HI R14, RZ, 0x1f, R181 ;  /* 0x0000001fff0e7819 */ /* 0x001fe400000114b5 */
[----:B------:R-:W-:-:S05]  /*70350*/  IADD3 R12, P0, R181, R0, RZ ;  /* 0x00000000b50c7210 */ /* 0x000fca0007f1e0ff */
[C---:B------:R-:W-:Y:S01]  /*70360*/  IMAD.X R13, R14.reuse, 0x1, R7, P0 ;  /* 0x000000010e0d7824 */ /* 0x040fe200000e0607 */
[----:B-1----:R-:W-:Y:S02]  /*70370*/  IADD3 R10, P0, R181, R5, RZ ;  /* 0x00000005b50a7210 */ /* 0x002fe40007f1e0ff */
[----:B------:R-:W2:Y:S03]  /*70380*/  LDL.LU R181, [R1+0x664] ;  /* 0x0006640001b57983 */ /* 0x000ea60000300800 */
[----:B------:R-:W-:Y:S01]  /*70390*/  IMAD.X R11, R14, 0x1, R6, P0 ;  /* 0x000000010e0b7824 */ /* 0x000fe200000e0606 */
[----:B------:R0:W-:Y:S01]  /*703a0*/  @P4 STG.E.U8 desc[UR40][R8.64], R24 ;  /* 0x0000001808004986 */ /* 0x0001e2000c101128 */
[----:B------:R-:W-:-:S05]  /*703b0*/  PRMT R14, R25, 0x7770, RZ ;  /* 0x00007770190e7816 */ /* 0x000fca00000000ff */
[----:B------:R1:W-:Y:S01]  /*703c0*/  @P5 STG.E.U8 desc[UR40][R12.64], R14 ;  /* 0x0000000e0c005986 */ /* 0x0003e2000c101128 */
[----:B---3--:R-:W-:Y:S02]  /*703d0*/  SHF.R.S32.HI R15, RZ, 0x1f, R182 ;  /* 0x0000001fff0f7819 */ /* 0x008fe400000114b6 */
[----:B0-----:R-:W-:-:S05]  /*703e0*/  IADD3 R8, P0, R182, R0, RZ ;  /* 0x00000000b6087210 */ /* 0x001fca0007f1e0ff */
[----:B------:R-:W-:Y:S01]  /*703f0*/  IMAD.X R9, R15, 0x1, R7, P0 ;  /* 0x000000010f097824 */ /* 0x000fe200000e0607 */
[----:B-1----:R-:W-:Y:S02]  /*70400*/  IADD3 R14, P0, R182, R5, RZ ;  /* 0x00000005b60e7210 */ /* 0x002fe40007f1e0ff */
        /* <DEDUP_REMOVED lines=72> */
[C---:B0-----:R-:W-:Y:S02]  /*70890*/  PRMT R10, R28.reuse, 0x7772, RZ ;  /* 0x000077721c0a7816 */ /* 0x041fe400000000ff */
[C---:B------:R-:W-:Y:S02]  /*708a0*/  LOP3.LUT P2, RZ, R247.reuse, 0x1000, RZ, 0xc0, !PT ;  /* 0x00001000f7ff7812 */ /* 0x040fe4000784c0ff */
[----:B------:R-:W-:Y:S02]  /*708b0*/  LOP3.LUT P3, RZ, R247, 0x2000, RZ, 0xc0, !PT ;  /* 0x00002000f7ff7812 */ /* 0x000fe4000786c0ff */
[----:B------:R-:W-:Y:S02]  /*708c0*/  PRMT R28, R28, 0x7773, RZ ;  /* 0x000077731c1c7816 */ /* 0x000fe400000000ff */
[----:B--2---:R-:W-:-:S02]  /*708d0*/  SHF.R.S32.HI R13, RZ, 0x1f, R180 ;  /* 0x0000001fff0d7819 */ /* 0x004fc400000114b4 */
        /* <DEDUP_REMOVED lines=59> */
[----:B------:R-:W-:Y:S01]  /*70c90*/  IMAD.X R9, R14, 0x1, R6, P0 ;  /* 0x000000010e097824 */ /* 0x000fe200000e0606 */
[----:B------:R-:W-:Y:S02]  /*70ca0*/  PRMT R15, R31, 0x7770, RZ ;  /* 0x000077701f0f7816 */ /* 0x000fe400000000ff */
[----:B------:R0:W-:Y:S04]  /*70cb0*/  @P4 STG.E.U8 desc[UR40][R12.64], R30 ;  /* 0x0000001e0c004986 */ /* 0x0001e8000c101128 */
[----:B------:R1:W-:Y:S01]  /*70cc0*/  @P5 STG.E.U8 desc[UR40][R10.64], R15 ;  /* 0x0000000f0a005986 */ /* 0x0003e2000c101128 */
[----:B---3--:R-:W-:-:S02]  /*70cd0*/  SHF.R.S32.HI R14, RZ, 0x1f, R182 ;  /* 0x0000001fff0e7819 */ /* 0x008fc400000114b6 */
[----:B0-----:R-:W-:-:S05]  /*70ce0*/  IADD3 R12, P0, R182, R0, RZ ;  /* 0x00000000b60c7210 */ /* 0x001fca0007f1e0ff */
[----:B------:R-:W-:Y:S01]  /*70cf0*/  IMAD.X R13, R14, 0x1, R7, P0 ;  /* 0x000000010e0d7824 */ /* 0x000fe200000e0607 */
[----:B-1----:R-:W-:Y:S02]  /*70d00*/  IADD3 R10, P0, R182, R5, RZ ;  /* 0x00000005b60a7210 */ /* 0x002fe40007f1e0ff */
        /* <DEDUP_REMOVED lines=8> */
[----:B------:R0:W-:Y:S01]  /*70d90*/  @P1 STG.E.U8 desc[UR40][R12.64], R15 ;  /* 0x0000000f0c001986 */ /* 0x0001e2000c101128 */
[----:B------:R-:W-:Y:S02]  /*70da0*/  LOP3.LUT P3, RZ, R247, 0x2000000, RZ, 0xc0, !PT ;  /* 0x02000000f7ff7812 */ /* 0x000fe4000786c0ff */
[----:B------:R-:W-:-:S07]  /*70db0*/  PRMT R31, R31, 0x7773, RZ ;  /* 0x000077731f1f7816 */ /* 0x000fce00000000ff */
[----:B------:R1:W-:Y:S01]  /*70dc0*/  @P2 STG.E.U8 desc[UR40][R10.64], R31 ;  /* 0x0000001f0a002986 */ /* 0x0003e2000c101128 */
[----:B0-----:R-:W-:Y:S02]  /*70dd0*/  PRMT R15, R32, 0x7770, RZ ;  /* 0x00007770200f7816 */ /* 0x001fe400000000ff */
[----:B------:R-:W-:Y:S02]  /*70de0*/  LOP3.LUT P4, RZ, R247, 0x4000000, RZ, 0xc0, !PT ;  /* 0x04000000f7ff7812 */ /* 0x000fe4000788c0ff */
        /* <DEDUP_REMOVED lines=669> */
[----:B------:R-:W-:Y:S01]  /*737c0*/  @P6 STG.E.U8 desc[UR40][R10.64], R59 ;  /* 0x0000003b0a006986 */ /* 0x000fe2000c101128 */
        /* <DEDUP_REMOVED lines=9> */
[----:B------:R-:W-:Y:S02]  /*73860*/  LOP3.LUT P3, RZ, R243, 0x800, RZ, 0xc0, !PT ;  /* 0x00000800f3ff7812 */ /* 0x000fe4000786c0ff */
[----:B0-----:R-:W-:-:S02]  /*73870*/  PRMT R15, R60, 0x7772, RZ ;  /* 0x000077723c0f7816 */ /* 0x001fc400000000ff */
[C---:B------:R-:W-:Y:S02]  /*73880*/  LOP3.LUT P4, RZ, R243.reuse, 0x1000, RZ, 0xc0, !PT ;  /* 0x00001000f3ff7812 */ /* 0x040fe4000788c0ff */
[----:B------:R-:W-:Y:S02]  /*73890*/  LOP3.LUT P5, RZ, R243, 0x2000, RZ, 0xc0, !PT ;  /* 0x00002000f3ff7812 */ /* 0x000fe400078ac0ff */
[----:B--2---:R-:W-:Y:S02]  /*738a0*/  SHF.R.S32.HI R14, RZ, 0x1f, R180 ;  /* 0x0000001fff0e7819 */ /* 0x004fe400000114b4 */
        /* <DEDUP_REMOVED lines=1245> */
[----:B------:R-:W-:Y:S02]  /*78680*/  LOP3.LUT P2, RZ, R228, 0x4000000, RZ, 0xc0, !PT ;  /* 0x04000000e4ff7812 */ /* 0x000fe4000784c0ff */
        /* <DEDUP_REMOVED lines=25> */
[----:B------:R-:W-:Y:S02]  /*78820*/  LOP3.LUT P4, RZ, R230, 0x4, RZ, 0xc0, !PT ;  /* 0x00000004e6ff7812 */ /* 0x000fe4000788c0ff */
        /* <DEDUP_REMOVED lines=1523> */
[----:B------:R-:W2:Y:S04]  /*7e760*/  LDL.LU R181, [R1+0x558] ;  /* 0x0005580001b57983 */ /* 0x000ea80000300800 */
[----:B------:R-:W2:Y:S01]  /*7e770*/  LDL.LU R184, [R1+0x55c] ;  /* 0x00055c0001b87983 */ /* 0x000ea20000300800 */
[----:B------:R-:W-:Y:S01]  /*7e780*/  PRMT R176, R176, 0x7773, RZ ;  /* 0x00007773b0b07816 */ /* 0x000fe200000000ff */
[----:B------:R-:W-:Y:S02]  /*7e790*/  IMAD.X R13, R14, 0x1, R6, P0 ;  /* 0x000000010e0d7824 */ /* 0x000fe400000e0606 */
[----:B------:R-:W2:Y:S04]  /*7e7a0*/  LDL.LU R185, [R1+0x550] ;  /* 0x0005500001b97983 */ /* 0x000ea80000300800 */
[----:B------:R0:W-:Y:S01]  /*7e7b0*/  @P6 STG.E.U8 desc[UR40][R10.64], R176 ;  /* 0x000000b00a006986 */ /* 0x0001e2000c101128 */
[----:B------:R-:W-:-:S02]  /*7e7c0*/  PRMT R15, R177, 0x7770, RZ ;  /* 0x00007770b10f7816 */ /* 0x000fc400000000ff */
[----:B---3--:R-:W-:Y:S02]  /*7e7d0*/  SHF.R.S32.HI R14, RZ, 0x1f, R182 ;  /* 0x0000001fff0e7819 */ /* 0x008fe400000114b6 */
[----:B0-----:R-:W-:-:S05]  /*7e7e0*/  IADD3 R10, P0, R182, R0, RZ ;  /* 0x00000000b60a7210 */ /* 0x001fca0007f1e0ff */
[----:B------:R-:W-:Y:S01]  /*7e7f0*/  IMAD.X R11, R14, 0x1, R7, P0 ;  /* 0x000000010e0b7824 */ /* 0x000fe200000e0607 */
[----:B------:R-:W-:-:S13]  /*7e800*/  LOP3.LUT P0, RZ, R236, 0x800, RZ, 0xc0, !PT ;  /* 0x00000800ecff7812 */ /* 0x000fda000780c0ff */
[----:B------:R0:W-:Y:S02]  /*7e810*/  @P0 STG.E.U8 desc[UR40][R8.64], R15 ;  /* 0x0000000f08000986 */ /* 0x0001e4000c101128 */
[----:B0-----:R-:W-:Y:S02]  /*7e820*/  IADD3 R8, P0, R182, R5, RZ ;  /* 0x00000005b6087210 */ /* 0x001fe40007f1e0ff */
[----:B------:R-:W3:Y:S01]  /*7e830*/  LDL.LU R182, [R1+0x554] ;  /* 0x0005540001b67983 */ /* 0x000ee20000300800 */
[C---:B------:R-:W-:Y:S02]  /*7e840*/  LOP3.LUT P1, RZ, R236.reuse, 0x1000, RZ, 0xc0, !PT ;  /* 0x00001000ecff7812 */ /* 0x040fe4000782c0ff */
[----:B------:R-:W-:Y:S01]  /*7e850*/  LOP3.LUT P2, RZ, R236, 0x4000, RZ, 0xc0, !PT ;  /* 0x00004000ecff7812 */ /* 0x000fe2000784c0ff */
[----:B------:R-:W-:Y:S01]  /*7e860*/  IMAD.X R9, R14, 0x1, R6, P0 ;  /* 0x000000010e097824 */ /* 0x000fe200000e0606 */
[C---:B------:R-:W-:Y:S02]  /*7e870*/  PRMT R14, R177.reuse, 0x7771, RZ ;  /* 0x00007771b10e7816 */ /* 0x040fe400000000ff */
[----:B------:R-:W-:-:S07]  /*7e880*/  PRMT R15, R177, 0x7772, RZ ;  /* 0x00007772b10f7816 */ /* 0x000fce00000000ff */
[----:B------:R4:W-:Y:S01]  /*7e890*/  @P1 STG.E.U8 desc[UR40][R12.64], R14 ;  /* 0x0000000e0c001986 */ /* 0x0009e2000c101128 */
[----:B------:R-:W-:-:S03]  /*7e8a0*/  LOP3.LUT P3, RZ, R236, 0x10000, RZ, 0xc0, !PT ;  /* 0x00010000ecff7812 */ /* 0x000fc6000786c0ff */
[----:B------:R0:W-:Y:S01]  /*7e8b0*/  @P2 STG.E.U8 desc[UR40][R10.64], R15 ;  /* 0x0000000f0a002986 */ /* 0x0001e2000c101128 */
[----:B------:R-:W-:Y:S02]  /*7e8c0*/  PRMT R177, R177, 0x7773, RZ ;  /* 0x00007773b1b17816 */ /* 0x000fe400000000ff */
[----:B----4-:R-:W-:Y:S02]  /*7e8d0*/  SHF.R.S32.HI R14, RZ, 0x1f, R183 ;  /* 0x0000001fff0e7819 */ /* 0x010fe400000114b7 */
[----:B------:R-:W-:-:S05]  /*7e8e0*/  IADD3 R12, P0, R183, R0, RZ ;  /* 0x00000000b70c7210 */ /* 0x000fca0007f1e0ff */
[C---:B------:R-:W-:Y:S01]  /*7e8f0*/  IMAD.X R13, R14.reuse, 0x1, R7, P0 ;  /* 0x000000010e0d7824 */ /* 0x040fe200000e0607 */
[----:B0-----:R-:W-:Y:S02]  /*7e900*/  IADD3 R10, P0, R183, R5, RZ ;  /* 0x00000005b70a7210 */ /* 0x001fe40007f1e0ff */
[----:B------:R-:W4:Y:S03]  /*7e910*/  LDL.LU R183, [R1+0x548] ;  /* 0x0005480001b77983 */ /* 0x000f260000300800 */
[----:B------:R-:W-:Y:S01]  /*7e920*/  IMAD.X R11, R14, 0x1, R6, P0 ;  /* 0x000000010e0b7824 */ /* 0x000fe200000e0606 */
[----:B------:R-:W-:Y:S01]  /*7e930*/  @P3 STG.E.U8 desc[UR40][R8.64], R177 ;  /* 0x000000b108003986 */ /* 0x000fe2000c101128 */
[C---:B------:R-:W-:Y:S02]  /*7e940*/  LOP3.LUT P4, RZ, R236.reuse, 0x20000, RZ, 0xc0, !PT ;  /* 0x00020000ecff7812 */ /* 0x040fe4000788c0ff */
[----:B------:R-:W-:-:S02]  /*7e950*/  LOP3.LUT P5, RZ, R236, 0x80000, RZ, 0xc0, !PT ;  /* 0x00080000ecff7812 */ /* 0x000fc400078ac0ff */
[----:B------:R-:W-:-:S09]  /*7e960*/  PRMT R15, R178, 0x7770, RZ ;  /* 0x00007770b20f7816 */ /* 0x000fd200000000ff */
[----:B------:R0:W-:Y:S02]  /*7e970*/  @P4 STG.E.U8 desc[UR40][R12.64], R15 ;  /* 0x0000000f0c004986 */ /* 0x0001e4000c101128 */
[----:B0-----:R-:W-:-:S05]  /*7e980*/  PRMT R12, R178, 0x7771, RZ ;  /* 0x00007771b20c7816 */ /* 0x001fca00000000ff */
[----:B------:R0:W-:Y:S01]  /*7e990*/  @P5 STG.E.U8 desc[UR40][R10.64], R12 ;  /* 0x0000000c0a005986 */ /* 0x0001e2000c101128 */
[----:B------:R-:W-:Y:S02]  /*7e9a0*/  LOP3.LUT P6, RZ, R236, 0x100000, RZ, 0xc0, !PT ;  /* 0x00100000ecff7812 */ /* 0x000fe400078cc0ff */
[----:B0-----:R-:W-:Y:S02]  /*7e9b0*/  PRMT R11, R178, 0x7772, RZ ;  /* 0x00007772b20b7816 */ /* 0x001fe400000000ff */
[----:B--2---:R-:W-:Y:S02]  /*7e9c0*/  SHF.R.S32.HI R14, RZ, 0x1f, R180 ;  /* 0x0000001fff0e7819 */ /* 0x004fe400000114b4 */
[----:B------:R-:W-:-:S05]  /*7e9d0*/  IADD3 R8, P0, R180, R0, RZ ;  /* 0x00000000b4087210 */ /* 0x000fca0007f1e0ff */
[----:B------:R-:W-:Y:S01]  /*7e9e0*/  IMAD.X R9, R14, 0x1, R7, P0 ;  /* 0x000000010e097824 */ /* 0x000fe200000e0607 */
[----:B------:R-:W-:Y:S02]  /*7e9f0*/  IADD3 R142, P0, R180, R5, RZ ;  /* 0x00000005b48e7210 */ /* 0x000fe40007f1e0ff */
[----:B------:R-:W2:Y:S03]  /*7ea00*/  LDL.LU R180, [R1+0x54c] ;  /* 0x00054c0001b47983 */ /* 0x000ea60000300800 */
[----:B------:R-:W-:Y:S01]  /*7ea10*/  IMAD.X R143, R14, 0x1, R6, P0 ;  /* 0x000000010e8f7824 */ /* 0x000fe200000e0606 */
[----:B------:R0:W-:Y:S01]  /*7ea20*/  @P6 STG.E.U8 desc[UR40][R8.64], R11 ;  /* 0x0000000b08006986 */ /* 0x0001e2000c101128 */
[----:B------:R-:W-:Y:S02]  /*7ea30*/  SHF.R.S32.HI R10, RZ, 0x1f, R181 ;  /* 0x0000001fff0a7819 */ /* 0x000fe400000114b5 */
[----:B------:R-:W-:-:S05]  /*7ea40*/  IADD3 R162, P0, R181, R0, RZ ;  /* 0x00000000b5a27210 */ /* 0x000fca0007f1e0ff */
[C---:B------:R-:W-:Y:S01]  /*7ea50*/  IMAD.X R163, R10.reuse, 0x1, R7, P0 ;  /* 0x000000010aa37824 */ /* 0x040fe200000e0607 */
[----:B------:R-:W-:Y:S02]  /*7ea60*/  IADD3 R148, P0, R181, R5, RZ ;  /* 0x00000005b5947210 */ /* 0x000fe40007f1e0ff */
[----:B------:R-:W2:Y:S01]  /*7ea70*/  LDL.LU R181, [R1+0x540] ;  /* 0x0005400001b57983 */ /* 0x000ea20000300800 */
[----:B0-----:R-:W-:Y:S02]  /*7ea80*/  SHF.R.S32.HI R8, RZ, 0x1f, R184 ;  /* 0x0000001fff087819 */ /* 0x001fe400000114b8 */
[----:B------:R-:W-:Y:S01]  /*7ea90*/  IMAD.X R149, R10, 0x1, R6, P0 ;  /* 0x000000010a957824 */ /* 0x000fe200000e0606 */
[----:B------:R-:W-:-:S05]  /*7eaa0*/  IADD3 R150, P0, R184, R0, RZ ;  /* 0x00000000b8967210 */ /* 0x000fca0007f1e0ff */
[----:B------:R-:W-:Y:S01]  /*7eab0*/  IMAD.X R151, R8, 0x1, R7, P0 ;  /* 0x0000000108977824 */ /* 0x000fe200000e0607 */
[----:B------:R-:W-:Y:S02]  /*7eac0*/  IADD3 R154, P0, R184, R5, RZ ;  /* 0x00000005b89a7210 */ /* 0x000fe40007f1e0ff */
[----:B------:R-:W2:Y:S03]  /*7ead0*/  LDL.LU R184, [R1+0x544] ;  /* 0x0005440001b87983 */ /* 0x000ea60000300800 */
[----:B------:R-:W-:Y:S01]  /*7eae0*/  IMAD.X R155, R8, 0x1, R6, P0 ;  /* 0x00000001089b7824 */ /* 0x000fe200000e0606 */
[----:B------:R-:W-:Y:S02]  /*7eaf0*/  SHF.R.S32.HI R8, RZ, 0x1f, R185 ;  /* 0x0000001fff087819 */ /* 0x000fe400000114b9 */
[----:B------:R-:W-:-:S05]  /*7eb00*/  IADD3 R146, P0, R185, R0, RZ ;  /* 0x00000000b9927210 */ /* 0x000fca0007f1e0ff */
[C---:B------:R-:W-:Y:S01]  /*7eb10*/  IMAD.X R147, R8.reuse, 0x1, R7, P0 ;  /* 0x0000000108937824 */ /* 0x040fe200000e0607 */
[----:B------:R-:W-:Y:S02]  /*7eb20*/  IADD3 R10, P0, R185, R5, RZ ;  /* 0x00000005b90a7210 */ /* 0x000fe40007f1e0ff */
[----:B------:R-:W2:Y:S03]  /*7eb30*/  LDL.LU R185, [R1+0x538] ;  /* 0x0005380001b97983 */ /* 0x000ea60000300800 */
[----:B------:R-:W-:-:S05]  /*7eb40*/  IMAD.X R11, R8, 0x1, R6, P0 ;  /* 0x00000001080b7824 */ /* 0x000fca00000e0606 */
[----:B------:R0:W-:Y:S01]  /*7eb50*/  STL.64 [R1+0x7f8], R10 ;  /* 0x0007f80a01007387 */ /* 0x0001e20000100a00 */
[----:B---3--:R-:W-:Y:S02]  /*7eb60*/  SHF.R.S32.HI R8, RZ, 0x1f, R182 ;  /* 0x0000001fff087819 */ /* 0x008fe400000114b6 */
[----:B0-----:R-:W-:-:S05]  /*7eb70*/  IADD3 R10, P0, R182, R0, RZ ;  /* 0x00000000b60a7210 */ /* 0x001fca0007f1e0ff */
[----:B------:R-:W-:-:S05]  /*7eb80*/  IMAD.X R11, R8, 0x1, R7, P0 ;  /* 0x00000001080b7824 */ /* 0x000fca00000e0607 */
[----:B------:R0:W-:Y:S02]  /*7eb90*/  STL.64 [R1+0x7f0], R10 ;  /* 0x0007f00a01007387 */ /* 0x0001e40000100a00 */
[----:B0-----:R-:W-:Y:S02]  /*7eba0*/  IADD3 R10, P0, R182, R5, RZ ;  /* 0x00000005b60a7210 */ /* 0x001fe40007f1e0ff */
[----:B------:R-:W3:Y:S03]  /*7ebb0*/  LDL.LU R182, [R1+0x53c] ;  /* 0x00053c0001b67983 */ /* 0x000ee60000300800 */
[----:B------:R-:W-:-:S05]  /*7ebc0*/  IMAD.X R11, R8, 0x1, R6, P0 ;  /* 0x00000001080b7824 */ /* 0x000fca00000e0606 */
[----:B------:R0:W-:Y:S01]  /*7ebd0*/  STL.64 [R1+0x7e8], R10 ;  /* 0x0007e80a01007387 */ /* 0x0001e20000100a00 */
[----:B----4-:R-:W-:Y:S02]  /*7ebe0*/  SHF.R.S32.HI R8, RZ, 0x1f, R183 ;  /* 0x0000001fff087819 */ /* 0x010fe400000114b7 */
[----:B0-----:R-:W-:-:S05]  /*7ebf0*/  IADD3 R10, P0, R183, R0, RZ ;  /* 0x00000000b70a7210 */ /* 0x001fca0007f1e0ff */
[----:B------:R-:W-:-:S05]  /*7ec00*/  IMAD.X R11, R8, 0x1, R7, P0 ;  /* 0x00000001080b7824 */ /* 0x000fca00000e0607 */
[----:B------:R0:W-:Y:S02]  /*7ec10*/  STL.64 [R1+0x7e0], R10 ;  /* 0x0007e00a01007387 */ /* 0x0001e40000100a00 */
[----:B0-----:R-:W-:Y:S02]  /*7ec20*/  IADD3 R10, P0, R183, R5, RZ ;  /* 0x00000005b70a7210 */ /* 0x001fe40007f1e0ff */
[----:B------:R-:W4:Y:S03]  /*7ec30*/  LDL.LU R183, [R1+0x530] ;  /* 0x0005300001b77983 */ /* 0x000f260000300800 */
[----:B------:R-:W-:-:S05]  /*7ec40*/  IMAD.X R11, R8, 0x1, R6, P0 ;  /* 0x00000001080b7824 */ /* 0x000fca00000e0606 */
[----:B------:R0:W-:Y:S01]  /*7ec50*/  STL.64 [R1+0x7d8], R10 ;  /* 0x0007d80a01007387 */ /* 0x0001e20000100a00 */
[----:B--2---:R-:W-:Y:S02]  /*7ec60*/  SHF.R.S32.HI R8, RZ, 0x1f, R180 ;  /* 0x0000001fff087819 */ /* 0x004fe400000114b4 */
[----:B0-----:R-:W-:-:S05]  /*7ec70*/  IADD3 R10, P0, R180, R0, RZ ;  /* 0x00000000b40a7210 */ /* 0x001fca0007f1e0ff */
[----:B------:R-:W-:-:S05]  /*7ec80*/  IMAD.X R11, R8, 0x1, R7, P0 ;  /* 0x00000001080b7824 */ /* 0x000fca00000e0607 */
[----:B------:R0:W-:Y:S02]  /*7ec90*/  STL.64 [R1+0x7d0], R10 ;  /* 0x0007d00a01007387 */ /* 0x0001e40000100a00 */
[----:B0-----:R-:W-:Y:S02]  /*7eca0*/  IADD3 R10, P0, R180, R5, RZ ;  /* 0x00000005b40a7210 */ /* 0x001fe40007f1e0ff */
[----:B------:R-:W2:Y:S03]  /*7ecb0*/  LDL.LU R180, [R1+0x534] ;  /* 0x0005340001b47983 */ /* 0x000ea60000300800 */
[----:B------:R-:W-:-:S05]  /*7ecc0*/  IMAD.X R11, R8, 0x1, R6, P0 ;  /* 0x00000001080b7824 */ /* 0x000fca00000e0606 */
[----:B------:R0:W-:Y:S01]  /*7ecd0*/  STL.64 [R1+0x7c8], R10 ;  /* 0x0007c80a01007387 */ /* 0x0001e20000100a00 */
[----:B------:R-:W-:Y:S02]  /*7ece0*/  SHF.R.S32.HI R8, RZ, 0x1f, R181 ;  /* 0x0000001fff087819 */ /* 0x000fe400000114b5 */
[----:B0-----:R-:W-:-:S05]  /*7ecf0*/  IADD3 R10, P0, R181, R0, RZ ;  /* 0x00000000b50a7210 */ /* 0x001fca0007f1e0ff */
[----:B------:R-:W-:-:S05]  /*7ed00*/  IMAD.X R11, R8, 0x1, R7, P0 ;  /* 0x00000001080b7824 */ /* 0x000fca00000e0607 */
[----:B------:R0:W-:Y:S02]  /*7ed10*/  STL.64 [R1+0x7c0], R10 ;  /* 0x0007c00a01007387 */ /* 0x0001e40000100a00 */
[----:B0-----:R-:W-:Y:S02]  /*7ed20*/  IADD3 R10, P0, R181, R5, RZ ;  /* 0x00000005b50a7210 */ /* 0x001fe40007f1e0ff */
[----:B------:R-:W2:Y:S03]  /*7ed30*/  LDL.LU R181, [R1+0x52c] ;  /* 0x00052c0001b57983 */ /* 0x000ea60000300800 */
[----:B------:R-:W-:Y:S01]  /*7ed40*/  IMAD.X R11, R8, 0x1, R6, P0 ;  /* 0x00000001080b7824 */ /* 0x000fe200000e0606 */
[----:B------:R-:W-:-:S04]  /*7ed50*/  SHF.R.S32.HI R8, RZ, 0x1f, R184 ;  /* 0x0000001fff087819 */ /* 0x000fc800000114b8 */
[----:B------:R0:W-:Y:S02]  /*7ed60*/  STL.64 [R1+0x7b8], R10 ;  /* 0x0007b80a01007387 */ /* 0x0001e40000100a00 */
        /* <DEDUP_REMOVED lines=14> */
[----:B---3--:R-:W-:-:S04]  /*7ee50*/  SHF.R.S32.HI R8, RZ, 0x1f, R182 ;  /* 0x0000001fff087819 */ /* 0x008fc800000114b6 */
[----:B------:R0:W-:Y:S02]  /*7ee60*/  STL.64 [R1+0x798], R10 ;  /* 0x0007980a01007387 */ /* 0x0001e40000100a00 */
[----:B0-----:R-:W-:-:S05]  /*7ee70*/  IADD3 R10, P0, R182, R0, RZ ;  /* 0x00000000b60a7210 */ /* 0x001fca0007f1e0ff */
[----:B------:R-:W-:-:S05]  /*7ee80*/  IMAD.X R11, R8, 0x1, R7, P0 ;  /* 0x00000001080b7824 */ /* 0x000fca00000e0607 */
[----:B------:R0:W-:Y:S02]  /*7ee90*/  STL.64 [R1+0x790], R10 ;  /* 0x0007900a01007387 */ /* 0x0001e40000100a00 */
[----:B0-----:R-:W-:Y:S02]  /*7eea0*/  IADD3 R10, P0, R182, R5, RZ ;  /* 0x00000005b60a7210 */ /* 0x001fe40007f1e0ff */
[----:B------:R-:W3:Y:S03]  /*7eeb0*/  LDL.LU R182, [R1+0x520] ;  /* 0x0005200001b67983 */ /* 0x000ee60000300800 */
[----:B------:R-:W-:Y:S01]  /*7eec0*/  IMAD.X R11, R8, 0x1, R6, P0 ;  /* 0x00000001080b7824 */ /* 0x000fe200000e0606 */
[----:B----4-:R-:W-:-:S04]  /*7eed0*/  SHF.R.S32.HI R8, RZ, 0x1f, R183 ;  /* 0x0000001fff087819 */ /* 0x010fc800000114b7 */
[----:B------:R0:W-:Y:S02]  /*7eee0*/  STL.64 [R1+0x788], R10 ;  /* 0x0007880a01007387 */ /* 0x0001e40000100a00 */
        /* <DEDUP_REMOVED lines=298> */
[----:B------:R0:W-:Y:S04]  /*80190*/  STL.64 [R1+0x530], R10 ;  /* 0x0005300a01007387 */ /* 0x0001e80000100a00 */
[----:B------:R-:W2:Y:S01]  /*801a0*/  LDL.LU R188, [R1+0x3e0] ;  /* 0x0003e00001bc7983 */ /* 0x000ea20000300800 */
[----:B0-----:R-:W-:-:S05]  /*801b0*/  IADD3 R10, P0, R180, R5, RZ ;  /* 0x00000005b40a7210 */ /* 0x001fca0007f1e0ff */
[----:B------:R-:W-:-:S05]  /*801c0*/  IMAD.X R11, R8, 0x1, R6, P0 ;  /* 0x00000001080b7824 */ /* 0x000fca00000e0606 */
[----:B------:R0:W-:Y:S01]  /*801d0*/  STL.64 [R1+0x528], R10 ;  /* 0x0005280a01007387 */ /* 0x0001e20000100a00 */
[----:B------:R-:W-:Y:S02]  /*801e0*/  SHF.R.S32.HI R8, RZ, 0x1f, R181 ;  /* 0x0000001fff087819 */ /* 0x000fe400000114b5 */
        /* <DEDUP_REMOVED lines=8> */
[----:B------:R-:W-:-:S05]  /*80270*/  IADD3 R180, P0, R184, R0, RZ ;  /* 0x00000000b8b47210 */ /* 0x000fca0007f1e0ff */
[----:B------:R-:W-:Y:S01]  /*80280*/  IMAD.X R181, R8, 0x1, R7, P0 ;  /* 0x0000000108b57824 */ /* 0x000fe200000e0607 */
[----:B0-----:R-:W-:-:S04]  /*80290*/  IADD3 R10, P0, R184, R5, RZ ;  /* 0x00000005b80a7210 */ /* 0x001fc80007f1e0ff */
[----:B------:R-:W-:Y:S04]  /*802a0*/  STL.64 [R1+0x2128], R180 ;  /* 0x002128b401007387 */ /* 0x000fe80000100a00 */
[----:B------:R-:W2:Y:S01]  /*802b0*/  LDL.LU R186, [R1+0x3d4] ;  /* 0x0003d40001ba7983 */ /* 0x000ea20000300800 */
        /* <DEDUP_REMOVED lines=10> */
[----:B---3--:R-:W-:Y:S02]  /*80360*/  SHF.R.S32.HI R8, RZ, 0x1f, R182 ;  /* 0x0000001fff087819 */ /* 0x008fe400000114b6 */
[----:B0-----:R-:W-:-:S05]  /*80370*/  IADD3 R10, P0, R182, R0, RZ ;  /* 0x00000000b60a7210 */ /* 0x001fca0007f1e0ff */
[----:B------:R-:W-:-:S05]  /*80380*/  IMAD.X R11, R8, 0x1, R7, P0 ;  /* 0x00000001080b7824 */ /* 0x000fca00000e0607 */
[----:B------:R0:W-:Y:S04]  /*80390*/  STL.64 [R1+0x4f0], R10 ;  /* 0x0004f00a01007387 */ /* 0x0001e80000100a00 */
[----:B------:R-:W3:Y:S01]  /*803a0*/  LDL.LU R184, [R1+0x3c8] ;  /* 0x0003c80001b87983 */ /* 0x000ee20000300800 */
[----:B0-----:R-:W-:-:S05]  /*803b0*/  IADD3 R10, P0, R182, R5, RZ ;  /* 0x00000005b60a7210 */ /* 0x001fca0007f1e0ff */
[----:B------:R-:W-:-:S05]  /*803c0*/  IMAD.X R11, R8, 0x1, R6, P0 ;  /* 0x00000001080b7824 */ /* 0x000fca00000e0606 */
[----:B------:R0:W-:Y:S04]  /*803d0*/  STL.64 [R1+0x4e8], R10 ;  /* 0x0004e80a01007387 */ /* 0x0001e80000100a00 */
[----:B------:R-:W3:Y:S01]  /*803e0*/  LDL.LU R185, [R1+0x3b4] ;  /* 0x0003b40001b97983 */ /* 0x000ee20000300800 */
[----:B----4-:R-:W-:Y:S02]  /*803f0*/  SHF.R.S32.HI R8, RZ, 0x1f, R183 ;  /* 0x0000001fff087819 */ /* 0x010fe400000114b7 */
[----:B0-----:R-:W-:-:S05]  /*80400*/  IADD3 R10, P0, R183, R0, RZ ;  /* 0x00000000b70a7210 */ /* 0x001fca0007f1e0ff */
[----:B------:R-:W-:Y:S01]  /*80410*/  IMAD.X R11, R8, 0x1, R7, P0 ;  /* 0x00000001080b7824 */ /* 0x000fe200000e0607 */
[----:B------:R-:W-:-:S04]  /*80420*/  IADD3 R182, P0, R183, R5, RZ ;  /* 0x00000005b7b67210 */ /* 0x000fc80007f1e0ff */
[----:B------:R0:W-:Y:S01]  /*80430*/  STL.64 [R1+0x4e0], R10 ;  /* 0x0004e00a01007387 */ /* 0x0001e20000100a00 */
[----:B------:R-:W-:-:S05]  /*80440*/  IMAD.X R183, R8, 0x1, R6, P0 ;  /* 0x0000000108b77824 */ /* 0x000fca00000e0606 */
[----:B------:R-:W-:Y:S01]  /*80450*/  STL.64 [R1+0x2130], R182 ;  /* 0x002130b601007387 */ /* 0x000fe20000100a00 */
        /* <DEDUP_REMOVED lines=13> */
[----:B------:R-:W4:Y:S03]  /*80530*/  LDL.LU R189, [R1+0x3ac] ;  /* 0x0003ac0001bd7983 */ /* 0x000f260000300800 */
        /* <DEDUP_REMOVED lines=24> */
[----:B------:R-:W-:Y:S01]  /*806c0*/  IMAD.X R11, R8, 0x1, R6, P0 ;  /* 0x00000001080b7824 */ /* 0x000fe200000e0606 */
[----:B------:R-:W-:-:S04]  /*806d0*/  SHF.R.S32.HI R8, RZ, 0x1f, R185 ;  /* 0x0000001fff087819 */ /* 0x000fc800000114b9 */
[----:B------:R0:W-:Y:S02]  /*806e0*/  STL.64 [R1+0x488], R10 ;  /* 0x0004880a01007387 */ /* 0x0001e40000100a00 */
[----:B0-----:R-:W-:-:S05]  /*806f0*/  IADD3 R10, P0, R185, R0, RZ ;  /* 0x00000000b90a7210 */ /* 0x001fca0007f1e0ff */
[----:B------:R-:W-:-:S05]  /*80700*/  IMAD.X R11, R8, 0x1, R7, P0 ;  /* 0x00000001080b7824 */ /* 0x000fca00000e0607 */
[----:B------:R0:W-:Y:S02]  /*80710*/  STL.64 [R1+0x480], R10 ;  /* 0x0004800a01007387 */ /* 0x0001e40000100a00 */
[----:B0-----:R-:W-:Y:S02]  /*80720*/  IADD3 R10, P0, R185, R5, RZ ;  /* 0x00000005b90a7210 */ /* 0x001fe40007f1e0ff */
[----:B------:R-:W3:Y:S03]  /*80730*/  LDL.LU R185, [R1+0x390] ;  /* 0x0003900001b97983 */ /* 0x000ee60000300800 */
        /* <DEDUP_REMOVED lines=43> */
[----:B------:R-:W-:Y:S02]  /*809f0*/  SHF.R.S32.HI R8, RZ, 0x1f, R185 ;  /* 0x0000001fff087819 */ /* 0x000fe400000114b9 */
        /* <DEDUP_REMOVED lines=25> */
[----:B------:R0:W-:Y:S04]  /*80b90*/  STL.64 [R1+0x3f0], R10 ;  /* 0x0003f00a01007387 */ /* 0x0001e80000100a00 */
[----:B------:R-:W4:Y:S01]  /*80ba0*/  LDL.LU R192, [R1+0x33c] ;  /* 0x00033c0001c07983 */ /* 0x000f220000300800 */
[----:B0-----:R-:W-:-:S05]  /*80bb0*/  IADD3 R10, P0, R186, R5, RZ ;  /* 0x00000005ba0a7210 */ /* 0x001fca0007f1e0ff */
[----:B------:R-:W-:-:S05]  /*80bc0*/  IMAD.X R11, R8, 0x1, R6, P0 ;  /* 0x00000001080b7824 */ /* 0x000fca00000e0606 */
[----:B------:R0:W-:Y:S04]  /*80bd0*/  STL.64 [R1+0x3e8], R10 ;  /* 0x0003e80a01007387 */ /* 0x0001e80000100a00 */
[----:B------:R-:W4:Y:S01]  /*80be0*/  LDL.LU R193, [R1+0x324] ;  /* 0x0003240001c17983 */ /* 0x000f220000300800 */
[----:B------:R-:W-:Y:S02]  /*80bf0*/  SHF.R.S32.HI R8, RZ, 0x1f, R187 ;  /* 0x0000001fff087819 */ /* 0x000fe400000114bb */
[----:B0-----:R-:W-:-:S05]  /*80c00*/  IADD3 R10, P0, R187, R0, RZ ;  /* 0x00000000bb0a7210 */ /* 0x001fca0007f1e0ff */
[----:B------:R-:W-:Y:S01]  /*80c10*/  IMAD.X R11, R8, 0x1, R7, P0 ;  /* 0x00000001080b7824 */ /* 0x000fe200000e0607 */
[----:B------:R-:W-:-:S04]  /*80c20*/  IADD3 R186, P0, R187, R5, RZ ;  /* 0x00000005bbba7210 */ /* 0x000fc80007f1e0ff */
[----:B------:R0:W-:Y:S01]  /*80c30*/  STL.64 [R1+0x3e0], R10 ;  /* 0x0003e00a01007387 */ /* 0x0001e20000100a00 */
[----:B------:R-:W-:-:S05]  /*80c40*/  IMAD.X R187, R8, 0x1, R6, P0 ;  /* 0x0000000108bb7824 */ /* 0x000fca00000e0606 */
[----:B------:R-:W-:Y:S01]  /*80c50*/  STL.64 [R1+0x2108], R186 ;  /* 0x002108ba01007387 */ /* 0x000fe20000100a00 */
        /* <DEDUP_REMOVED lines=23> */
[----:B------:R0:W-:Y:S04]  /*80dd0*/  STL.64 [R1+0x3a8], R10 ;  /* 0x0003a80a01007387 */ /* 0x0001e80000100a00 */
[----:B------:R-:W2:Y:S01]  /*80de0*/  LDL.LU R195, [R1+0x828] ;  /* 0x0008280001c37983 */ /* 0x000ea20000300800 */
[----:B----4-:R-:W-:Y:S02]  /*80df0*/  SHF.R.S32.HI R8, RZ, 0x1f, R189 ;  /* 0x0000001fff087819 */ /* 0x010fe400000114bd */
[----:B0-----:R-:W-:-:S05]  /*80e00*/  IADD3 R10, P0, R189, R0, RZ ;  /* 0x00000000bd0a7210 */ /* 0x001fca0007f1e0ff */
[----:B------:R-:W-:Y:S01]  /*80e10*/  IMAD.X R11, R8, 0x1, R7, P0 ;  /* 0x00000001080b7824 */ /* 0x000fe200000e0607 */
[----:B------:R-:W-:-:S04]  /*80e20*/  IADD3 R188, P0, R189, R5, RZ ;  /* 0x00000005bdbc7210 */ /* 0x000fc80007f1e0ff */
[----:B------:R0:W-:Y:S01]  /*80e30*/  STL.64 [R1+0x3a0], R10 ;  /* 0x0003a00a01007387 */ /* 0x0001e20000100a00 */
[----:B------:R-:W-:-:S05]  /*80e40*/  IMAD.X R189, R8, 0x1, R6, P0 ;  /* 0x0000000108bd7824 */ /* 0x000fca00000e0606 */
[----:B------:R-:W-:Y:S01]  /*80e50*/  STL.64 [R1+0x2110], R188 ;  /* 0x002110bc01007387 */ /* 0x000fe20000100a00 */
[----:B------:R-:W-:Y:S02]  /*80e60*/  SHF.R.S32.HI R8, RZ, 0x1f, R192 ;  /* 0x0000001fff087819 */ /* 0x000fe400000114c0 */
[----:B0-----:R-:W-:-:S05]  /*80e70*/  IADD3 R10, P0, R192, R0, RZ ;  /* 0x00000000c00a7210 */ /* 0x001fca0007f1e0ff */
[----:B------:R-:W-:-:S05]  /*80e80*/  IMAD.X R11, R8, 0x1, R7, P0 ;  /* 0x00000001080b7824 */ /* 0x000fca00000e0607 */
[----:B------:R0:W-:Y:S02]  /*80e90*/  STL.64 [R1+0x390], R10 ;  /* 0x0003900a01007387 */ /* 0x0001e40000100a00 */
[----:B0-----:R-:W-:Y:S02]  /*80ea0*/  IADD3 R10, P0, R192, R5, RZ ;  /* 0x00000005c00a7210 */ /* 0x001fe40007f1e0ff */
[----:B------:R-:W4:Y:S03]  /*80eb0*/  LDL.LU R192, [R1+0x830] ;  /* 0x0008300001c07983 */ /* 0x000f260000300800 */
[----:B------:R-:W-:Y:S01]  /*80ec0*/  IMAD.X R11, R8, 0x1, R6, P0 ;  /* 0x00000001080b7824 */ /* 0x000fe200000e0606 */
[----:B------:R-:W-:-:S04]  /*80ed0*/  SHF.R.S32.HI R8, RZ, 0x1f, R193 ;  /* 0x0000001fff087819 */ /* 0x000fc800000114c1 */
        /* <DEDUP_REMOVED lines=22> */
[----:B------:R-:W-:Y:S01]  /*81040*/  IMAD.X R191, R8, 0x1, R6, P0 ;  /* 0x0000000108bf7824 */ /* 0x000fe200000e0606 */
[----:B--2---:R-:W-:Y:S02]  /*81050*/  SHF.R.S32.HI R8, RZ, 0x1f, R194 ;  /* 0x0000001fff087819 */ /* 0x004fe400000114c2 */
        /* <DEDUP_REMOVED lines=29> */
[----:B------:R-:W-:Y:S01]  /*81230*/  IMAD.X R193, R8, 0x1, R6, P0 ;  /* 0x0000000108c17824 */ /* 0x000fe200000e0606 */
        /* <DEDUP_REMOVED lines=25> */
[----:B------:R-:W-:Y:S02]  /*813d0*/  SHF.R.S32.HI R8, RZ, 0x1f, R195 ;  /* 0x0000001fff087819 */ /* 0x000fe400000114c3 */
[----:B0-----:R-:W-:-:S05]  /*813e0*/  IADD3 R10, P0, R195, R0, RZ ;  /* 0x00000000c30a7210 */ /* 0x001fca0007f1e0ff */
[----:B------:R-:W-:Y:S01]  /*813f0*/  IMAD.X R11, R8, 0x1, R7, P0 ;  /* 0x00000001080b7824 */ /* 0x000fe200000e0607 */
[----:B------:R-:W-:-:S04]  /*81400*/  IADD3 R194, P0, R195, R5, RZ ;  /* 0x00000005c3c27210 */ /* 0x000fc80007f1e0ff */
[----:B------:R0:W-:Y:S01]  /*81410*/  STL.64 [R1+0x2e0], R10 ;  /* 0x0002e00a01007387 */ /* 0x0001e20000100a00 */
[----:B------:R-:W-:Y:S01]  /*81420*/  IMAD.X R195, R8, 0x1, R6, P0 ;  /* 0x0000000108c37824 */ /* 0x000fe200000e0606 */
[----:B----4-:R-:W-:Y:S02]  /*81430*/  SHF.R.S32.HI R8, RZ, 0x1f, R198 ;  /* 0x0000001fff087819 */ /* 0x010fe400000114c6 */
        /* <DEDUP_REMOVED lines=250> */
[----:B------:R0:W-:Y:S04]  /*823e0*/  STL.64 [R1+0xd0], R10 ;  /* 0x0000d00a01007387 */ /* 0x0001e80000100a00 */
[----:B------:R-:W3:Y:S01]  /*823f0*/  LDL.LU R19, [R1+0x8dc] ;  /* 0x0008dc0001137983 */ /* 0x000ee20000300800 */
[----:B0-----:R-:W-:-:S05]  /*82400*/  IADD3 R10, P0, R217, R5, RZ ;  /* 0x00000005d90a7210 */ /* 0x001fca0007f1e0ff */
[----:B------:R-:W-:Y:S01]  /*82410*/  IMAD.X R11, R8, 0x1, R6, P0 ;  /* 0x00000001080b7824 */ /* 0x000fe200000e0606 */
[----:B------:R-:W-:-:S04]  /*82420*/  SHF.R.S32.HI R8, RZ, 0x1f, R214 ;  /* 0x0000001fff087819 */ /* 0x000fc800000114d6 */
[----:B------:R0:W-:Y:S04]  /*82430*/  STL.64 [R1+0xc8], R10 ;  /* 0x0000c80a01007387 */ /* 0x0001e80000100a00 */
[----:B------:R-:W3:Y:S01]  /*82440*/  LDL.LU R18, [R1+0x8e0] ;  /* 0x0008e00001127983 */ /* 0x000ee20000300800 */
[----:B0-----:R-:W-:-:S05]  /*82450*/  IADD3 R10, P0, R214, R0, RZ ;  /* 0x00000000d60a7210 */ /* 0x001fca0007f1e0ff */
[----:B------:R-:W-:-:S05]  /*82460*/  IMAD.X R11, R8, 0x1, R7, P0 ;  /* 0x00000001080b7824 */ /* 0x000fca00000e0607 */
[----:B------:R0:W-:Y:S04]  /*82470*/  STL.64 [R1+0xc0], R10 ;  /* 0x0000c00a01007387 */ /* 0x0001e80000100a00 */
[----:B------:R-:W3:Y:S04]  /*82480*/  LDL.LU R237, [R1+0x8e4] ;  /* 0x0008e40001ed7983 */ /* 0x000ee80000300800 */
[----:B------:R-:W3:Y:S01]  /*82490*/  LDL.LU R251, [R1+0x8e8] ;  /* 0x0008e80001fb7983 */ /* 0x000ee20000300800 */
[----:B------:R-:W-:-:S03]  /*824a0*/  IADD3 R224, P0, R214, R5, RZ ;  /* 0x00000005d6e07210 */ /* 0x000fc60007f1e0ff */
[----:B------:R-:W3:Y:S02]  /*824b0*/  LDL.LU R21, [R1+0x8ec] ;  /* 0x0008ec0001157983 */ /* 0x000ee40000300800 */
[----:B------:R-:W-:Y:S02]  /*824c0*/  IMAD.X R225, R8, 0x1, R6, P0 ;  /* 0x0000000108e17824 */ /* 0x000fe400000e0606 */
[----:B------:R-:W3:Y:S01]  /*824d0*/  LDL.LU R20, [R1+0x8f0] ;  /* 0x0008f00001147983 */ /* 0x000ee20000300800 */
[----:B--2---:R-:W-:Y:S02]  /*824e0*/  SHF.R.S32.HI R8, RZ, 0x1f, R212 ;  /* 0x0000001fff087819 */ /* 0x004fe400000114d4 */
[----:B------:R-:W-:-:S05]  /*824f0*/  IADD3 R226, P0, R212, R0, RZ ;  /* 0x00000000d4e27210 */ /* 0x000fca0007f1e0ff */
[----:B------:R-:W-:Y:S01]  /*82500*/  IMAD.X R227, R8, 0x1, R7, P0 ;  /* 0x0000000108e37824 */ /* 0x000fe200000e0607 */
[----:B------:R-:W-:-:S05]  /*82510*/  IADD3 R220, P0, R212, R5, RZ ;  /* 0x00000005d4dc7210 */ /* 0x000fca0007f1e0ff */
[----:B------:R-:W-:Y:S01]  /*82520*/  IMAD.X R221, R8, 0x1, R6, P0 ;  /* 0x0000000108dd7824 */ /* 0x000fe200000e0606 */
[----:B------:R-:W-:Y:S02]  /*82530*/  SHF.R.S32.HI R8, RZ, 0x1f, R213 ;  /* 0x0000001fff087819 */ /* 0x000fe400000114d5 */
[----:B------:R-:W-:-:S05]  /*82540*/  IADD3 R222, P0, R213, R0, RZ ;  /* 0x00000000d5de7210 */ /* 0x000fca0007f1e0ff */
[----:B------:R-:W-:Y:S01]  /*82550*/  IMAD.X R223, R8, 0x1, R7, P0 ;  /* 0x0000000108df7824 */ /* 0x000fe200000e0607 */
[----:B------:R-:W-:-:S05]  /*82560*/  IADD3 R212, P0, R213, R5, RZ ;  /* 0x00000005d5d47210 */ /* 0x000fca0007f1e0ff */
[----:B------:R-:W-:Y:S01]  /*82570*/  IMAD.X R213, R8, 0x1, R6, P0 ;  /* 0x0000000108d57824 */ /* 0x000fe200000e0606 */
[----:B----4-:R-:W-:Y:S02]  /*82580*/  SHF.R.S32.HI R8, RZ, 0x1f, R215 ;  /* 0x0000001fff087819 */ /* 0x010fe400000114d7 */
        /* <DEDUP_REMOVED lines=9> */
[----:B---3--:R-:W-:Y:S02]  /*82620*/  SHF.R.S32.HI R8, RZ, 0x1f, R19 ;  /* 0x0000001fff087819 */ /* 0x008fe40000011413 */
[----:B------:R-:W-:-:S05]  /*82630*/  IADD3 R246, P0, R19, R0, RZ ;  /* 0x0000000013f67210 */ /* 0x000fca0007f1e0ff */
[C---:B------:R-:W-:Y:S01]  /*82640*/  IMAD.X R247, R8.reuse, 0x1, R7, P0 ;  /* 0x0000000108f77824 */ /* 0x040fe200000e0607 */
[----:B------:R-:W-:Y:S02]  /*82650*/  IADD3 R244, P0, R19, R5, RZ ;  /* 0x0000000513f47210 */ /* 0x000fe40007f1e0ff */
[----:B------:R-:W2:Y:S03]  /*82660*/  LDL.LU R19, [R1+0x8f4] ;  /* 0x0008f40001137983 */ /* 0x000ea60000300800 */
[----:B------:R-:W-:Y:S01]  /*82670*/  IMAD.X R245, R8, 0x1, R6, P0 ;  /* 0x0000000108f57824 */ /* 0x000fe200000e0606 */
[----:B------:R-:W-:Y:S02]  /*82680*/  SHF.R.S32.HI R8, RZ, 0x1f, R18 ;  /* 0x0000001fff087819 */ /* 0x000fe40000011412 */
[----:B------:R-:W-:-:S05]  /*82690*/  IADD3 R242, P0, R18, R0, RZ ;  /* 0x0000000012f27210 */ /* 0x000fca0007f1e0ff */
[----:B------:R-:W-:Y:S01]  /*826a0*/  IMAD.X R243, R8, 0x1, R7, P0 ;  /* 0x0000000108f37824 */ /* 0x000fe200000e0607 */
[----:B------:R-:W-:Y:S02]  /*826b0*/  IADD3 R240, P0, R18, R5, RZ ;  /* 0x0000000512f07210 */ /* 0x000fe40007f1e0ff */
[----:B------:R-:W3:Y:S03]  /*826c0*/  LDL.LU R18, [R1+0x8f8] ;  /* 0x0008f80001127983 */ /* 0x000ee60000300800 */
[----:B------:R-:W-:Y:S01]  /*826d0*/  IMAD.X R241, R8, 0x1, R6, P0 ;  /* 0x0000000108f17824 */ /* 0x000fe200000e0606 */
[----:B------:R-:W-:Y:S02]  /*826e0*/  SHF.R.S32.HI R8, RZ, 0x1f, R237 ;  /* 0x0000001fff087819 */ /* 0x000fe400000114ed */
[----:B------:R-:W-:-:S05]  /*826f0*/  IADD3 R238, P0, R237, R0, RZ ;  /* 0x00000000edee7210 */ /* 0x000fca0007f1e0ff */
[C---:B------:R-:W-:Y:S01]  /*82700*/  IMAD.X R239, R8.reuse, 0x1, R7, P0 ;  /* 0x0000000108ef7824 */ /* 0x040fe200000e0607 */
[----:B------:R-:W-:Y:S02]  /*82710*/  IADD3 R234, P0, R237, R5, RZ ;  /* 0x00000005edea7210 */ /* 0x000fe40007f1e0ff */
[----:B------:R-:W4:Y:S03]  /*82720*/  LDL.LU R237, [R1+0x8fc] ;  /* 0x0008fc0001ed7983 */ /* 0x000f260000300800 */
        /* <DEDUP_REMOVED lines=15> */
[----:B------:R-:W-:Y:S01]  /*82820*/  IMAD.X R175, R8, 0x1, R7, P0 ;  /* 0x0000000108af7824 */ /* 0x000fe200000e0607 */
[----:B------:R-:W-:Y:S02]  /*82830*/  IADD3 R172, P0, R20, R5, RZ ;  /* 0x0000000514ac7210 */ /* 0x000fe40007f1e0ff */
[----:B------:R-:W4:Y:S03]  /*82840*/  LDL.LU R20, [R1+0x908] ;  /* 0x0009080001147983 */ /* 0x000f260000300800 */
[----:B------:R-:W-:Y:S01]  /*82850*/  IMAD.X R173, R8, 0x1, R6, P0 ;  /* 0x0000000108ad7824 */ /* 0x000fe200000e0606 */
[----:B--2---:R-:W-:Y:S02]  /*82860*/  SHF.R.S32.HI R8, RZ, 0x1f, R19 ;  /* 0x0000001fff087819 */ /* 0x004fe40000011413 */
[----:B------:R-:W-:-:S05]  /*82870*/  IADD3 R170, P0, R19, R0, RZ ;  /* 0x0000000013aa7210 */ /* 0x000fca0007f1e0ff */
[C---:B------:R-:W-:Y:S01]  /*82880*/  IMAD.X R171, R8.reuse, 0x1, R7, P0 ;  /* 0x0000000108ab7824 */ /* 0x040fe200000e0607 */
[----:B------:R-:W-:Y:S02]  /*82890*/  IADD3 R168, P0, R19, R5, RZ ;  /* 0x0000000513a87210 */ /* 0x000fe40007f1e0ff */
[----:B------:R-:W2:Y:S03]  /*828a0*/  LDL.LU R19, [R1+0x90c] ;  /* 0x00090c0001137983 */ /* 0x000ea60000300800 */
[----:B------:R-:W-:Y:S01]  /*828b0*/  IMAD.X R169, R8, 0x1, R6, P0 ;  /* 0x0000000108a97824 */ /* 0x000fe200000e0606 */
[----:B---3--:R-:W-:Y:S02]  /*828c0*/  SHF.R.S32.HI R8, RZ, 0x1f, R18 ;  /* 0x0000001fff087819 */ /* 0x008fe40000011412 */
[----:B------:R-:W-:-:S05]  /*828d0*/  IADD3 R164, P0, R18, R0, RZ ;  /* 0x0000000012a47210 */ /* 0x000fca0007f1e0ff */
[----:B------:R-:W-:Y:S01]  /*828e0*/  IMAD.X R165, R8, 0x1, R7, P0 ;  /* 0x0000000108a57824 */ /* 0x000fe200000e0607 */
[----:B------:R-:W-:Y:S02]  /*828f0*/  IADD3 R140, P0, R18, R5, RZ ;  /* 0x00000005128c7210 */ /* 0x000fe40007f1e0ff */
[----:B------:R-:W3:Y:S03]  /*82900*/  LDL.LU R18, [R1+0x910] ;  /* 0x0009100001127983 */ /* 0x000ee60000300800 */
[----:B------:R-:W-:Y:S01]  /*82910*/  IMAD.X R141, R8, 0x1, R6, P0 ;  /* 0x00000001088d7824 */ /* 0x000fe200000e0606 */
[----:B----4-:R-:W-:Y:S02]  /*82920*/  SHF.R.S32.HI R8, RZ, 0x1f, R237 ;  /* 0x0000001fff087819 */ /* 0x010fe400000114ed */
        /* <DEDUP_REMOVED lines=147> */
[----:B------:R-:W4:Y:S04]  /*83260*/  LDL.LU R237, [R1+0x974] ;  /* 0x0009740001ed7983 */ /* 0x000f280000300800 */
[----:B------:R-:W4:Y:S01]  /*83270*/  LDL.LU R144, [R1+0x978] ;  /* 0x0009780001907983 */ /* 0x000f220000300800 */
[----:B------:R-:W-:Y:S01]  /*83280*/  IMAD.X R39, R8, 0x1, R6, P0 ;  /* 0x0000000108277824 */ /* 0x000fe200000e0606 */
[----:B------:R-:W-:Y:S02]  /*83290*/  SHF.R.S32.HI R8, RZ, 0x1f, R251 ;  /* 0x0000001fff087819 */ /* 0x000fe400000114fb */
[----:B------:R-:W-:-:S05]  /*832a0*/  IADD3 R40, P0, R251, R0, RZ ;  /* 0x00000000fb287210 */ /* 0x000fca0007f1e0ff */
[C---:B------:R-:W-:Y:S01]  /*832b0*/  IMAD.X R41, R8.reuse, 0x1, R7, P0 ;  /* 0x0000000108297824 */ /* 0x040fe200000e0607 */
[----:B------:R-:W-:Y:S02]  /*832c0*/  IADD3 R36, P0, R251, R5, RZ ;  /* 0x00000005fb247210 */ /* 0x000fe40007f1e0ff */
[----:B------:R-:W4:Y:S03]  /*832d0*/  LDL.LU R251, [R1+0xa48] ;  /* 0x000a480001fb7983 */ /* 0x000f260000300800 */
[----:B------:R-:W-:Y:S01]  /*832e0*/  IMAD.X R37, R8, 0x1, R6, P0 ;  /* 0x0000000108257824 */ /* 0x000fe200000e0606 */
[----:B------:R-:W-:Y:S01]  /*832f0*/  SHF.R.S32.HI R8, RZ, 0x1f, R21 ;  /* 0x0000001fff087819 */ /* 0x000fe20000011415 */
[----:B------:R-:W4:Y:S01]  /*83300*/  LDL.LU R152, [R1+0x97c] ;  /* 0x00097c0001987983 */ /* 0x000f220000300800 */
[----:B------:R-:W-:-:S03]  /*83310*/  IADD3 R34, P0, R21, R0, RZ ;  /* 0x0000000015227210 */ /* 0x000fc60007f1e0ff */
[----:B------:R-:W4:Y:S02]  /*83320*/  LDL.LU R145, [R1+0x980] ;  /* 0x0009800001917983 */ /* 0x000f240000300800 */
        /* <DEDUP_REMOVED lines=8> */
[----:B--2---:R-:W-:Y:S02]  /*833b0*/  SHF.R.S32.HI R8, RZ, 0x1f, R19 ;  /* 0x0000001fff087819 */ /* 0x004fe40000011413 */
[----:B------:R-:W-:-:S05]  /*833c0*/  IADD3 R28, P0, R19, R0, RZ ;  /* 0x00000000131c7210 */ /* 0x000fca0007f1e0ff */
[----:B------:R-:W-:Y:S01]  /*833d0*/  IMAD.X R29, R8, 0x1, R7, P0 ;  /* 0x00000001081d7824 */ /* 0x000fe200000e0607 */
[----:B------:R-:W-:-:S05]  /*833e0*/  IADD3 R16, P0, R19, R5, RZ ;  /* 0x0000000513107210 */ /* 0x000fca0007f1e0ff */
[----:B------:R-:W-:Y:S01]  /*833f0*/  IMAD.X R17, R8, 0x1, R6, P0 ;  /* 0x0000000108117824 */ /* 0x000fe200000e0606 */
[----:B---3--:R-:W-:Y:S02]  /*83400*/  SHF.R.S32.HI R8, RZ, 0x1f, R18 ;  /* 0x0000001fff087819 */ /* 0x008fe40000011412 */
[----:B------:R-:W-:-:S05]  /*83410*/  IADD3 R24, P0, R18, R0, RZ ;  /* 0x0000000012187210 */ /* 0x000fca0007f1e0ff */
[----:B------:R-:W-:Y:S01]  /*83420*/  IMAD.X R25, R8, 0x1, R7, P0 ;  /* 0x0000000108197824 */ /* 0x000fe200000e0607 */
[----:B------:R-:W-:-:S05]  /*83430*/  IADD3 R26, P0, R18, R5, RZ ;  /* 0x00000005121a7210 */ /* 0x000fca0007f1e0ff */
[----:B------:R-:W-:Y:S01]  /*83440*/  IMAD.X R27, R8, 0x1, R6, P0 ;  /* 0x00000001081b7824 */ /* 0x000fe200000e0606 */
[----:B----4-:R-:W-:Y:S02]  /*83450*/  SHF.R.S32.HI R8, RZ, 0x1f, R237 ;  /* 0x0000001fff087819 */ /* 0x010fe400000114ed */
        /* <DEDUP_REMOVED lines=9> */
[----:B------:R-:W-:-:S03]  /*834f0*/  SHF.R.S32.HI R9, RZ, 0x1f, R251 ;  /* 0x0000001fff097819 */ /* 0x000fc600000114fb */
[----:B------:R-:W-:Y:S01]  /*83500*/  IMAD.X R15, R8, 0x1, R6, P0 ;  /* 0x00000001080f7824 */ /* 0x000fe200000e0606 */
[----:B0-----:R-:W-:-:S05]  /*83510*/  IADD3 R10, P0, R251, R0, RZ ;  /* 0x00000000fb0a7210 */ /* 0x001fca0007f1e0ff */
[----:B------:R-:W-:Y:S01]  /*83520*/  IMAD.X R11, R9, 0x1, R7, P0 ;  /* 0x00000001090b7824 */ /* 0x000fe200000e0607 */
[----:B------:R-:W-:Y:S02]  /*83530*/  IADD3 R8, P0, R251, R5, RZ ;  /* 0x00000005fb087210 */ /* 0x000fe40007f1e0ff */
[----:B------:R-:W3:Y:S04]  /*83540*/  LDL.LU R251, [R1+0x988] ;  /* 0x0009880001fb7983 */ /* 0x000ee80000300800 */
[----:B------:R-:W4:Y:S04]  /*83550*/  LDL.LU R144, [R1+0x98c] ;  /* 0x00098c0001907983 */ /* 0x000f280000300800 */
[----:B------:R-:W4:Y:S01]  /*83560*/  LDL.LU R166, [R1+0x990] ;  /* 0x0009900001a67983 */ /* 0x000f220000300800 */
[----:B------:R-:W-:-:S02]  /*83570*/  LOP3.LUT P6, RZ, R236, 0x400000, RZ, 0xc0, !PT ;  /* 0x00400000ecff7812 */ /* 0x000fc400078cc0ff */
[----:B------:R-:W-:Y:S01]  /*83580*/  PRMT R178, R178, 0x7773, RZ ;  /* 0x00007773b2b27816 */ /* 0x000fe200000000ff */
[----:B------:R-:W-:Y:S01]  /*83590*/  IMAD.X R9, R9, 0x1, R6, P0 ;  /* 0x0000000109097824 */ /* 0x000fe200000e0606 */
[----:B------:R-:W-:-:S09]  /*835a0*/  IADD3 R160, P0, R152, R0, RZ ;  /* 0x0000000098a07210 */ /* 0x000fd20007f1e0ff */
[----:B------:R0:W-:Y:S02]  /*835b0*/  @P6 STG.E.U8 desc[UR40][R142.64], R178 ;  /* 0x000000b28e006986 */ /* 0x0001e4000c101128 */
[----:B0-----:R-:W-:-:S05]  /*835c0*/  SHF.R.S32.HI R142, RZ, 0x1f, R152 ;  /* 0x0000001fff8e7819 */ /* 0x001fca0000011498 */
[----:B------:R-:W-:Y:S01]  /*835d0*/  IMAD.X R161, R142, 0x1, R7, P0 ;  /* 0x000000018ea17824 */ /* 0x000fe200000e0607 */
[----:B------:R-:W-:Y:S02]  /*835e0*/  IADD3 R156, P0, R152, R5, RZ ;  /* 0x00000005989c7210 */ /* 0x000fe40007f1e0ff */
[----:B------:R-:W-:-:S03]  /*835f0*/  SHF.R.S32.HI R143, RZ, 0x1f, R145 ;  /* 0x0000001fff8f7819 */ /* 0x000fc60000011491 */
[----:B------:R-:W-:Y:S01]  /*83600*/  IMAD.X R157, R142, 0x1, R6, P0 ;  /* 0x000000018e9d7824 */ /* 0x000fe200000e0606 */
[----:B------:R-:W-:-:S05]  /*83610*/  IADD3 R158, P0, R145, R0, RZ ;  /* 0x00000000919e7210 */ /* 0x000fca0007f1e0ff */
[----:B------:R-:W-:Y:S01]  /*83620*/  IMAD.X R159, R143, 0x1, R7, P0 ;  /* 0x000000018f9f7824 */ /* 0x000fe200000e0607 */
[----:B------:R-:W-:Y:S01]  /*83630*/  IADD3 R152, P0, R145, R5, RZ ;  /* 0x0000000591987210 */ /* 0x000fe20007f1e0ff */
[----:B------:R-:W-:-:S04]  /*83640*/  IMAD.MOV.U32 R184, RZ, RZ, R148 ;  /* 0x000000ffffb87224 */ /* 0x000fc800078e0094 */
[----:B------:R-:W-:Y:S02]  /*83650*/  IMAD.X R153, R143, 0x1, R6, P0 ;  /* 0x000000018f997824 */ /* 0x000fe400000e0606 */
[----:B------:R-:W-:Y:S02]  /*83660*/  IMAD.MOV.U32 R185, RZ, RZ, R149 ;  /* 0x000000ffffb97224 */ /* 0x000fe400078e0095 */
[----:B------:R-:W-:Y:S02]  /*83670*/  IMAD.MOV.U32 R180, RZ, RZ, R154 ;  /* 0x000000ffffb47224 */ /* 0x000fe400078e009a */
[----:B------:R-:W-:Y:S02]  /*83680*/  IMAD.MOV.U32 R181, RZ, RZ, R155 ;  /* 0x000000ffffb57224 */ /* 0x000fe400078e009b */
[----:B------:R-:W-:Y:S02]  /*83690*/  IMAD.MOV.U32 R182, RZ, RZ, R150 ;  /* 0x000000ffffb67224 */ /* 0x000fe400078e0096 */
[----:B------:R-:W-:Y:S01]  /*836a0*/  IMAD.MOV.U32 R183, RZ, RZ, R151 ;  /* 0x000000ffffb77224 */ /* 0x000fe200078e0097 */
[----:B------:R-:W-:Y:S01]  /*836b0*/  LOP3.LUT P6, RZ, R250, 0x400, RZ, 0xc0, !PT ;  /* 0x00000400faff7812 */ /* 0x000fe200078cc0ff */
[----:B------:R-:W-:-:S02]  /*836c0*/  IMAD.MOV.U32 R250, RZ, RZ, R146 ;  /* 0x000000fffffa7224 */ /* 0x000fc400078e0092 */
[----:B------:R-:W-:Y:S01]  /*836d0*/  IMAD.MOV.U32 R188, RZ, RZ, R162 ;  /* 0x000000ffffbc7224 */ /* 0x000fe200078e00a2 */
[C---:B------:R-:W-:Y:S01]  /*836e0*/  LOP3.LUT P1, RZ, R236.reuse, 0x800000, RZ, 0xc0, !PT ;  /* 0x00800000ecff7812 */ /* 0x040fe2000782c0ff */
[----:B------:R-:W-:Y:S01]  /*836f0*/  IMAD.MOV.U32 R189, RZ, RZ, R163 ;  /* 0x000000ffffbd7224 */ /* 0x000fe200078e00a3 */
[----:B------:R-:W-:Y:S02]  /*83700*/  LOP3.LUT P2, RZ, R236, 0x2000000, RZ, 0xc0, !PT ;  /* 0x02000000ecff7812 */ /* 0x000fe4000784c0ff */
[----:B--2---:R-:W-:Y:S02]  /*83710*/  SHF.R.S32.HI R142, RZ, 0x1f, R237 ;  /* 0x0000001fff8e7819 */ /* 0x004fe400000114ed */
[----:B------:R-:W-:-:S05]  /*83720*/  IADD3 R148, P0, R237, R0, RZ ;  /* 0x00000000ed947210 */ /* 0x000fca0007f1e0ff */
[C---:B------:R-:W-:Y:S01]  /*83730*/  IMAD.X R149, R142.reuse, 0x1, R7, P0 ;  /* 0x000000018e957824 */ /* 0x040fe200000e0607 */
[----:B------:R-:W-:Y:S02]  /*83740*/  IADD3 R154, P0, R237, R5, RZ ;  /* 0x00000005ed9a7210 */ /* 0x000fe40007f1e0ff */
[----:B------:R-:W2:Y:S03]  /*83750*/  LDL.LU R237, [R1+0x50] ;  /* 0x0000500001ed7983 */ /* 0x000ea60000300800 */
[----:B------:R-:W-:Y:S01]  /*83760*/  IMAD.X R155, R142, 0x1, R6, P0 ;  /* 0x000000018e9b7824 */ /* 0x000fe200000e0606 */
[----:B------:R-:W2:Y:S01]  /*83770*/  LDL.LU.64 R186, [R1+0x7f8] ;  /* 0x0007f80001ba7983 */ /* 0x000ea20000300a00 */
[----:B---3--:R-:W-:Y:S02]  /*83780*/  SHF.R.S32.HI R143, RZ, 0x1f, R251 ;  /* 0x0000001fff8f7819 */ /* 0x008fe400000114fb */
[----:B------:R-:W-:-:S05]  /*83790*/  IADD3 R150, P0, R251, R0, RZ ;  /* 0x00000000fb967210 */ /* 0x000fca0007f1e0ff */
[----:B------:R-:W-:Y:S01]  /*837a0*/  IMAD.X R151, R143, 0x1, R7, P0 ;  /* 0x000000018f977824 */ /* 0x000fe200000e0607 */
[----:B------:R-:W-:Y:S02]  /*837b0*/  IADD3 R142, P0, R251, R5, RZ ;  /* 0x00000005fb8e7210 */ /* 0x000fe40007f1e0ff */
[----:B----4-:R-:W-:-:S03]  /*837c0*/  SHF.R.S32.HI R145, RZ, 0x1f, R144 ;  /* 0x0000001fff917819 */ /* 0x010fc60000011490 */
[----:B------:R-:W-:Y:S01]  /*837d0*/  IMAD.X R143, R143, 0x1, R6, P0 ;  /* 0x000000018f8f7824 */ /* 0x000fe200000e0606 */
[----:B------:R-:W-:Y:S01]  /*837e0*/  IADD3 R146, P0, R144, R0, RZ ;  /* 0x0000000090927210 */ /* 0x000fe20007f1e0ff */
[----:B------:R-:W-:-:S04]  /*837f0*/  IMAD.MOV.U32 R251, RZ, RZ, R147 ;  /* 0x000000fffffb7224 */ /* 0x000fc800078e0093 */
[----:B------:R-:W-:Y:S01]  /*83800*/  IMAD.X R147, R145, 0x1, R7, P0 ;  /* 0x0000000191937824 */ /* 0x000fe200000e0607 */
[----:B------:R-:W-:-:S05]  /*83810*/  IADD3 R144, P0, R144, R5, RZ ;  /* 0x0000000590907210 */ /* 0x000fca0007f1e0ff */
[----:B------:R-:W-:Y:S01]  /*83820*/  IMAD.X R145, R145, 0x1, R6, P0 ;  /* 0x0000000191917824 */ /* 0x000fe200000e0606 */
[----:B------:R-:W-:Y:S02]  /*83830*/  IADD3 R162, P0, R166, R0, RZ ;  /* 0x00000000a6a27210 */ /* 0x000fe40007f1e0ff */
[----:B------:R-:W-:-:S05]  /*83840*/  SHF.R.S32.HI R0, RZ, 0x1f, R166 ;  /* 0x0000001fff007819 */ /* 0x000fca00000114a6 */
[----:B------:R-:W-:Y:S01]  /*83850*/  IMAD.X R163, R0, 0x1, R7, P0 ;  /* 0x0000000100a37824 */ /* 0x000fe200000e0607 */
[----:B------:R-:W-:Y:S02]  /*83860*/  IADD3 R166, P0, R166, R5, RZ ;  /* 0x00000005a6a67210 */ /* 0x000fe40007f1e0ff */
[----:B------:R-:W-:-:S03]  /*83870*/  PRMT R5, R179, 0x7770, RZ ;  /* 0x00007770b3057816 */ /* 0x000fc600000000ff */
[----:B------:R-:W-:Y:S01]  /*83880*/  IMAD.X R167, R0, 0x1, R6, P0 ;  /* 0x0000000100a77824 */ /* 0x000fe200000e0606 */
[----:B------:R-:W-:Y:S01]  /*83890*/  PRMT R6, R179, 0x7771, RZ ;  /* 0x00007771b3067816 */ /* 0x000fe200000000ff */
[----:B------:R-:W-:Y:S01]  /*838a0*/  @P1 STG.E.U8 desc[UR40][R188.64], R5 ;  /* 0x00000005bc001986 */ /* 0x000fe2000c101128 */
[----:B------:R-:W-:-:S03]  /*838b0*/  IMAD.MOV.U32 R7, RZ, RZ, R181 ;  /* 0x000000ffff077224 */ /* 0x000fc600078e00b5 */
[----:B------:R0:W-:Y:S02]  /*838c0*/  @P2 STG.E.U8 desc[UR40][R184.64], R6 ;  /* 0x00000006b8002986 */ /* 0x0001e4000c101128 */
[----:B0-----:R-:W-:Y:S02]  /*838d0*/  IMAD.MOV.U32 R6, RZ, RZ, R180 ;  /* 0x000000ffff067224 */ /* 0x001fe400078e00b4 */
[----:B------:R-:W3:Y:S01]  /*838e0*/  LDL.LU.64 R180, [R1+0x7f0] ;  /* 0x0007f00001b47983 */ /* 0x000ee20000300a00 */
[----:B------:R-:W-:Y:S01]  /*838f0*/  LOP3.LUT P3, RZ, R236, 0x8000000, RZ, 0xc0, !PT ;  /* 0x08000000ecff7812 */ /* 0x000fe2000786c0ff */
[----:B------:R-:W-:Y:S01]  /*83900*/  VIADD R0, R2, 0x159 ;  /* 0x0000015902007836 */ /* 0x000fe20000000000 */
[C---:B------:R-:W-:Y:S01]  /*83910*/  LOP3.LUT P4, RZ, R236.reuse, 0x10000000, RZ, 0xc0, !PT ;  /* 0x10000000ecff7812 */ /* 0x040fe2000788c0ff */
[----:B------:R-:W4:Y:S01]  /*83920*/  LDL.LU.64 R188, [R1+0x7e8] ;  /* 0x0007e80001bc7983 */ /* 0x000f220000300a00 */
[----:B------:R-:W-:Y:S02]  /*83930*/  LOP3.LUT P5, RZ, R236, 0x40000000, RZ, 0xc0, !PT ;  /* 0x40000000ecff7812 */ /* 0x000fe400078ac0ff */
[----:B------:R-:W-:Y:S01]  /*83940*/  ISETP.GE.AND P0, PT, R0, UR37, PT ;  /* 0x0000002500007c0c */ /* 0x000fe2000bf06270 */
[----:B------:R-:W-:Y:S01]  /*83950*/  VIADD R5, R2, 0x15a ;  /* 0x0000015a02057836 */ /* 0x000fe20000000000 */
[C---:B------:R-:W-:Y:S01]  /*83960*/  PRMT R0, R179.reuse, 0x7772, RZ ;  /* 0x00007772b3007816 */ /* 0x040fe200000000ff */
[----:B------:R-:W4:Y:S01]  /*83970*/  LDL.LU R178, [R1+0x54] ;  /* 0x0000540001b27983 */ /* 0x000f220000300800 */
[----:B------:R-:W-:-:S02]  /*83980*/  PRMT R179, R179, 0x7773, RZ ;  /* 0x00007773b3b37816 */ /* 0x000fc400000000ff */
[----:B------:R-:W-:Y:S01]  /*83990*/  ISETP.GE.AND P1, PT, R5, UR57, PT ;  /* 0x0000003905007c0c */ /* 0x000fe2000bf26270 */
[----:B------:R0:W-:Y:S01]  /*839a0*/  @P3 STG.E.U8 desc[UR40][R182.64], R0 ;  /* 0x00000000b6003986 */ /* 0x0001e2000c101128 */
[----:B------:R-:W-:-:S03]  /*839b0*/  VIADD R5, R2, 0x15b ;  /* 0x0000015b02057836 */ /* 0x000fc60000000000 */
[----:B------:R-:W4:Y:S02]  /*839c0*/  LDL.LU.64 R184, [R1+0x7e0] ;  /* 0x0007e00001b87983 */ /* 0x000f240000300a00 */
[----:B------:R-:W-:Y:S02]  /*839d0*/  ISETP.GE.AND P2, PT, R5, UR35, PT ;  /* 0x0000002305007c0c */ /* 0x000fe4000bf46270 */
[----:B------:R-:W-:Y:S01]  /*839e0*/  @P4 STG.E.U8 desc[UR40][R6.64], R179 ;  /* 0x000000b306004986 */ /* 0x000fe2000c101128 */
[----:B------:R-:W-:Y:S01]  /*839f0*/  ISETP.LT.AND P4, PT, R3, UR10, !P0 ;  /* 0x0000000a03007c0c */ /* 0x000fe2000c781270 */
[----:B------:R-:W-:Y:S02]  /*83a00*/  VIADD R5, R2, 0x15c ;  /* 0x0000015c02057836 */ /* 0x000fe40000000000 */
[----:B0-----:R-:W4:Y:S03]  /*83a10*/  LDL.LU.64 R182, [R1+0x7d8] ;  /* 0x0007d80001b67983 */ /* 0x001f260000300a00 */
[----:B------:R-:W-:Y:S01]  /*83a20*/  ISETP.GE.AND P3, PT, R5, UR7, PT ;  /* 0x0000000705007c0c */ /* 0x000fe2000bf66270 */
[----:B------:R-:W-:Y:S01]  /*83a30*/  ULDC.64 UR6, c[0x0][0x228] ;  /* 0x00008a0000067ab9 */ /* 0x000fe20000000a00 */
[----:B--2---:R-:W-:-:S05]  /*83a40*/  PRMT R0, R237, 0x7770, RZ ;  /* 0x00007770ed007816 */ /* 0x004fca00000000ff */
[----:B------:R0:W-:Y:S01]  /*83a50*/  @P5 STG.E.U8 desc[UR40][R250.64], R0 ;  /* 0x00000000fa005986 */ /* 0x0001e2000c101128 */
[C---:B------:R-:W-:Y:S02]  /*83a60*/  PRMT R5, R237.reuse, 0x7772, RZ ;  /* 0x00007772ed057816 */ /* 0x040fe400000000ff */
[----:B0-----:R-:W-:-:S05]  /*83a70*/  PRMT R0, R237, 0x7771, RZ ;  /* 0x00007771ed007816 */ /* 0x001fca00000000ff */
[----:B------:R0:W-:Y:S04]  /*83a80*/  @P6 STG.E.U8 desc[UR40][R186.64], R0 ;  /* 0x00000000ba006986 */ /* 0x0001e8000c101128 */
[----:B0-----:R-:W2:Y:S04]  /*83a90*/  LDL.LU.64 R186, [R1+0x7d0] ;  /* 0x0007d00001ba7983 */ /* 0x001ea80000300a00 */
[----:B------:R-:W2:Y:S04]  /*83aa0*/  LDL.LU.64 R250, [R1+0x7c8] ;  /* 0x0007c80001fa7983 */ /* 0x000ea80000300a00 */
[----:B------:R-:W2:Y:S04]  /*83ab0*/  LDL.LU R236, [R1+0x58] ;  /* 0x0000580001ec7983 */ /* 0x000ea80000300800 */
[----:B---3--:R0:W-:Y:S04]  /*83ac0*/  @P4 STG.E.U8 desc[UR40][R180.64], R5 ;  /* 0x00000005b4004986 */ /* 0x0081e8000c101128 */
[----:B0-----:R-:W3:Y:S01]  /*83ad0*/  LDL.LU.64 R180, [R1+0x7c0] ;  /* 0x0007c00001b47983 */ /* 0x001ee20000300a00 */
[----:B------:R-:W-:Y:S01]  /*83ae0*/  ISETP.LT.AND P0, PT, R4, UR4, !P0 ;  /* 0x0000000404007c0c */ /* 0x000fe2000c701270 */
[----:B------:R-:W-:Y:S01]  /*83af0*/  VIADD R6, R2, 0x15d ;  /* 0x0000015d02067836 */ /* 0x000fe20000000000 */
[----:B------:R-:W-:Y:S01]  /*83b00*/  ISETP.LT.AND P5, PT, R3, UR12, !P1 ;  /* 0x0000000c03007c0c */ /* 0x000fe2000cfa1270 */
[----:B------:R-:W-:Y:S01]  /*83b10*/  ULDC UR4, c[0x0][0x228] ;  /* 0x00008a0000047ab9 */ /* 0x000fe20000000800 */
[----:B------:R-:W-:Y:S01]  /*83b20*/  ISETP.LT.AND P6, PT, R4, UR6, !P1 ;  /* 0x0000000604007c0c */ /* 0x000fe2000cfc1270 */
[----:B------:R-:W-:Y:S01]  /*83b30*/  ULDC UR6, c[0x0][0x228] ;  /* 0x00008a0000067ab9 */ /* 0x000fe20000000800 */
[----:B------:R-:W-:-:S02]  /*83b40*/  PRMT R0, R237, 0x7773, RZ ;  /* 0x00007773ed007816 */ /* 0x000fc400000000ff */
[----:B----4-:R-:W-:Y:S02]  /*83b50*/  PRMT R5, R178, 0x7770, RZ ;  /* 0x00007770b2057816 */ /* 0x010fe400000000ff */
[----:B------:R-:W-:-:S03]  /*83b60*/  ISETP.LT.AND P4, PT, R3, UR20, !P2 ;  /* 0x0000001403007c0c */ /* 0x000fc6000d781270 */
[----:B------:R0:W-:Y:S04]  /*83b70*/  @P0 STG.E.U8 desc[UR40][R188.64], R0 ;  /* 0x00000000bc000986 */ /* 0x0001e8000c101128 */
[----:B------:R1:W-:Y:S01]  /*83b80*/  @P5 STG.E.U8 desc[UR40][R184.64], R5 ;  /* 0x00000005b8005986 */ /* 0x0003e2000c101128 */
[----:B------:R-:W-:Y:S02]  /*83b90*/  ISETP.LT.AND P2, PT, R4, UR16, !P2 ;  /* 0x0000001004007c0c */ /* 0x000fe4000d741270 */
[----:B0-----:R-:W-:Y:S01]  /*83ba0*/  PRMT R0, R178, 0x7771, RZ ;  /* 0x00007771b2007816 */ /* 0x001fe200000000ff */
[----:B-1----:R-:W4:Y:S01]  /*83bb0*/  LDL.LU.64 R184, [R1+0x7b8] ;  /* 0x0007b80001b87983 */ /* 0x002f220000300a00 */
[----:B------:R-:W-:Y:S01]  /*83bc0*/  ISETP.LT.AND P5, PT, R3, UR14, !P3 ;  /* 0x0000000e03007c0c */ /* 0x000fe2000dfa1270 */
[----:B------:R-:W-:-:S02]  /*83bd0*/  VIADD R5, R2, 0x15e ;  /* 0x0000015e02057836 */ /* 0x000fc40000000000 */
[----:B------:R0:W-:Y:S03]  /*83be0*/  @P6 STG.E.U8 desc[UR40][R182.64], R0 ;  /* 0x00000000b6006986 */ /* 0x0001e6000c101128 */
[----:B------:R-:W-:Y:S02]  /*83bf0*/  ISETP.GE.AND P0, PT, R5, UR39, PT ;  /* 0x0000002705007c0c */ /* 0x000fe4000bf06270 */
[C---:B------:R-:W-:Y:S01]  /*83c00*/  PRMT R5, R178.reuse, 0x7773, RZ ;  /* 0x00007773b2057816 */ /* 0x040fe200000000ff */
[----:B0-----:R-:W4:Y:S01]  /*83c10*/  LDL.LU.64 R182, [R1+0x7b0] ;  /* 0x0007b00001b67983 */ /* 0x001f220000300a00 */
[----:B------:R-:W-:-:S03]  /*83c20*/  PRMT R0, R178, 0x7772, RZ ;  /* 0x00007772b2007816 */ /* 0x000fc600000000ff */
[----:B------:R-:W4:Y:S04]  /*83c30*/  LDL.LU R237, [R1+0x5c] ;  /* 0x00005c0001ed7983 */ /* 0x000f280000300800 */
[----:B------:R-:W4:Y:S04]  /*83c40*/  LDL.LU.64 R188, [R1+0x7a8] ;  /* 0x0007a80001bc7983 */ /* 0x000f280000300a00 */
[----:B--2---:R0:W-:Y:S04]  /*83c50*/  @P4 STG.E.U8 desc[UR40][R186.64], R0 ;  /* 0x00000000ba004986 */ /* 0x0041e8000c101128 */
[----:B------:R-:W-:Y:S04]  /*83c60*/  @P2 STG.E.U8 desc[UR40][R250.64], R5 ;  /* 0x00000005fa002986 */ /* 0x000fe8000c101128 */
[----:B0-----:R-:W2:Y:S01]  /*83c70*/  LDL.LU.64 R186, [R1+0x7a0] ;  /* 0x0007a00001ba7983 */ /* 0x001ea20000300a00 */
[----:B------:R-:W-:-:S05]  /*83c80*/  PRMT R0, R236, 0x7770, RZ ;  /* 0x00007770ec007816 */ /* 0x000fca00000000ff */
[----:B---3--:R0:W-:Y:S04]  /*83c90*/  @P5 STG.E.U8 desc[UR40][R180.64], R0 ;  /* 0x00000000b4005986 */ /* 0x0081e8000c101128 */
[----:B0-----:R-:W3:Y:S01]  /*83ca0*/  LDL.LU.64 R180, [R1+0x798] ;  /* 0x0007980001b47983 */ /* 0x001ee20000300a00 */
[----:B------:R-:W-:Y:S02]  /*83cb0*/  ISETP.LT.AND P3, PT, R4, UR28, !P3 ;  /* 0x0000001c04007c0c */ /* 0x000fe4000df61270 */
[----:B------:R-:W-:Y:S01]  /*83cc0*/  ISETP.GE.AND P1, PT, R6, UR59, PT ;  /* 0x0000003b06007c0c */ /* 0x000fe2000bf26270 */
[----:B------:R-:W-:-:S03]  /*83cd0*/  VIADD R6, R2, 0x15f ;  /* 0x0000015f02067836 */ /* 0x000fc60000000000 */
[C---:B------:R-:W-:Y:S02]  /*83ce0*/  ISETP.LT.AND P2, PT, R3.reuse, UR24, !P1 ;  /* 0x0000001803007c0c */ /* 0x040fe4000cf41270 */
[----:B------:R-:W-:Y:S02]  /*83cf0*/  PRMT R5, R236, 0x7771, RZ ;  /* 0x00007771ec057816 */ /* 0x000fe400000000ff */
[----:B------:R-:W-:Y:S01]  /*83d00*/  ISETP.GE.AND P4, PT, R6, UR9, PT ;  /* 0x0000000906007c0c */ /* 0x000fe2000bf86270 */
[----:B------:R-:W-:Y:S01]  /*83d10*/  ULDC.64 UR8, c[0x0][0x228] ;  /* 0x00008a0000087ab9 */ /* 0x000fe20000000a00 */
[----:B------:R-:W-:Y:S02]  /*83d20*/  ISETP.LT.AND P1, PT, R4, UR22, !P1 ;  /* 0x0000001604007c0c */ /* 0x000fe4000cf21270 */
[----:B------:R-:W-:Y:S02]  /*83d30*/  ISETP.LT.AND P5, PT, R3, UR8, !P0 ;  /* 0x0000000803007c0c */ /* 0x000fe4000c7a1270 */
[----:B------:R-:W-:Y:S01]  /*83d40*/  PRMT R0, R236, 0x7772, RZ ;  /* 0x00007772ec007816 */ /* 0x000fe200000000ff */
[----:B----4-:R0:W-:Y:S01]  /*83d50*/  @P3 STG.E.U8 desc[UR40][R184.64], R5 ;  /* 0x00000005b8003986 */ /* 0x0101e2000c101128 */
[----:B------:R-:W-:Y:S01]  /*83d60*/  VIADD R6, R2, 0x160 ;  /* 0x0000016002067836 */ /* 0x000fe20000000000 */
[----:B------:R-:W-:-:S02]  /*83d70*/  ULDC UR8, c[0x0][0x228] ;  /* 0x00008a0000087ab9 */ /* 0x000fc40000000800 */
[----:B0-----:R-:W4:Y:S04]  /*83d80*/  LDL.LU.64 R184, [R1+0x790] ;  /* 0x0007900001b87983 */ /* 0x001f280000300a00 */
[----:B------:R-:W4:Y:S01]  /*83d90*/  LDL.LU R251, [R1+0x40] ;  /* 0x0000400001fb7983 */ /* 0x000f220000300800 */
[----:B------:R-:W-:-:S03]  /*83da0*/  PRMT R5, R236, 0x7773, RZ ;  /* 0x00007773ec057816 */ /* 0x000fc600000000ff */
[----:B------:R0:W-:Y:S01]  /*83db0*/  @P2 STG.E.U8 desc[UR40][R182.64], R0 ;  /* 0x00000000b6002986 */ /* 0x0001e2000c101128 */
[----:B------:R-:W-:-:S03]  /*83dc0*/  ISETP.LT.AND P2, PT, R4, UR30, !P0 ;  /* 0x0000001e04007c0c */ /* 0x000fc6000c741270 */
[----:B------:R-:W-:Y:S04]  /*83dd0*/  @P1 STG.E.U8 desc[UR40][R188.64], R5 ;  /* 0x00000005bc001986 */ /* 0x000fe8000c101128 */
[----:B0-----:R-:W4:Y:S01]  /*83de0*/  LDL.LU.64 R182, [R1+0x788] ;  /* 0x0007880001b67983 */ /* 0x001f220000300a00 */
[----:B------:R-:W-:-:S03]  /*83df0*/  PRMT R0, R237, 0x7770, RZ ;  /* 0x00007770ed007816 */ /* 0x000fc600000000ff */
[----:B------:R-:W4:Y:S04]  /*83e00*/  LDL.LU.64 R178, [R1+0x780] ;  /* 0x0007800001b27983 */ /* 0x000f280000300a00 */
[----:B--2---:R0:W-:Y:S04]  /*83e10*/  @P5 STG.E.U8 desc[UR40][R186.64], R0 ;  /* 0x00000000ba005986 */ /* 0x0041e8000c101128 */
[----:B0-----:R-:W2:Y:S01]  /*83e20*/  LDL.LU.64 R186, [R1+0x778] ;  /* 0x0007780001ba7983 */ /* 0x001ea20000300a00 */
[----:B------:R-:W-:-:S05]  /*83e30*/  PRMT R0, R237, 0x7771, RZ ;  /* 0x00007771ed007816 */ /* 0x000fca00000000ff */
[----:B---3--:R0:W-:Y:S04]  /*83e40*/  @P2 STG.E.U8 desc[UR40][R180.64], R0 ;  /* 0x00000000b4002986 */ /* 0x0081e8000c101128 */
[----:B0-----:R-:W3:Y:S01]  /*83e50*/  LDL.LU.64 R180, [R1+0x770] ;  /* 0x0007700001b47983 */ /* 0x001ee20000300a00 */
[----:B------:R-:W-:Y:S01]  /*83e60*/  VIADD R5, R2, 0x162 ;  /* 0x0000016202057836 */ /* 0x000fe20000000000 */
[----:B------:R-:W-:Y:S01]  /*83e70*/  ISETP.LT.AND P5, PT, R3, UR4, !P4 ;  /* 0x0000000403007c0c */ /* 0x000fe2000e7a1270 */
[----:B------:R-:W-:Y:S01]  /*83e80*/  ULDC UR4, c[0x0][0x228] ;  /* 0x00008a0000047ab9 */ /* 0x000fe20000000800 */
[----:B------:R-:W-:Y:S01]  /*83e90*/  ISETP.GE.AND P3, PT, R6, UR61, PT ;  /* 0x0000003d06007c0c */ /* 0x000fe2000bf66270 */
[----:B------:R-:W3:Y:S01]  /*83ea0*/  LDL.LU R7, [R1+0x44] ;  /* 0x0000440001077983 */ /* 0x000ee20000300800 */
[----:B------:R-:W-:-:S02]  /*83eb0*/  ISETP.GE.AND P1, PT, R5, UR43, PT ;  /* 0x0000002b05007c0c */ /* 0x000fc4000bf26270 */
[----:B------:R-:W-:Y:S02]  /*83ec0*/  ISETP.LT.AND P4, PT, R4, UR4, !P4 ;  /* 0x0000000404007c0c */ /* 0x000fe4000e781270 */
[C---:B------:R-:W-:Y:S01]  /*83ed0*/  PRMT R0, R237.reuse, 0x7772, RZ ;  /* 0x00007772ed007816 */ /* 0x040fe200000000ff */
[----:B------:R-:W-:Y:S01]  /*83ee0*/  VIADD R6, R2, 0x161 ;  /* 0x0000016102067836 */ /* 0x000fe20000000000 */
[----:B------:R-:W-:Y:S01]  /*83ef0*/  PRMT R5, R237, 0x7773, RZ ;  /* 0x00007773ed057816 */ /* 0x000fe200000000ff */
[----:B------:R-:W-:Y:S01]  /*83f00*/  ULDC UR4, c[0x0][0x228] ;  /* 0x00008a0000047ab9 */ /* 0x000fe20000000800 */
[----:B------:R-:W-:Y:S01]  /*83f10*/  ISETP.LT.AND P6, PT, R3, UR6, !P3 ;  /* 0x0000000603007c0c */ /* 0x000fe2000dfc1270 */
[----:B------:R-:W3:Y:S01]  /*83f20*/  LDL.LU.64 R236, [R1+0x768] ;  /* 0x0007680001ec7983 */ /* 0x000ee20000300a00 */
[----:B------:R-:W-:Y:S01]  /*83f30*/  ISETP.LT.AND P3, PT, R4, UR4, !P3 ;  /* 0x0000000404007c0c */ /* 0x000fe2000df61270 */
[----:B------:R-:W-:Y:S02]  /*83f40*/  ULDC UR4, c[0x0][0x228] ;  /* 0x00008a0000047ab9 */ /* 0x000fe40000000800 */
[----:B----4-:R0:W-:Y:S01]  /*83f50*/  @P5 STG.E.U8 desc[UR40][R184.64], R0 ;  /* 0x00000000b8005986 */ /* 0x0101e2000c101128 */
[----:B------:R-:W-:Y:S01]  /*83f60*/  ISETP.GE.AND P0, PT, R6, UR27, PT ;  /* 0x0000001b06007c0c */ /* 0x000fe2000bf06270 */
[----:B------:R-:W-:-:S02]  /*83f70*/  ULDC UR6, c[0x0][0x228] ;  /* 0x00008a0000067ab9 */ /* 0x000fc40000000800 */
[----:B------:R-:W4:Y:S01]  /*83f80*/  LDL.LU.64 R188, [R1+0x760] ;  /* 0x0007600001bc7983 */ /* 0x000f220000300a00 */
[----:B------:R-:W-:Y:S01]  /*83f90*/  ISETP.LT.AND P5, PT, R3, UR4, !P0 ;  /* 0x0000000403007c0c */ /* 0x000fe2000c7a1270 */
[----:B------:R-:W-:Y:S02]  /*83fa0*/  ULDC UR4, c[0x0][0x228] ;  /* 0x00008a0000047ab9 */ /* 0x000fe40000000800 */
[----:B0-----:R-:W4:Y:S01]  /*83fb0*/  LDL.LU.64 R184, [R1+0x758] ;  /* 0x0007580001b87983 */ /* 0x001f220000300a00 */
[----:B------:R-:W-:-:S03]  /*83fc0*/  PRMT R0, R251, 0x7770, RZ ;  /* 0x00007770fb007816 */ /* 0x000fc600000000ff */
[----:B------:R0:W-:Y:S04]  /*83fd0*/  @P4 STG.E.U8 desc[UR40][R182.64], R5 ;  /* 0x00000005b6004986 */ /* 0x0001e8000c101128 */
[----:B------:R1:W-:Y:S01]  /*83fe0*/  @P6 STG.E.U8 desc[UR40][R178.64], R0 ;  /* 0x00000000b2006986 */ /* 0x0003e2000c101128 */
[----:B0-----:R-:W-:-:S03]  /*83ff0*/  VIADD R5, R2, 0x1ff ;  /* 0x000001ff02057836 */ /* 0x001fc60000000000 */
[----:B------:R-:W4:Y:S01]  /*84000*/  LDL.LU.64 R182, [R1+0x2130] ;  /* 0x0021300001b67983 */ /* 0x000f220000300a00 */
[----:B-1----:R-:W-:Y:S02]  /*84010*/  PRMT R0, R251, 0x7771, RZ ;  /* 0x00007771fb007816 */ /* 0x002fe400000000ff */
[----:B------:R-:W-:Y:S02]  /*84020*/  ISETP.GE.AND P4, PT, R5, UR31, PT ;  /* 0x0000001f05007c0c */ /* 0x000fe4000bf86270 */
[----:B------:R-:W-:Y:S01]  /*84030*/  PRMT R5, R251, 0x7772, RZ ;  /* 0x00007772fb057816 */ /* 0x000fe200000000ff */
[----:B--2---:R0:W-:Y:S04]  /*84040*/  @P3 STG.E.U8 desc[UR40][R186.64], R0 ;  /* 0x00000000ba003986 */ /* 0x0041e8000c101128 */
[----:B0-----:R-:W2:Y:S04]  /*84050*/  LDL.LU.64 R186, [R1+0x750] ;  /* 0x0007500001ba7983 */ /* 0x001ea80000300a00 */
[----:B------:R-:W2:Y:S04]  /*84060*/  LDL.LU R250, [R1+0x48] ;  /* 0x0000480001fa7983 */ /* 0x000ea80000300800 */
[----:B---3--:R0:W-:Y:S04]  /*84070*/  @P5 STG.E.U8 desc[UR40][R180.64], R5 ;  /* 0x00000005b4005986 */ /* 0x0081e8000c101128 */
[----:B0-----:R-:W3:Y:S01]  /*84080*/  LDL.LU.64 R180, [R1+0x748] ;  /* 0x0007480001b47983 */ /* 0x001ee20000300a00 */
[----:B------:R-:W-:Y:S01]  /*84090*/  ISETP.LT.AND P0, PT, R4, UR4, !P0 ;  /* 0x0000000404007c0c */ /* 0x000fe2000c701270 */
[----:B------:R-:W-:Y:S01]  /*840a0*/  ULDC UR4, c[0x0][0x228] ;  /* 0x00008a0000047ab9 */ /* 0x000fe20000000800 */
[----:B------:R-:W-:Y:S01]  /*840b0*/  VIADD R6, R2, 0x163 ;  /* 0x0000016302067836 */ /* 0x000fe20000000000 */
[----:B------:R-:W-:Y:S01]  /*840c0*/  ISETP.LT.AND P3, PT, R3, UR4, !P1 ;  /* 0x0000000403007c0c */ /* 0x000fe2000cf61270 */
[----:B------:R-:W3:Y:S01]  /*840d0*/  LDL.LU.64 R178, [R1+0x740] ;  /* 0x0007400001b27983 */ /* 0x000ee20000300a00 */
[----:B------:R-:W-:Y:S01]  /*840e0*/  ISETP.LT.AND P6, PT, R4, UR6, !P1 ;  /* 0x0000000604007c0c */ /* 0x000fe2000cfc1270 */
[----:B------:R-:W-:Y:S01]  /*840f0*/  ULDC UR4, c[0x0][0x22c] ;  /* 0x00008b0000047ab9 */ /* 0x000fe20000000800 */
[----:B------:R-:W-:Y:S01]  /*84100*/  PRMT R0, R251, 0x7773, RZ ;  /* 0x00007773fb007816 */ /* 0x000fe200000000ff */
[----:B------:R-:W-:Y:S01]  /*84110*/  ULDC UR6, c[0x0][0x228] ;  /* 0x00008a0000067ab9 */ /* 0x000fe20000000800 */
[----:B------:R-:W-:Y:S01]  /*84120*/  ISETP.GE.AND P2, PT, R6, UR19, PT ;  /* 0x0000001306007c0c */ /* 0x000fe2000bf46270 */
[----:B------:R-:W-:Y:S01]  /*84130*/  VIADD R6, R2, 0x164 ;  /* 0x0000016402067836 */ /* 0x000fe20000000000 */
[----:B------:R-:W-:-:S02]  /*84140*/  PRMT R5, R7, 0x7770, RZ ;  /* 0x0000777007057816 */ /* 0x000fc400000000ff */
[----:B------:R0:W-:Y:S02]  /*84150*/  @P0 STG.E.U8 desc[UR40][R236.64], R0 ;  /* 0x00000000ec000986 */ /* 0x0001e4000c101128 */
[----:B------:R-:W-:Y:S01]  /*84160*/  ISETP.GE.AND P1, PT, R6, UR4, PT ;  /* 0x0000000406007c0c */ /* 0x000fe2000bf26270 */
[----:B------:R-:W-:Y:S01]  /*84170*/  ULDC UR4, c[0x0][0x228] ;  /* 0x00008a0000047ab9 */ /* 0x000fe20000000800 */
[----:B----4-:R1:W-:Y:S01]  /*84180*/  @P3 STG.E.U8 desc[UR40][R188.64], R5 ;  /* 0x00000005bc003986 */ /* 0x0103e2000c101128 */
[----:B------:R-:W-:Y:S01]  /*84190*/  ISETP.LT.AND P3, PT, R3, UR4, !P2 ;  /* 0x0000000403007c0c */ /* 0x000fe2000d761270 */
[----:B------:R-:W-:Y:S02]  /*841a0*/  ULDC UR4, c[0x0][0x22c] ;  /* 0x00008b0000047ab9 */ /* 0x000fe40000000800 */
[----:B0-----:R-:W4:Y:S01]  /*841b0*/  LDL.LU.64 R236, [R1+0x738] ;  /* 0x0007380001ec7983 */ /* 0x001f220000300a00 */
[----:B------:R-:W-:-:S05]  /*841c0*/  PRMT R0, R7, 0x7771, RZ ;  /* 0x0000777107007816 */ /* 0x000fca00000000ff */
[----:B------:R0:W-:Y:S01]  /*841d0*/  @P6 STG.E.U8 desc[UR40][R184.64], R0 ;  /* 0x00000000b8006986 */ /* 0x0001e2000c101128 */
[----:B------:R-:W-:Y:S01]  /*841e0*/  ISETP.LT.AND P2, PT, R4, UR6, !P2 ;  /* 0x0000000604007c0c */ /* 0x000fe2000d741270 */
[----:B------:R-:W-:Y:S01]  /*841f0*/  ULDC UR6, c[0x0][0x228] ;  /* 0x00008a0000067ab9 */ /* 0x000fe20000000800 */
[C---:B-1----:R-:W-:Y:S01]  /*84200*/  PRMT R5, R7.reuse, 0x7772, RZ ;  /* 0x0000777207057816 */ /* 0x042fe200000000ff */
[----:B0-----:R-:W4:Y:S04]  /*84210*/  LDL.LU.64 R184, [R1+0x730] ;  /* 0x0007300001b87983 */ /* 0x001f280000300a00 */
[----:B------:R-:W4:Y:S04]  /*84220*/  LDL.LU R251, [R1+0x4c] ;  /* 0x00004c0001fb7983 */ /* 0x000f280000300800 */
[----:B------:R-:W4:Y:S04]  /*84230*/  LDL.LU.64 R188, [R1+0x728] ;  /* 0x0007280001bc7983 */ /* 0x000f280000300a00 */
[----:B--2---:R0:W-:Y:S02]  /*84240*/  @P3 STG.E.U8 desc[UR40][R186.64], R5 ;  /* 0x00000005ba003986 */ /* 0x0041e4000c101128 */
[----:B0-----:R-:W-:-:S02]  /*84250*/  PRMT R5, R7, 0x7773, RZ ;  /* 0x0000777307057816 */ /* 0x001fc400000000ff */
[----:B------:R-:W2:Y:S04]  /*84260*/  LDL.LU.64 R186, [R1+0x720] ;  /* 0x0007200001ba7983 */ /* 0x000ea80000300a00 */
[----:B---3--:R0:W-:Y:S04]  /*84270*/  @P2 STG.E.U8 desc[UR40][R180.64], R5 ;  /* 0x00000005b4002986 */ /* 0x0081e8000c101128 */
[----:B0-----:R-:W3:Y:S01]  /*84280*/  LDL.LU.64 R180, [R1+0x718] ;  /* 0x0007180001b47983 */ /* 0x001ee20000300a00 */
[C---:B------:R-:W-:Y:S01]  /*84290*/  VIADD R0, R2.reuse, 0x165 ;  /* 0x0000016502007836 */ /* 0x040fe20000000000 */
[----:B------:R-:W-:Y:S01]  /*842a0*/  ISETP.LT.AND P5, PT, R3, UR8, !P1 ;  /* 0x0000000803007c0c */ /* 0x000fe2000cfa1270 */
[----:B------:R-:W-:Y:S01]  /*842b0*/  VIADD R5, R2, 0x167 ;  /* 0x0000016702057836 */ /* 0x000fe20000000000 */
[----:B------:R-:W-:-:S02]  /*842c0*/  ULDC UR8, c[0x0][0x228] ;  /* 0x00008a0000087ab9 */ /* 0x000fc40000000800 */
[----:B------:R-:W-:Y:S01]  /*842d0*/  ISETP.GE.AND P0, PT, R0, UR4, PT ;  /* 0x0000000400007c0c */ /* 0x000fe2000bf06270 */
[----:B------:R-:W-:Y:S01]  /*842e0*/  VIADD R0, R2, 0x166 ;  /* 0x0000016602007836 */ /* 0x000fe20000000000 */
[----:B------:R-:W-:-:S04]  /*842f0*/  ULDC UR4, c[0x0][0x22c] ;  /* 0x00008b0000047ab9 */ /* 0x000fc80000000800 */
[----:B------:R-:W-:Y:S01]  /*84300*/  ISETP.GE.AND P3, PT, R0, UR4, PT ;  /* 0x0000000400007c0c */ /* 0x000fe2000bf66270 */
[----:B------:R-:W-:Y:S01]  /*84310*/  ULDC UR4, c[0x0][0x228] ;  /* 0x00008a0000047ab9 */ /* 0x000fe20000000800 */
[----:B------:R-:W-:Y:S02]  /*84320*/  PRMT R0, R250, 0x7770, RZ ;  /* 0x00007770fa007816 */ /* 0x000fe400000000ff */
[----:B------:R-:W-:Y:S01]  /*84330*/  ISETP.LT.AND P1, PT, R4, UR4, !P1 ;  /* 0x0000000404007c0c */ /* 0x000fe2000cf21270 */
[----:B------:R-:W-:Y:S02]  /*84340*/  ULDC UR4, c[0x0][0x22c] ;  /* 0x00008b0000047ab9 */ /* 0x000fe40000000800 */
[----:B------:R0:W-:Y:S01]  /*84350*/  @P5 STG.E.U8 desc[UR40][R178.64], R0 ;  /* 0x00000000b2005986 */ /* 0x0001e2000c101128 */
[----:B------:R-:W-:Y:S01]  /*84360*/  ISETP.LT.AND P5, PT, R3, UR6, !P0 ;  /* 0x0000000603007c0c */ /* 0x000fe2000c7a1270 */
[----:B------:R-:W-:Y:S01]  /*84370*/  ULDC UR6, c[0x0][0x228] ;  /* 0x00008a0000067ab9 */ /* 0x000fe20000000800 */
[----:B------:R-:W-:Y:S01]  /*84380*/  ISETP.GE.AND P2, PT, R5, UR4, PT ;  /* 0x0000000405007c0c */ /* 0x000fe2000bf46270 */
[----:B------:R-:W-:Y:S01]  /*84390*/  VIADD R6, R2, 0x168 ;  /* 0x0000016802067836 */ /* 0x000fe20000000000 */
[C---:B------:R-:W-:Y:S01]  /*843a0*/  PRMT R5, R250.reuse, 0x7772, RZ ;  /* 0x00007772fa057816 */ /* 0x040fe200000000ff */
[----:B------:R-:W-:Y:S01]  /*843b0*/  ULDC UR4, c[0x0][0x228] ;  /* 0x00008a0000047ab9 */ /* 0x000fe20000000800 */
[----:B0-----:R-:W-:-:S05]  /*843c0*/  PRMT R0, R250, 0x7771, RZ ;  /* 0x00007771fa007816 */ /* 0x001fca00000000ff */
[----:B----4-:R0:W-:Y:S01]  /*843d0*/  @P1 STG.E.U8 desc[UR40][R236.64], R0 ;  /* 0x00000000ec001986 */ /* 0x0101e2000c101128 */
[----:B------:R-:W-:Y:S01]  /*843e0*/  ISETP.LT.AND P0, PT, R4, UR6, !P0 ;  /* 0x0000000604007c0c */ /* 0x000fe2000c701270 */
[----:B------:R-:W-:Y:S02]  /*843f0*/  ULDC UR6, c[0x0][0x228] ;  /* 0x00008a0000067ab9 */ /* 0x000fe40000000800 */
[----:B------:R1:W-:Y:S04]  /*84400*/  @P5 STG.E.U8 desc[UR40][R184.64], R5 ;  /* 0x00000005b8005986 */ /* 0x0003e8000c101128 */
[----:B0-----:R-:W4:Y:S04]  /*84410*/  LDL.LU.64 R236, [R1+0x710] ;  /* 0x0007100001ec7983 */ /* 0x001f280000300a00 */
[----:B------:R-:W4:Y:S01]  /*84420*/  LDL.LU R178, [R1+0x30] ;  /* 0x0000300001b27983 */ /* 0x000f220000300800 */
[----:B------:R-:W-:Y:S01]  /*84430*/  ISETP.LT.AND P6, PT, R3, UR4, !P3 ;  /* 0x0000000403007c0c */ /* 0x000fe2000dfc1270 */
[----:B------:R-:W-:-:S02]  /*84440*/  ULDC UR4, c[0x0][0x22c] ;  /* 0x00008b0000047ab9 */ /* 0x000fc40000000800 */
[----:B-1----:R-:W4:Y:S01]  /*84450*/  LDL.LU.64 R184, [R1+0x708] ;  /* 0x0007080001b87983 */ /* 0x002f220000300a00 */
[----:B------:R-:W-:Y:S01]  /*84460*/  ISETP.LT.AND P3, PT, R4, UR6, !P3 ;  /* 0x0000000604007c0c */ /* 0x000fe2000df61270 */
[----:B------:R-:W-:Y:S01]  /*84470*/  ULDC UR6, c[0x0][0x228] ;  /* 0x00008a0000067ab9 */ /* 0x000fe20000000800 */
[----:B------:R-:W-:Y:S01]  /*84480*/  ISETP.GE.AND P1, PT, R6, UR4, PT ;  /* 0x0000000406007c0c */ /* 0x000fe2000bf26270 */
[----:B------:R-:W-:Y:S01]  /*84490*/  ULDC UR4, c[0x0][0x228] ;  /* 0x00008a0000047ab9 */ /* 0x000fe20000000800 */
[----:B------:R-:W-:Y:S01]  /*844a0*/  PRMT R0, R250, 0x7773, RZ ;  /* 0x00007773fa007816 */ /* 0x000fe200000000ff */
[----:B------:R-:W4:Y:S01]  /*844b0*/  LDL.LU.64 R6, [R1+0x700] ;  /* 0x0007000001067983 */ /* 0x000f220000300a00 */
[----:B------:R-:W-:-:S03]  /*844c0*/  PRMT R5, R251, 0x7770, RZ ;  /* 0x00007770fb057816 */ /* 0x000fc600000000ff */
[----:B------:R0:W-:Y:S02]  /*844d0*/  @P0 STG.E.U8 desc[UR40][R188.64], R0 ;  /* 0x00000000bc000986 */ /* 0x0001e4000c101128 */
[----:B0-----:R-:W-:Y:S02]  /*844e0*/  PRMT R0, R251, 0x7771, RZ ;  /* 0x00007771fb007816 */ /* 0x001fe400000000ff */
[----:B------:R-:W4:Y:S04]  /*844f0*/  LDL.LU.64 R188, [R1+0x6f8] ;  /* 0x0006f80001bc7983 */ /* 0x000f280000300a00 */
[----:B--2---:R-:W-:Y:S04]  /*84500*/  @P6 STG.E.U8 desc[UR40][R186.64], R5 ;  /* 0x00000005ba006986 */ /* 0x004fe8000c101128 */
[----:B---3--:R0:W-:Y:S04]  /*84510*/  @P3 STG.E.U8 desc[UR40][R180.64], R0 ;  /* 0x00000000b4003986 */ /* 0x0081e8000c101128 */
[----:B0-----:R-:W2:Y:S01]  /*84520*/  LDL.LU.64 R180, [R1+0x6f0] ;  /* 0x0006f00001b47983 */ /* 0x001ea20000300a00 */
[----:B------:R-:W-:Y:S01]  /*84530*/  ISETP.LT.AND P5, PT, R3, UR4, !P2 ;  /* 0x0000000403007c0c */ /* 0x000fe2000d7a1270 */
[----:B------:R-:W-:Y:S01]  /*84540*/  VIADD R0, R2, 0x169 ;  /* 0x0000016902007836 */ /* 0x000fe20000000000 */
[----:B------:R-:W-:Y:S01]  /*84550*/  ISETP.LT.AND P2, PT, R4, UR6, !P2 ;  /* 0x0000000604007c0c */ /* 0x000fe2000d741270 */
[----:B------:R-:W-:Y:S01]  /*84560*/  ULDC UR4, c[0x0][0x22c] ;  /* 0x00008b0000047ab9 */ /* 0x000fe20000000800 */
[----:B------:R-:W-:Y:S01]  /*84570*/  PRMT R5, R251, 0x7772, RZ ;  /* 0x00007772fb057816 */ /* 0x000fe200000000ff */
[----:B------:R-:W3:Y:S01]  /*84580*/  LDL.LU R187, [R1+0x34] ;  /* 0x0000340001bb7983 */ /* 0x000ee20000300800 */
[----:B------:R-:W-:Y:S01]  /*84590*/  ISETP.GE.AND P0, PT, R0, UR4, PT ;  /* 0x0000000400007c0c */ /* 0x000fe2000bf06270 */
[----:B------:R-:W-:Y:S01]  /*845a0*/  VIADD R0, R2, 0x16a ;  /* 0x0000016a02007836 */ /* 0x000fe20000000000 */
[----:B------:R-:W-:Y:S01]  /*845b0*/  ISETP.LT.AND P6, PT, R3, UR8, !P1 ;  /* 0x0000000803007c0c */ /* 0x000fe2000cfc1270 */
[----:B------:R-:W-:Y:S01]  /*845c0*/  ULDC UR4, c[0x0][0x22c] ;  /* 0x00008b0000047ab9 */ /* 0x000fe20000000800 */
[----:B------:R-:W-:Y:S01]  /*845d0*/  ULDC UR6, c[0x0][0x228] ;  /* 0x00008a0000067ab9 */ /* 0x000fe20000000800 */
[----:B------:R-:W-:Y:S01]  /*845e0*/  ULDC UR8, c[0x0][0x228] ;  /* 0x00008a0000087ab9 */ /* 0x000fe20000000800 */
[----:B------:R-:W-:Y:S01]  /*845f0*/  ISETP.GE.AND P3, PT, R0, UR4, PT ;  /* 0x0000000400007c0c */ /* 0x000fe2000bf66270 */
[----:B------:R-:W-:-:S02]  /*84600*/  ULDC UR4, c[0x0][0x228] ;  /* 0x00008a0000047ab9 */ /* 0x000fc40000000800 */
[----:B------:R-:W-:Y:S01]  /*84610*/  ISETP.LT.AND P1, PT, R4, UR4, !P1 ;  /* 0x0000000404007c0c */ /* 0x000fe2000cf21270 */
[----:B------:R-:W-:Y:S01]  /*84620*/  ULDC UR4, c[0x0][0x22c] ;  /* 0x00008b0000047ab9 */ /* 0x000fe20000000800 */
[----:B----4-:R0:W-:Y:S01]  /*84630*/  @P5 STG.E.U8 desc[UR40][R236.64], R5 ;  /* 0x00000005ec005986 */ /* 0x0101e2000c101128 */
[----:B------:R-:W-:Y:S02]  /*84640*/  PRMT R0, R178, 0x7770, RZ ;  /* 0x00007770b2007816 */ /* 0x000fe400000000ff */
[----:B0-----:R-:W-:Y:S02]  /*84650*/  PRMT R5, R251, 0x7773, RZ ;  /* 0x00007773fb057816 */ /* 0x001fe400000000ff */
[----:B------:R-:W4:Y:S04]  /*84660*/  LDL.LU.64 R250, [R1+0x6e8] ;  /* 0x0006e80001fa7983 */ /* 0x000f280000300a00 */
[----:B------:R-:W4:Y:S04]  /*84670*/  LDL.LU.64 R236, [R1+0x6e0] ;  /* 0x0006e00001ec7983 */ /* 0x000f280000300a00 */
[----:B------:R0:W-:Y:S01]  /*84680*/  @P2 STG.E.U8 desc[UR40][R184.64], R5 ;  /* 0x00000005b8002986 */ /* 0x0001e2000c101128 */
[----:B------:R-:W-:Y:S01]  /*84690*/  ISETP.LT.AND P5, PT, R3, UR6, !P0 ;  /* 0x0000000603007c0c */ /* 0x000fe2000c7a1270 */
[----:B------:R-:W-:-:S02]  /*846a0*/  ULDC UR6, c[0x0][0x228] ;  /* 0x00008a0000067ab9 */ /* 0x000fc40000000800 */
[----:B------:R1:W-:Y:S04]  /*846b0*/  @P6 STG.E.U8 desc[UR40][R6.64], R0 ;  /* 0x0000000006006986 */ /* 0x0003e8000c101128 */
[----:B0-----:R-:W4:Y:S01]  /*846c0*/  LDL.LU.64 R184, [R1+0x6d8] ;  /* 0x0006d80001b87983 */ /* 0x001f220000300a00 */
[----:B------:R-:W-:Y:S01]  /*846d0*/  VIADD R5, R2, 0x16b ;  /* 0x0000016b02057836 */ /* 0x000fe20000000000 */
[----:B-1----:R-:W-:-:S04]  /*846e0*/  PRMT R0, R178, 0x7771, RZ ;  /* 0x00007771b2007816 */ /* 0x002fc800000000ff */
[----:B------:R-:W-:Y:S01]  /*846f0*/  ISETP.GE.AND P2, PT, R5, UR4, PT ;  /* 0x0000000405007c0c */ /* 0x000fe2000bf46270 */
[----:B------:R-:W-:Y:S01]  /*84700*/  ULDC UR4, c[0x0][0x228] ;  /* 0x00008a0000047ab9 */ /* 0x000fe20000000800 */
[----:B------:R-:W-:Y:S01]  /*84710*/  PRMT R5, R178, 0x7772, RZ ;  /* 0x00007772b2057816 */ /* 0x000fe200000000ff */
[----:B------:R0:W-:Y:S04]  /*84720*/  @P1 STG.E.U8 desc[UR40][R188.64], R0 ;  /* 0x00000000bc001986 */ /* 0x0001e8000c101128 */
[----:B0-----:R-:W4:Y:S04]  /*84730*/  LDL.LU.64 R188, [R1+0x6d0] ;  /* 0x0006d00001bc7983 */ /* 0x001f280000300a00 */
[----:B------:R-:W4:Y:S04]  /*84740*/  LDL.LU R186, [R1+0x38] ;  /* 0x0000380001ba7983 */ /* 0x000f280000300800 */
[----:B--2---:R0:W-:Y:S04]  /*84750*/  @P5 STG.E.U8 desc[UR40][R180.64], R5 ;  /* 0x00000005b4005986 */ /* 0x0041e8000c101128 */
[----:B0-----:R-:W2:Y:S01]  /*84760*/  LDL.LU.64 R180, [R1+0x6c8] ;  /* 0x0006c80001b47983 */ /* 0x001ea20000300a00 */
[----:B------:R-:W-:Y:S01]  /*84770*/  ISETP.LT.AND P0, PT, R4, UR6, !P0 ;  /* 0x0000000604007c0c */ /* 0x000fe2000c701270 */
[----:B------:R-:W-:Y:S01]  /*84780*/  ULDC UR6, c[0x0][0x228] ;  /* 0x00008a0000067ab9 */ /* 0x000fe20000000800 */
[----:B------:R-:W-:Y:S01]  /*84790*/  ISETP.LT.AND P6, PT, R3, UR4, !P3 ;  /* 0x0000000403007c0c */ /* 0x000fe2000dfc1270 */
[----:B------:R-:W-:Y:S01]  /*847a0*/  VIADD R6, R2, 0x16c ;  /* 0x0000016c02067836 */ /* 0x000fe20000000000 */
[----:B------:R-:W-:Y:S01]  /*847b0*/  ISETP.LT.AND P3, PT, R4, UR6, !P3 ;  /* 0x0000000604007c0c */ /* 0x000fe2000df61270 */
[----:B------:R-:W-:Y:S01]  /*847c0*/  ULDC UR4, c[0x0][0x22c] ;  /* 0x00008b0000047ab9 */ /* 0x000fe20000000800 */
[----:B------:R-:W-:Y:S01]  /*847d0*/  PRMT R0, R178, 0x7773, RZ ;  /* 0x00007773b2007816 */ /* 0x000fe200000000ff */
[----:B------:R-:W-:Y:S01]  /*847e0*/  ULDC UR6, c[0x0][0x228] ;  /* 0x00008a0000067ab9 */ /* 0x000fe20000000800 */
[----:B------:R-:W-:Y:S01]  /*847f0*/  ISETP.GE.AND P1, PT, R6, UR4, PT ;  /* 0x0000000406007c0c */ /* 0x000fe2000bf26270 */
[----:B------:R-:W-:Y:S01]  /*84800*/  ULDC UR4, c[0x0][0x228] ;  /* 0x00008a0000047ab9 */ /* 0x000fe20000000800 */
[----:B---3--:R-:W-:Y:S01]  /*84810*/  PRMT R5, R187, 0x7770, RZ ;  /* 0x00007770bb057816 */ /* 0x008fe200000000ff */
[----:B------:R-:W3:Y:S01]  /*84820*/  LDL.LU.64 R6, [R1+0x6c0] ;  /* 0x0006c00001067983 */ /* 0x000ee20000300a00 */
[----:B------:R-:W-:Y:S01]  /*84830*/  ISETP.LT.AND P5, PT, R3, UR4, !P2 ;  /* 0x0000000403007c0c */ /* 0x000fe2000d7a1270 */
[----:B------:R-:W-:Y:S01]  /*84840*/  ULDC UR4, c[0x0][0x22c] ;  /* 0x00008b0000047ab9 */ /* 0x000fe20000000800 */
[----:B------:R-:W-:Y:S01]  /*84850*/  ISETP.LT.AND P2, PT, R4, UR6, !P2 ;  /* 0x0000000604007c0c */ /* 0x000fe2000d741270 */
[----:B------:R-:W-:Y:S01]  /*84860*/  ULDC UR6, c[0x0][0x228] ;  /* 0x00008a0000067ab9 */ /* 0x000fe20000000800 */
[----:B----4-:R0:W-:Y:S04]  /*84870*/  @P0 STG.E.U8 desc[UR40][R250.64], R0 ;  /* 0x00000000fa000986 */ /* 0x0101e8000c101128 */
[----:B------:R1:W-:Y:S01]  /*84880*/  @P6 STG.E.U8 desc[UR40][R236.64], R5 ;  /* 0x00000005ec006986 */ /* 0x0003e2000c101128 */
[----:B0-----:R-:W-:-:S05]  /*84890*/  PRMT R0, R187, 0x7771, RZ ;  /* 0x00007771bb007816 */ /* 0x001fca00000000ff */
[----:B------:R0:W-:Y:S01]  /*848a0*/  @P3 STG.E.U8 desc[UR40][R184.64], R0 ;  /* 0x00000000b8003986 */ /* 0x0001e2000c101128 */
[----:B-1----:R-:W-:-:S03]  /*848b0*/  PRMT R5, R187, 0x7772, RZ ;  /* 0x00007772bb057816 */ /* 0x002fc600000000ff */
[----:B0-----:R-:W4:Y:S04]  /*848c0*/  LDL.LU.64 R184, [R1+0x6b8] ;  /* 0x0006b80001b87983 */ /* 0x001f280000300a00 */
[----:B------:R-:W4:Y:S04]  /*848d0*/  LDL.LU.64 R236, [R1+0x6b0] ;  /* 0x0006b00001ec7983 */ /* 0x000f280000300a00 */
[----:B------:R-:W4:Y:S04]  /*848e0*/  LDL.LU R251, [R1+0x3c] ;  /* 0x00003c0001fb7983 */ /* 0x000f280000300800 */
[----:B------:R0:W-:Y:S04]  /*848f0*/  @P5 STG.E.U8 desc[UR40][R188.64], R5 ;  /* 0x00000005bc005986 */ /* 0x0001e8000c101128 */
[----:B------:R-:W4:Y:S01]  /*84900*/  LDL.LU.64 R178, [R1+0x6a8] ;  /* 0x0006a80001b27983 */ /* 0x000f220000300a00 */
[----:B0-----:R-:W-:-:S03]  /*84910*/  PRMT R5, R187, 0x7773, RZ ;  /* 0x00007773bb057816 */ /* 0x001fc600000000ff */
[----:B------:R-:W4:Y:S04]  /*84920*/  LDL.LU.64 R188, [R1+0x6a0] ;  /* 0x0006a00001bc7983 */ /* 0x000f280000300a00 */
[----:B--2---:R0:W-:Y:S04]  /*84930*/  @P2 STG.E.U8 desc[UR40][R180.64], R5 ;  /* 0x00000005b4002986 */ /* 0x0041e8000c101128 */
[----:B0-----:R-:W2:Y:S01]  /*84940*/  LDL.LU.64 R180, [R1+0x698] ;  /* 0x0006980001b47983 */ /* 0x001ea20000300a00 */
        /* <DEDUP_REMOVED lines=8> */
[----:B------:R-:W-:Y:S02]  /*849d0*/  ULDC UR4, c[0x0][0x228] ;  /* 0x00008a0000047ab9 */ /* 0x000fe40000000800 */
[----:B------:R-:W-:Y:S01]  /*849e0*/  ISETP.LT.AND P1, PT, R4, UR4, !P1 ;  /* 0x0000000404007c0c */ /* 0x000fe2000cf21270 */
[----:B------:R-:W-:Y:S01]  /*849f0*/  ULDC UR4, c[0x0][0x22c] ;  /* 0x00008b0000047ab9 */ /* 0x000fe20000000800 */
[C---:B------:R-:W-:Y:S02]  /*84a00*/  PRMT R0, R186.reuse, 0x7770, RZ ;  /* 0x00007770ba007816 */ /* 0x040fe400000000ff */
[----:B------:R-:W-:Y:S01]  /*84a10*/  ISETP.LT.AND P5, PT, R3, UR6, !P0 ;  /* 0x0000000603007c0c */ /* 0x000fe2000c7a1270 */
[----:B------:R-:W-:Y:S02]  /*84a20*/  ULDC UR6, c[0x0][0x228] ;  /* 0x00008a0000067ab9 */ /* 0x000fe40000000800 */
[----:B---3--:R0:W-:Y:S01]  /*84a30*/  @P6 STG.E.U8 desc[UR40][R6.64], R0 ;  /* 0x0000000006006986 */ /* 0x0081e2000c101128 */
[----:B------:R-:W-:Y:S01]  /*84a40*/  ISETP.GE.AND P2, PT, R5, UR4, PT ;  /* 0x0000000405007c0c */ /* 0x000fe2000bf46270 */
[----:B------:R-:W-:Y:S01]  /*84a50*/  ULDC UR4, c[0x0][0x228] ;  /* 0x00008a0000047ab9 */ /* 0x000fe20000000800 */
[----:B------:R-:W-:-:S02]  /*84a60*/  PRMT R5, R186, 0x7772, RZ ;  /* 0x00007772ba057816 */ /* 0x000fc400000000ff */
[----:B------:R-:W-:Y:S01]  /*84a70*/  ISETP.LT.AND P0, PT, R4, UR6, !P0 ;  /* 0x0000000604007c0c */ /* 0x000fe2000c701270 */
[----:B------:R-:W-:Y:S01]  /*84a80*/  ULDC UR6, c[0x0][0x228] ;  /* 0x00008a0000067ab9 */ /* 0x000fe20000000800 */
[----:B------:R-:W-:Y:S01]  /*84a90*/  ISETP.LT.AND P6, PT, R3, UR4, !P3 ;  /* 0x0000000403007c0c */ /* 0x000fe2000dfc1270 */
[----:B------:R-:W-:Y:S01]  /*84aa0*/  ULDC UR4, c[0x0][0x22c] ;  /* 0x00008b0000047ab9 */ /* 0x000fe20000000800 */
[----:B0-----:R-:W-:Y:S01]  /*84ab0*/  PRMT R0, R186, 0x7771, RZ ;  /* 0x00007771ba007816 */ /* 0x001fe200000000ff */
[----:B------:R-:W-:Y:S01]  /*84ac0*/  VIADD R6, R2, 0x170 ;  /* 0x0000017002067836 */ /* 0x000fe20000000000 */
[----:B------:R-:W-:Y:S01]  /*84ad0*/  ISETP.LT.AND P3, PT, R4, UR6, !P3 ;  /* 0x0000000604007c0c */ /* 0x000fe2000df61270 */
[----:B------:R-:W-:Y:S02]  /*84ae0*/  ULDC UR6, c[0x0][0x228] ;  /* 0x00008a0000067ab9 */ /* 0x000fe40000000800 */
[----:B----4-:R0:W-:Y:S01]  /*84af0*/  @P1 STG.E.U8 desc[UR40][R184.64], R0 ;  /* 0x00000000b8001986 */ /* 0x0101e2000c101128 */
[----:B------:R-:W-:Y:S01]  /*84b00*/  ISETP.GE.AND P1, PT, R6, UR4, PT ;  /* 0x0000000406007c0c */ /* 0x000fe2000bf26270 */
[----:B------:R-:W-:-:S02]  /*84b10*/  ULDC UR4, c[0x0][0x228] ;  /* 0x00008a0000047ab9 */ /* 0x000fc40000000800 */
[----:B------:R1:W-:Y:S04]  /*84b20*/  @P5 STG.E.U8 desc[UR40][R236.64], R5 ;  /* 0x00000005ec005986 */ /* 0x0003e8000c101128 */
[----:B0-----:R-:W3:Y:S04]  /*84b30*/  LDL.LU.64 R184, [R1+0x688] ;  /* 0x0006880001b87983 */ /* 0x001ee80000300a00 */
[----:B------:R-:W4:Y:S04]  /*84b40*/  LDL.LU R187, [R1+0x20] ;  /* 0x0000200001bb7983 */ /* 0x000f280000300800 */
[----:B-1----:R-:W3:Y:S04]  /*84b50*/  LDL.LU.64 R236, [R1+0x680] ;  /* 0x0006800001ec7983 */ /* 0x002ee80000300a00 */
[----:B------:R-:W3:Y:S01]  /*84b60*/  LDL.LU.64 R6, [R1+0x690] ;  /* 0x0006900001067983 */ /* 0x000ee20000300a00 */
[----:B------:R-:W-:-:S02]  /*84b70*/  PRMT R0, R186, 0x7773, RZ ;  /* 0x00007773ba007816 */ /* 0x000fc400000000ff */
[----:B------:R-:W-:-:S03]  /*84b80*/  PRMT R5, R251, 0x7770, RZ ;  /* 0x00007770fb057816 */ /* 0x000fc600000000ff */
[----:B------:R0:W-:Y:S04]  /*84b90*/  @P0 STG.E.U8 desc[UR40][R178.64], R0 ;  /* 0x00000000b2000986 */ /* 0x0001e8000c101128 */
[----:B------:R-:W-:Y:S01]  /*84ba0*/  @P6 STG.E.U8 desc[UR40][R188.64], R5 ;  /* 0x00000005bc006986 */ /* 0x000fe2000c101128 */
[----:B0-----:R-:W-:-:S05]  /*84bb0*/  PRMT R0, R251, 0x7771, RZ ;  /* 0x00007771fb007816 */ /* 0x001fca00000000ff */
[----:B--2---:R0:W-:Y:S04]  /*84bc0*/  @P3 STG.E.U8 desc[UR40][R180.64], R0 ;  /* 0x00000000b4003986 */ /* 0x0041e8000c101128 */
[----:B0-----:R-:W2:Y:S04]  /*84bd0*/  LDL.LU.64 R180, [R1+0x678] ;  /* 0x0006780001b47983 */ /* 0x001ea80000300a00 */
[----:B------:R-:W2:Y:S01]  /*84be0*/  LDL.LU.64 R188, [R1+0x670] ;  /* 0x0006700001bc7983 */ /* 0x000ea20000300a00 */
[----:B------:R-:W-:Y:S01]  /*84bf0*/  ISETP.LT.AND P5, PT, R3, UR4, !P2 ;  /* 0x0000000403007c0c */ /* 0x000fe2000d7a1270 */
[----:B------:R-:W-:Y:S01]  /*84c00*/  VIADD R0, R2, 0x171 ;  /* 0x0000017102007836 */ /* 0x000fe20000000000 */
[----:B------:R-:W-:Y:S01]  /*84c10*/  ULDC UR4, c[0x0][0x22c] ;  /* 0x00008b0000047ab9 */ /* 0x000fe20000000800 */
[----:B------:R-:W-:Y:S01]  /*84c20*/  ISETP.LT.AND P2, PT, R4, UR6, !P2 ;  /* 0x0000000604007c0c */ /* 0x000fe2000d741270 */
[----:B------:R-:W-:Y:S01]  /*84c30*/  ULDC UR6, c[0x0][0x228] ;  /* 0x00008a0000067ab9 */ /* 0x000fe20000000800 */
[----:B------:R-:W-:Y:S01]  /*84c40*/  PRMT R5, R251, 0x7772, RZ ;  /* 0x00007772fb057816 */ /* 0x000fe200000000ff */
[----:B------:R-:W2:Y:S01]  /*84c50*/  LDL.LU R178, [R1+0x24] ;  /* 0x0000240001b27983 */ /* 0x000ea20000300800 */
[----:B------:R-:W-:Y:S01]  /*84c60*/  ISETP.GE.AND P0, PT, R0, UR4, PT ;  /* 0x0000000400007c0c */ /* 0x000fe2000bf06270 */
[----:B------:R-:W-:Y:S01]  /*84c70*/  VIADD R0, R2, 0x172 ;  /* 0x0000017202007836 */ /* 0x000fe20000000000 */
[----:B------:R-:W-:Y:S01]  /*84c80*/  ISETP.LT.AND P6, PT, R3, UR8, !P1 ;  /* 0x0000000803007c0c */ /* 0x000fe2000cfc1270 */
[----:B------:R-:W-:Y:S01]  /*84c90*/  ULDC UR4, c[0x0][0x22c] ;  /* 0x00008b0000047ab9 */ /* 0x000fe20000000800 */
[----:B------:R-:W-:-:S02]  /*84ca0*/  ULDC UR8, c[0x0][0x228] ;  /* 0x00008a0000087ab9 */ /* 0x000fc40000000800 */
[----:B------:R-:W-:Y:S01]  /*84cb0*/  ISETP.GE.AND P3, PT, R0, UR4, PT ;  /* 0x0000000400007c0c */ /* 0x000fe2000bf66270 */
[----:B------:R-:W-:Y:S02]  /*84cc0*/  ULDC UR4, c[0x0][0x228] ;  /* 0x00008a0000047ab9 */ /* 0x000fe40000000800 */
[----:B------:R-:W-:Y:S01]  /*84cd0*/  ISETP.LT.AND P1, PT, R4, UR4, !P1 ;  /* 0x0000000404007c0c */ /* 0x000fe2000cf21270 */
[----:B------:R-:W-:Y:S01]  /*84ce0*/  ULDC UR4, c[0x0][0x22c] ;  /* 0x00008b0000047ab9 */ /* 0x000fe20000000800 */
[----:B----4-:R-:W-:Y:S01]  /*84cf0*/  PRMT R0, R187, 0x7770, RZ ;  /* 0x00007770bb007816 */ /* 0x010fe200000000ff */
[----:B---3--:R0:W-:Y:S01]  /*84d00*/  @P5 STG.E.U8 desc[UR40][R6.64], R5 ;  /* 0x0000000506005986 */ /* 0x0081e2000c101128 */
[----:B------:R-:W-:Y:S01]  /*84d10*/  ISETP.LT.AND P5, PT, R3, UR6, !P0 ;  /* 0x0000000603007c0c */ /* 0x000fe2000c7a1270 */
[----:B------:R-:W-:Y:S01]  /*84d20*/  ULDC UR6, c[0x0][0x228] ;  /* 0x00008a0000067ab9 */ /* 0x000fe20000000800 */
[----:B0-----:R-:W-:Y:S01]  /*84d30*/  PRMT R5, R251, 0x7773, RZ ;  /* 0x00007773fb057816 */ /* 0x001fe200000000ff */
[C---:B------:R-:W-:Y:S01]  /*84d40*/  VIADD R6, R2.reuse, 0x174 ;  /* 0x0000017402067836 */ /* 0x040fe20000000000 */
[----:B------:R-:W3:Y:S04]  /*84d50*/  LDL.LU.64 R250, [R1+0x660] ;  /* 0x0006600001fa7983 */ /* 0x000ee80000300a00 */
[----:B------:R0:W-:Y:S04]  /*84d60*/  @P2 STG.E.U8 desc[UR40][R184.64], R5 ;  /* 0x00000005b8002986 */ /* 0x0001e8000c101128 */
[----:B------:R1:W-:Y:S01]  /*84d70*/  @P6 STG.E.U8 desc[UR40][R236.64], R0 ;  /* 0x00000000ec006986 */ /* 0x0003e2000c101128 */
[----:B0-----:R-:W-:-:S03]  /*84d80*/  VIADD R5, R2, 0x173 ;  /* 0x0000017302057836 */ /* 0x001fc60000000000 */
[----:B------:R-:W4:Y:S01]  /*84d90*/  LDL.LU.64 R184, [R1+0x658] ;  /* 0x0006580001b87983 */ /* 0x000f220000300a00 */
[----:B-1----:R-:W-:-:S03]  /*84da0*/  PRMT R0, R187, 0x7771, RZ ;  /* 0x00007771bb007816 */ /* 0x002fc600000000ff */
[----:B------:R-:W4:Y:S01]  /*84db0*/  LDL.LU.64 R236, [R1+0x650] ;  /* 0x0006500001ec7983 */ /* 0x000f220000300a00 */
[----:B------:R-:W-:Y:S01]  /*84dc0*/  ISETP.GE.AND P2, PT, R5, UR4, PT ;  /* 0x0000000405007c0c */ /* 0x000fe2000bf46270 */
[----:B------:R-:W-:Y:S01]  /*84dd0*/  ULDC UR4, c[0x0][0x228] ;  /* 0x00008a0000047ab9 */ /* 0x000fe20000000800 */
[----:B------:R-:W-:Y:S02]  /*84de0*/  PRMT R5, R187, 0x7772, RZ ;  /* 0x00007772bb057816 */ /* 0x000fe400000000ff */
[----:B------:R-:W-:Y:S01]  /*84df0*/  ISETP.LT.AND P6, PT, R3, UR4, !P3 ;  /* 0x0000000403007c0c */ /* 0x000fe2000dfc1270 */
[----:B------:R-:W-:Y:S01]  /*84e00*/  ULDC UR4, c[0x0][0x22c] ;  /* 0x00008b0000047ab9 */ /* 0x000fe20000000800 */
[----:B--2---:R0:W-:Y:S01]  /*84e10*/  @P1 STG.E.U8 desc[UR40][R180.64], R0 ;  /* 0x00000000b4001986 */ /* 0x0041e2000c101128 */
[----:B------:R-:W-:Y:S01]  /*84e20*/  ISETP.GE.AND P1, PT, R6, UR4, PT ;  /* 0x0000000406007c0c */ /* 0x000fe2000bf26270 */
[----:B------:R-:W-:Y:S02]  /*84e30*/  ULDC UR4, c[0x0][0x228] ;  /* 0x00008a0000047ab9 */ /* 0x000fe40000000800 */
[----:B------:R1:W-:Y:S04]  /*84e40*/  @P5 STG.E.U8 desc[UR40][R188.64], R5 ;  /* 0x00000005bc005986 */ /* 0x0003e8000c101128 */
[----:B0-----:R-:W2:Y:S04]  /*84e50*/  LDL.LU.64 R180, [R1+0x648] ;  /* 0x0006480001b47983 */ /* 0x001ea80000300a00 */
[----:B------:R-:W2:Y:S04]  /*84e60*/  LDL.LU R186, [R1+0x28] ;  /* 0x0000280001ba7983 */ /* 0x000ea80000300800 */
[----:B-1----:R-:W2:Y:S04]  /*84e70*/  LDL.LU.64 R188, [R1+0x640] ;  /* 0x0006400001bc7983 */ /* 0x002ea80000300a00 */
[----:B------:R-:W3:Y:S01]  /*84e80*/  LDL.LU.64 R6, [R1+0x668] ;  /* 0x0006680001067983 */ /* 0x000ee20000300a00 */
[----:B------:R-:W-:Y:S01]  /*84e90*/  ISETP.LT.AND P0, PT, R4, UR6, !P0 ;  /* 0x0000000604007c0c */ /* 0x000fe2000c701270 */
[----:B------:R-:W-:-:S02]  /*84ea0*/  ULDC UR6, c[0x0][0x228] ;  /* 0x00008a0000067ab9 */ /* 0x000fc40000000800 */
[----:B------:R-:W-:Y:S01]  /*84eb0*/  ISETP.LT.AND P3, PT, R4, UR6, !P3 ;  /* 0x0000000604007c0c */ /* 0x000fe2000df61270 */
[----:B------:R-:W-:Y:S01]  /*84ec0*/  ULDC UR6, c[0x0][0x228] ;  /* 0x00008a0000067ab9 */ /* 0x000fe20000000800 */
[----:B------:R-:W-:Y:S02]  /*84ed0*/  PRMT R0, R187, 0x7773, RZ ;  /* 0x00007773bb007816 */ /* 0x000fe400000000ff */
[----:B------:R-:W-:Y:S02]  /*84ee0*/  PRMT R5, R178, 0x7770, RZ ;  /* 0x00007770b2057816 */ /* 0x000fe400000000ff */
[----:B------:R-:W-:Y:S01]  /*84ef0*/  ISETP.LT.AND P5, PT, R3, UR4, !P2 ;  /* 0x0000000403007c0c */ /* 0x000fe2000d7a1270 */
[----:B------:R-:W-:Y:S01]  /*84f00*/  ULDC UR4, c[0x0][0x22c] ;  /* 0x00008b0000047ab9 */ /* 0x000fe20000000800 */
[----:B------:R-:W-:Y:S01]  /*84f10*/  ISETP.LT.AND P2, PT, R4, UR6, !P2 ;  /* 0x0000000604007c0c */ /* 0x000fe2000d741270 */
[----:B------:R-:W-:Y:S01]  /*84f20*/  ULDC UR6, c[0x0][0x228] ;  /* 0x00008a0000067ab9 */ /* 0x000fe20000000800 */
[----:B---3--:R0:W-:Y:S04]  /*84f30*/  @P0 STG.E.U8 desc[UR40][R6.64], R0 ;  /* 0x0000000006000986 */ /* 0x0081e8000c101128 */
[----:B------:R-:W-:Y:S01]  /*84f40*/  @P6 STG.E.U8 desc[UR40][R250.64], R5 ;  /* 0x00000005fa006986 */ /* 0x000fe2000c101128 */
[----:B0-----:R-:W-:-:S05]  /*84f50*/  PRMT R0, R178, 0x7771, RZ ;  /* 0x00007771b2007816 */ /* 0x001fca00000000ff */
[----:B----4-:R0:W-:Y:S04]  /*84f60*/  @P3 STG.E.U8 desc[UR40][R184.64], R0 ;  /* 0x00000000b8003986 */ /* 0x0101e8000c101128 */
[----:B0-----:R-:W3:Y:S04]  /*84f70*/  LDL.LU.64 R184, [R1+0x638] ;  /* 0x0006380001b87983 */ /* 0x001ee80000300a00 */
[----:B------:R-:W4:Y:S01]  /*84f80*/  LDL.LU.64 R250, [R1+0x630] ;  /* 0x0006300001fa7983 */ /* 0x000f220000300a00 */
[----:B------:R-:W-:Y:S01]  /*84f90*/  VIADD R0, R2, 0x175 ;  /* 0x0000017502007836 */ /* 0x000fe20000000000 */
[----:B------:R-:W-:-:S02]  /*84fa0*/  PRMT R5, R178, 0x7772, RZ ;  /* 0x00007772b2057816 */ /* 0x000fc400000000ff */
[----:B------:R-:W-:Y:S01]  /*84fb0*/  ISETP.LT.AND P6, PT, R3, UR8, !P1 ;  /* 0x0000000803007c0c */ /* 0x000fe2000cfc1270 */
[----:B------:R-:W4:Y:S01]  /*84fc0*/  LDL.LU R187, [R1+0x2c] ;  /* 0x00002c0001bb7983 */ /* 0x000f220000300800 */
[----:B------:R-:W-:Y:S01]  /*84fd0*/  ISETP.GE.AND P0, PT, R0, UR4, PT ;  /* 0x0000000400007c0c */ /* 0x000fe2000bf06270 */
[C---:B------:R-:W-:Y:S01]  /*84fe0*/  VIADD R0, R2.reuse, 0x176 ;  /* 0x0000017602007836 */ /* 0x040fe20000000000 */
[----:B------:R-:W-:Y:S01]  /*84ff0*/  ULDC UR4, c[0x0][0x22c] ;  /* 0x00008b0000047ab9 */ /* 0x000fe20000000800 */
[----:B------:R0:W-:Y:S01]  /*85000*/  @P5 STG.E.U8 desc[UR40][R236.64], R5 ;  /* 0x00000005ec005986 */ /* 0x0001e2000c101128 */
[----:B------:R-:W-:Y:S01]  /*85010*/  VIADD R6, R2, 0x178 ;  /* 0x0000017802067836 */ /* 0x000fe20000000000 */
[----:B------:R-:W-:Y:S01]  /*85020*/  ULDC UR8, c[0x0][0x228] ;  /* 0x00008a0000087ab9 */ /* 0x000fe20000000800 */
[----:B------:R-:W-:Y:S01]  /*85030*/  ISETP.GE.AND P3, PT, R0, UR4, PT ;  /* 0x0000000400007c0c */ /* 0x000fe2000bf66270 */
[----:B------:R-:W-:Y:S02]  /*85040*/  ULDC UR4, c[0x0][0x228] ;  /* 0x00008a0000047ab9 */ /* 0x000fe40000000800 */
[----:B------:R-:W-:Y:S01]  /*85050*/  ISETP.LT.AND P1, PT, R4, UR4, !P1 ;  /* 0x0000000404007c0c */ /* 0x000fe2000cf21270 */
[----:B------:R-:W-:Y:S01]  /*85060*/  ULDC UR4, c[0x0][0x22c] ;  /* 0x00008b0000047ab9 */ /* 0x000fe20000000800 */
[----:B--2---:R-:W-:-:S02]  /*85070*/  PRMT R0, R186, 0x7770, RZ ;  /* 0x00007770ba007816 */ /* 0x004fc400000000ff */
[----:B0-----:R-:W-:Y:S01]  /*85080*/  PRMT R5, R178, 0x7773, RZ ;  /* 0x00007773b2057816 */ /* 0x001fe200000000ff */
[----:B------:R-:W2:Y:S01]  /*85090*/  LDL.LU.64 R236, [R1+0x620] ;  /* 0x0006200001ec7983 */ /* 0x000ea20000300a00 */
[----:B------:R-:W-:Y:S01]  /*850a0*/  ISETP.LT.AND P5, PT, R3, UR6, !P0 ;  /* 0x0000000603007c0c */ /* 0x000fe2000c7a1270 */
[----:B------:R-:W-:Y:S02]  /*850b0*/  ULDC UR6, c[0x0][0x228] ;  /* 0x00008a0000067ab9 */ /* 0x000fe40000000800 */
[----:B------:R0:W-:Y:S04]  /*850c0*/  @P2 STG.E.U8 desc[UR40][R180.64], R5 ;  /* 0x00000005b4002986 */ /* 0x0001e8000c101128 */
[----:B------:R1:W-:Y:S01]  /*850d0*/  @P6 STG.E.U8 desc[UR40][R188.64], R0 ;  /* 0x00000000bc006986 */ /* 0x0003e2000c101128 */
[----:B0-----:R-:W-:-:S03]  /*850e0*/  VIADD R5, R2, 0x177 ;  /* 0x0000017702057836 */ /* 0x001fc60000000000 */
[----:B------:R-:W2:Y:S01]  /*850f0*/  LDL.LU.64 R180, [R1+0x618] ;  /* 0x0006180001b47983 */ /* 0x000ea20000300a00 */
[----:B-1----:R-:W-:-:S03]  /*85100*/  PRMT R0, R186, 0x7771, RZ ;  /* 0x00007771ba007816 */ /* 0x002fc600000000ff */
[----:B------:R-:W2:Y:S01]  /*85110*/  LDL.LU.64 R178, [R1+0x610] ;  /* 0x0006100001b27983 */ /* 0x000ea20000300a00 */
[----:B------:R-:W-:Y:S01]  /*85120*/  ISETP.GE.AND P2, PT, R5, UR4, PT ;  /* 0x0000000405007c0c */ /* 0x000fe2000bf46270 */
[----:B------:R-:W-:Y:S01]  /*85130*/  ULDC UR4, c[0x0][0x228] ;  /* 0x00008a0000047ab9 */ /* 0x000fe20000000800 */
[----:B------:R-:W-:Y:S02]  /*85140*/  PRMT R5, R186, 0x7772, RZ ;  /* 0x00007772ba057816 */ /* 0x000fe400000000ff */
[----:B------:R-:W-:Y:S01]  /*85150*/  ISETP.LT.AND P6, PT, R3, UR4, !P3 ;  /* 0x0000000403007c0c */ /* 0x000fe2000dfc1270 */
[----:B------:R-:W-:Y:S01]  /*85160*/  ULDC UR4, c[0x0][0x22c] ;  /* 0x00008b0000047ab9 */ /* 0x000fe20000000800 */
[----:B---3--:R0:W-:Y:S01]  /*85170*/  @P1 STG.E.U8 desc[UR40][R184.64], R0 ;  /* 0x00000000b8001986 */ /* 0x0081e2000c101128 */
[----:B------:R-:W-:Y:S01]  /*85180*/  ISETP.GE.AND P1, PT, R6, UR4, PT ;  /* 0x0000000406007c0c */ /* 0x000fe2000bf26270 */
[----:B------:R-:W-:Y:S02]  /*85190*/  ULDC UR4, c[0x0][0x228] ;  /* 0x00008a0000047ab9 */ /* 0x000fe40000000800 */
[----:B----4-:R1:W-:Y:S04]  /*851a0*/  @P5 STG.E.U8 desc[UR40][R250.64], R5 ;  /* 0x00000005fa005986 */ /* 0x0103e8000c101128 */
[----:B0-----:R-:W3:Y:S04]  /*851b0*/  LDL.LU.64 R184, [R1+0x608] ;  /* 0x0006080001b87983 */ /* 0x001ee80000300a00 */
[----:B------:R-:W4:Y:S04]  /*851c0*/  LDL.LU R189, [R1+0x10] ;  /* 0x0000100001bd7983 */ /* 0x000f280000300800 */
[----:B-1----:R-:W3:Y:S04]  /*851d0*/  LDL.LU.64 R250, [R1+0x600] ;  /* 0x0006000001fa7983 */ /* 0x002ee80000300a00 */
[----:B------:R-:W2:Y:S01]  /*851e0*/  LDL.LU.64 R6, [R1+0x628] ;  /* 0x0006280001067983 */ /* 0x000ea20000300a00 */
        /* <DEDUP_REMOVED lines=10> */
[----:B--2---:R0:W-:Y:S04]  /*85290*/  @P0 STG.E.U8 desc[UR40][R6.64], R0 ;  /* 0x0000000006000986 */ /* 0x0041e8000c101128 */
[----:B------:R-:W-:Y:S01]  /*852a0*/  @P6 STG.E.U8 desc[UR40][R236.64], R5 ;  /* 0x00000005ec006986 */ /* 0x000fe2000c101128 */
[----:B0-----:R-:W-:-:S05]  /*852b0*/  PRMT R0, R187, 0x7771, RZ ;  /* 0x00007771bb007816 */ /* 0x001fca00000000ff */
[----:B------:R0:W-:Y:S04]  /*852c0*/  @P3 STG.E.U8 desc[UR40][R180.64], R0 ;  /* 0x00000000b4003986 */ /* 0x0001e8000c101128 */
[----:B0-----:R-:W2:Y:S04]  /*852d0*/  LDL.LU.64 R180, [R1+0x5f8] ;  /* 0x0005f80001b47983 */ /* 0x001ea80000300a00 */
[----:B------:R-:W2:Y:S01]  /*852e0*/  LDL.LU.64 R236, [R1+0x5f0] ;  /* 0x0005f00001ec7983 */ /* 0x000ea20000300a00 */
[----:B------:R-:W-:Y:S01]  /*852f0*/  VIADD R0, R2, 0x179 ;  /* 0x0000017902007836 */ /* 0x000fe20000000000 */
[----:B------:R-:W-:-:S02]  /*85300*/  PRMT R5, R187, 0x7772, RZ ;  /* 0x00007772bb057816 */ /* 0x000fc400000000ff */
[----:B------:R-:W-:Y:S01]  /*85310*/  ISETP.LT.AND P6, PT, R3, UR8, !P1 ;  /* 0x0000000803007c0c */ /* 0x000fe2000cfc1270 */
[----:B------:R-:W2:Y:S01]  /*85320*/  LDL.LU R188, [R1+0x14] ;  /* 0x0000140001bc7983 */ /* 0x000ea20000300800 */
        /* <DEDUP_REMOVED lines=10> */
[----:B----4-:R-:W-:-:S02]  /*853d0*/  PRMT R0, R189, 0x7770, RZ ;  /* 0x00007770bd007816 */ /* 0x010fc400000000ff */
[----:B0-----:R-:W-:Y:S02]  /*853e0*/  PRMT R5, R187, 0x7773, RZ ;  /* 0x00007773bb057816 */ /* 0x001fe400000000ff */
[----:B------:R-:W-:Y:S01]  /*853f0*/  ISETP.LT.AND P5, PT, R3, UR6, !P0 ;  /* 0x0000000603007c0c */ /* 0x000fe2000c7a1270 */
[----:B------:R-:W4:Y:S01]  /*85400*/  LDL.LU.64 R186, [R1+0x5e0] ;  /* 0x0005e00001ba7983 */ /* 0x000f220000300a00 */
[----:B------:R-:W-:-:S03]  /*85410*/  ULDC UR6, c[0x0][0x228] ;  /* 0x00008a0000067ab9 */ /* 0x000fc60000000800 */
[----:B---3--:R0:W-:Y:S04]  /*85420*/  @P2 STG.E.U8 desc[UR40][R184.64], R5 ;  /* 0x00000005b8002986 */ /* 0x0081e8000c101128 */
[----:B------:R1:W-:Y:S01]  /*85430*/  @P6 STG.E.U8 desc[UR40][R250.64], R0 ;  /* 0x00000000fa006986 */ /* 0x0003e2000c101128 */
[----:B0-----:R-:W-:-:S03]  /*85440*/  VIADD R5, R2, 0x17b ;  /* 0x0000017b02057836 */ /* 0x001fc60000000000 */
[----:B------:R-:W3:Y:S01]  /*85450*/  LDL.LU.64 R184, [R1+0x5d8] ;  /* 0x0005d80001b87983 */ /* 0x000ee20000300a00 */
[----:B-1----:R-:W-:-:S03]  /*85460*/  PRMT R0, R189, 0x7771, RZ ;  /* 0x00007771bd007816 */ /* 0x002fc600000000ff */
[----:B------:R-:W3:Y:S01]  /*85470*/  LDL.LU.64 R178, [R1+0x5d0] ;  /* 0x0005d00001b27983 */ /* 0x000ee20000300a00 */
        /* <DEDUP_REMOVED lines=12> */
[----:B------:R-:W4:Y:S01]  /*85540*/  LDL.LU.64 R6, [R1+0x5e8] ;  /* 0x0005e80001067983 */ /* 0x000f220000300a00 */
        /* <DEDUP_REMOVED lines=10> */
[----:B----4-:R0:W-:Y:S04]  /*855f0*/  @P0 STG.E.U8 desc[UR40][R6.64], R0 ;  /* 0x0000000006000986 */ /* 0x0101e8000c101128 */
[----:B------:R1:W-:Y:S01]  /*85600*/  @P6 STG.E.U8 desc[UR40][R186.64], R5 ;  /* 0x00000005ba006986 */ /* 0x0003e2000c101128 */
[----:B0-----:R-:W-:-:S03]  /*85610*/  PRMT R0, R188, 0x7771, RZ ;  /* 0x00007771bc007816 */ /* 0x001fc600000000ff */
[----:B-1----:R-:W4:Y:S04]  /*85620*/  LDL.LU.64 R186, [R1+0x5b8] ;  /* 0x0005b80001ba7983 */ /* 0x002f280000300a00 */
[----:B---3--:R0:W-:Y:S04]  /*85630*/  @P3 STG.E.U8 desc[UR40][R184.64], R0 ;  /* 0x00000000b8003986 */ /* 0x0081e8000c101128 */
[----:B0-----:R-:W3:Y:S01]  /*85640*/  LDL.LU.64 R184, [R1+0x5b0] ;  /* 0x0005b00001b87983 */ /* 0x001ee20000300a00 */
[----:B------:R-:W-:Y:S01]  /*85650*/  VIADD R0, R2, 0x17d ;  /* 0x0000017d02007836 */ /* 0x000fe20000000000 */
[----:B------:R-:W-:-:S02]  /*85660*/  PRMT R5, R188, 0x7772, RZ ;  /* 0x00007772bc057816 */ /* 0x000fc400000000ff */
[----:B------:R-:W-:Y:S01]  /*85670*/  ISETP.LT.AND P6, PT, R3, UR8, !P1 ;  /* 0x0000000803007c0c */ /* 0x000fe2000cfc1270 */
[----:B------:R-:W3:Y:S01]  /*85680*/  LDL.LU R189, [R1+0x1c] ;  /* 0x00001c0001bd7983 */ /* 0x000ee20000300800 */
        /* <DEDUP_REMOVED lines=19> */
[----:B-1----:R-:W-:Y:S02]  /*857c0*/  PRMT R0, R251, 0x7771, RZ ;  /* 0x00007771fb007816 */ /* 0x002fe400000000ff */
[----:B------:R-:W-:Y:S01]  /*857d0*/  ISETP.GE.AND P2, PT, R5, UR4, PT ;  /* 0x0000000405007c0c */ /* 0x000fe2000bf46270 */
[----:B------:R-:W-:Y:S01]  /*857e0*/  ULDC UR4, c[0x0][0x228] ;  /* 0x00008a0000047ab9 */ /* 0x000fe20000000800 */
[----:B------:R-:W-:Y:S02]  /*857f0*/  PRMT R5, R251, 0x7772, RZ ;  /* 0x00007772fb057816 */ /* 0x000fe400000000ff */
[----:B------:R-:W-:Y:S01]  /*85800*/  ISETP.LT.AND P6, PT, R3, UR4, !P3 ;  /* 0x0000000403007c0c */ /* 0x000fe2000dfc1270 */
[----:B------:R-:W-:Y:S01]  /*85810*/  ULDC UR4, c[0x0][0x22c] ;  /* 0x00008b0000047ab9 */ /* 0x000fe20000000800 */
[----:B----4-:R0:W-:Y:S01]  /*85820*/  @P1 STG.E.U8 desc[UR40][R186.64], R0 ;  /* 0x00000000ba001986 */ /* 0x0101e2000c101128 */
[----:B------:R-:W-:Y:S01]  /*85830*/  ISETP.GE.AND P1, PT, R6, UR4, PT ;  /* 0x0000000406007c0c */ /* 0x000fe2000bf26270 */
[----:B------:R-:W-:-:S02]  /*85840*/  ULDC UR4, c[0x0][0x228] ;  /* 0x00008a0000047ab9 */ /* 0x000fc40000000800 */
[----:B0-----:R-:W4:Y:S01]  /*85850*/  LDL.LU.64 R186, [R1+0x590] ;  /* 0x0005900001ba7983 */ /* 0x001f220000300a00 */
[----:B------:R-:W-:-:S03]  /*85860*/  PRMT R0, R251, 0x7773, RZ ;  /* 0x00007773fb007816 */ /* 0x000fc600000000ff */
[----:B------:R-:W4:Y:S04]  /*85870*/  LDL.LU R237, [R1+0x70] ;  /* 0x0000700001ed7983 */ /* 0x000f280000300800 */
[----:B---3--:R0:W-:Y:S04]  /*85880*/  @P5 STG.E.U8 desc[UR40][R184.64], R5 ;  /* 0x00000005b8005986 */ /* 0x0081e8000c101128 */
[----:B0-----:R-:W3:Y:S04]  /*85890*/  LDL.LU.64 R184, [R1+0x588] ;  /* 0x0005880001b87983 */ /* 0x001ee80000300a00 */
[----:B------:R-:W3:Y:S04]  /*858a0*/  LDL.LU.64 R250, [R1+0x580] ;  /* 0x0005800001fa7983 */ /* 0x000ee80000300a00 */
[----:B------:R-:W2:Y:S01]  /*858b0*/  LDL.LU.64 R6, [R1+0x5a8] ;  /* 0x0005a80001067983 */ /* 0x000ea20000300a00 */
[----:B------:R-:W-:Y:S01]  /*858c0*/  ISETP.LT.AND P0, PT, R4, UR6, !P0 ;  /* 0x0000000604007c0c */ /* 0x000fe2000c701270 */
[----:B------:R-:W-:-:S02]  /*858d0*/  ULDC UR6, c[0x0][0x228] ;  /* 0x00008a0000067ab9 */ /* 0x000fc40000000800 */
[C---:B------:R-:W-:Y:S01]  /*858e0*/  ISETP.LT.AND P3, PT, R4.reuse, UR6, !P3 ;  /* 0x0000000604007c0c */ /* 0x040fe2000df61270 */
[----:B------:R-:W-:Y:S01]  /*858f0*/  ULDC UR6, c[0x0][0x228] ;  /* 0x00008a0000067ab9 */ /* 0x000fe20000000800 */
[----:B------:R-:W-:Y:S02]  /*85900*/  PRMT R5, R189, 0x7770, RZ ;  /* 0x00007770bd057816 */ /* 0x000fe400000000ff */
[----:B------:R-:W-:Y:S01]  /*85910*/  ISETP.LT.AND P5, PT, R3, UR4, !P2 ;  /* 0x0000000403007c0c */ /* 0x000fe2000d7a1270 */
[----:B------:R-:W-:Y:S01]  /*85920*/  ULDC UR4, c[0x0][0x22c] ;  /* 0x00008b0000047ab9 */ /* 0x000fe20000000800 */
[----:B------:R-:W-:Y:S01]  /*85930*/  ISETP.LT.AND P2, PT, R4, UR6, !P2 ;  /* 0x0000000604007c0c */ /* 0x000fe2000d741270 */
[----:B------:R-:W-:-:S03]  /*85940*/  ULDC UR6, c[0x0][0x228] ;  /* 0x00008a0000067ab9 */ /* 0x000fc60000000800 */
[----:B--2---:R0:W-:Y:S04]  /*85950*/  @P0 STG.E.U8 desc[UR40][R6.64], R0 ;  /* 0x0000000006000986 */ /* 0x0041e8000c101128 */
[----:B------:R1:W-:Y:S01]  /*85960*/  @P6 STG.E.U8 desc[UR40][R178.64], R5 ;  /* 0x00000005b2006986 */ /* 0x0003e2000c101128 */
[----:B0-----:R-:W-:-:S05]  /*85970*/  PRMT R0, R189, 0x7771, RZ ;  /* 0x00007771bd007816 */ /* 0x001fca00000000ff */
[----:B------:R0:W-:Y:S01]  /*85980*/  @P3 STG.E.U8 desc[UR40][R180.64], R0 ;  /* 0x00000000b4003986 */ /* 0x0001e2000c101128 */
[----:B-1----:R-:W-:-:S05]  /*85990*/  PRMT R5, R189, 0x7772, RZ ;  /* 0x00007772bd057816 */ /* 0x002fca00000000ff */
[----:B----4-:R1:W-:Y:S04]  /*859a0*/  @P5 STG.E.U8 desc[UR40][R186.64], R5 ;  /* 0x00000005ba005986 */ /* 0x0103e8000c101128 */
[----:B0-----:R-:W2:Y:S04]  /*859b0*/  LDL.LU.64 R180, [R1+0x578] ;  /* 0x0005780001b47983 */ /* 0x001ea80000300a00 */
[----:B------:R-:W4:Y:S04]  /*859c0*/  LDL.LU R7, [R1+0x74] ;  /* 0x0000740001077983 */ /* 0x000f280000300800 */
[----:B-1----:R-:W4:Y:S01]  /*859d0*/  LDL.LU.64 R186, [R1+0x570] ;  /* 0x0005700001ba7983 */ /* 0x002f220000300a00 */
[C---:B------:R-:W-:Y:S01]  /*859e0*/  VIADD R0, R2.reuse, 0x181 ;  /* 0x0000018102007836 */ /* 0x040fe20000000000 */
[----:B------:R-:W-:Y:S01]  /*859f0*/  ISETP.LT.AND P6, PT, R3, UR8, !P1 ;  /* 0x0000000803007c0c */ /* 0x000fe2000cfc1270 */
[----:B------:R-:W-:Y:S01]  /*85a00*/  VIADD R6, R2, 0x184 ;  /* 0x0000018402067836 */ /* 0x000fe20000000000 */
[----:B------:R-:W-:Y:S01]  /*85a10*/  PRMT R5, R189, 0x7773, RZ ;  /* 0x00007773bd057816 */ /* 0x000fe200000000ff */
[----:B------:R-:W4:Y:S01]  /*85a20*/  LDL.LU.64 R178, [R1+0x568] ;  /* 0x0005680001b27983 */ /* 0x000f220000300a00 */
[----:B------:R-:W-:Y:S01]  /*85a30*/  ISETP.GE.AND P0, PT, R0, UR4, PT ;  /* 0x0000000400007c0c */ /* 0x000fe2000bf06270 */
[----:B------:R-:W-:Y:S01]  /*85a40*/  VIADD R0, R2, 0x182 ;  /* 0x0000018202007836 */ /* 0x000fe20000000000 */
[----:B------:R-:W-:Y:S01]  /*85a50*/  ULDC UR4, c[0x0][0x22c] ;  /* 0x00008b0000047ab9 */ /* 0x000fe20000000800 */
[----:B------:R-:W4:Y:S01]  /*85a60*/  LDL.LU.64 R188, [R1+0x560] ;  /* 0x0005600001bc7983 */ /* 0x000f220000300a00 */
[----:B------:R-:W-:-:S02]  /*85a70*/  ULDC UR8, c[0x0][0x228] ;  /* 0x00008a0000087ab9 */ /* 0x000fc40000000800 */
[----:B------:R-:W-:Y:S01]  /*85a80*/  ISETP.GE.AND P3, PT, R0, UR4, PT ;  /* 0x0000000400007c0c */ /* 0x000fe2000bf66270 */
[----:B------:R-:W-:Y:S02]  /*85a90*/  ULDC UR4, c[0x0][0x228] ;  /* 0x00008a0000047ab9 */ /* 0x000fe40000000800 */
[----:B------:R-:W-:Y:S01]  /*85aa0*/  ISETP.LT.AND P1, PT, R4, UR4, !P1 ;  /* 0x0000000404007c0c */ /* 0x000fe2000cf21270 */
[----:B---3--:R0:W-:Y:S01]  /*85ab0*/  @P2 STG.E.U8 desc[UR40][R184.64], R5 ;  /* 0x00000005b8002986 */ /* 0x0081e2000c101128 */
[----:B------:R-:W-:Y:S01]  /*85ac0*/  PRMT R0, R237, 0x7770, RZ ;  /* 0x00007770ed007816 */ /* 0x000fe200000000ff */
[----:B------:R-:W-:Y:S01]  /*85ad0*/  ULDC UR4, c[0x0][0x22c] ;  /* 0x00008b0000047ab9 */ /* 0x000fe20000000800 */
[----:B------:R-:W-:Y:S01]  /*85ae0*/  ISETP.LT.AND P5, PT, R3, UR6, !P0 ;  /* 0x0000000603007c0c */ /* 0x000fe2000c7a1270 */
[----:B------:R-:W-:Y:S02]  /*85af0*/  ULDC UR6, c[0x0][0x228] ;  /* 0x00008a0000067ab9 */ /* 0x000fe40000000800 */
[----:B------:R1:W-:Y:S04]  /*85b00*/  @P6 STG.E.U8 desc[UR40][R250.64], R0 ;  /* 0x00000000fa006986 */ /* 0x0003e8000c101128 */
[----:B0-----:R-:W3:Y:S01]  /*85b10*/  LDL.LU.64 R184, [R1+0x558] ;  /* 0x0005580001b87983 */ /* 0x001ee20000300a00 */
[----:B------:R-:W-:Y:S01]  /*85b20*/  VIADD R5, R2, 0x183 ;  /* 0x0000018302057836 */ /* 0x000fe20000000000 */
[----:B-1----:R-:W-:-:S04]  /*85b30*/  PRMT R0, R237, 0x7771, RZ ;  /* 0x00007771ed007816 */ /* 0x002fc800000000ff */
[----:B------:R-:W-:Y:S01]  /*85b40*/  ISETP.GE.AND P2, PT, R5, UR4, PT ;  /* 0x0000000405007c0c */ /* 0x000fe2000bf46270 */
[----:B------:R-:W-:Y:S01]  /*85b50*/  ULDC UR4, c[0x0][0x228] ;  /* 0x00008a0000047ab9 */ /* 0x000fe20000000800 */
[----:B------:R-:W-:Y:S01]  /*85b60*/  PRMT R5, R237, 0x7772, RZ ;  /* 0x00007772ed057816 */ /* 0x000fe200000000ff */
[----:B--2---:R0:W-:Y:S04]  /*85b70*/  @P1 STG.E.U8 desc[UR40][R180.64], R0 ;  /* 0x00000000b4001986 */ /* 0x0041e8000c101128 */
[----:B0-----:R-:W2:Y:S04]  /*85b80*/  LDL.LU.64 R180, [R1+0x550] ;  /* 0x0005500001b47983 */ /* 0x001ea80000300a00 */
[----:B------:R-:W2:Y:S04]  /*85b90*/  LDL.LU.64 R250, [R1+0x548] ;  /* 0x0005480001fa7983 */ /* 0x000ea80000300a00 */
[----:B------:R-:W2:Y:S04]  /*85ba0*/  LDL.LU R236, [R1+0x78] ;  /* 0x0000780001ec7983 */ /* 0x000ea80000300800 */
[----:B----4-:R0:W-:Y:S04]  /*85bb0*/  @P5 STG.E.U8 desc[UR40][R186.64], R5 ;  /* 0x00000005ba005986 */ /* 0x0101e8000c101128 */
[----:B0-----:R-:W4:Y:S01]  /*85bc0*/  LDL.LU.64 R186, [R1+0x540] ;  /* 0x0005400001ba7983 */ /* 0x001f220000300a00 */
[C---:B------:R-:W-:Y:S01]  /*85bd0*/  ISETP.LT.AND P0, PT, R4.reuse, UR6, !P0 ;  /* 0x0000000604007c0c */ /* 0x040fe2000c701270 */
[----:B------:R-:W-:Y:S01]  /*85be0*/  ULDC UR6, c[0x0][0x228] ;  /* 0x00008a0000067ab9 */ /* 0x000fe20000000800 */
[----:B------:R-:W-:Y:S01]  /*85bf0*/  ISETP.LT.AND P6, PT, R3, UR4, !P3 ;  /* 0x0000000403007c0c */ /* 0x000fe2000dfc1270 */
[----:B------:R-:W-:Y:S01]  /*85c00*/  ULDC UR4, c[0x0][0x22c] ;  /* 0x00008b0000047ab9 */ /* 0x000fe20000000800 */
[----:B------:R-:W-:Y:S01]  /*85c10*/  ISETP.LT.AND P3, PT, R4, UR6, !P3 ;  /* 0x0000000604007c0c */ /* 0x000fe2000df61270 */
[----:B------:R-:W-:Y:S01]  /*85c20*/  ULDC UR6, c[0x0][0x228] ;  /* 0x00008a0000067ab9 */ /* 0x000fe20000000800 */
[----:B------:R-:W-:-:S02]  /*85c30*/  PRMT R0, R237, 0x7773, RZ ;  /* 0x00007773ed007816 */ /* 0x000fc400000000ff */
[----:B------:R-:W-:Y:S02]  /*85c40*/  PRMT R5, R7, 0x7770, RZ ;  /* 0x0000777007057816 */ /* 0x000fe400000000ff */
[----:B------:R-:W-:Y:S01]  /*85c50*/  ISETP.GE.AND P1, PT, R6, UR4, PT ;  /* 0x0000000406007c0c */ /* 0x000fe2000bf26270 */
[----:B------:R-:W-:Y:S02]  /*85c60*/  ULDC UR4, c[0x0][0x228] ;  /* 0x00008a0000047ab9 */ /* 0x000fe40000000800 */
[----:B------:R0:W-:Y:S01]  /*85c70*/  @P0 STG.E.U8 desc[UR40][R178.64], R0 ;  /* 0x00000000b2000986 */ /* 0x0001e2000c101128 */
[----:B------:R-:W-:Y:S01]  /*85c80*/  ISETP.LT.AND P5, PT, R3, UR4, !P2 ;  /* 0x0000000403007c0c */ /* 0x000fe2000d7a1270 */
[----:B------:R-:W-:Y:S02]  /*85c90*/  ULDC UR4, c[0x0][0x22c] ;  /* 0x00008b0000047ab9 */ /* 0x000fe40000000800 */
[----:B------:R1:W-:Y:S01]  /*85ca0*/  @P6 STG.E.U8 desc[UR40][R188.64], R5 ;  /* 0x00000005bc006986 */ /* 0x0003e2000c101128 */
[----:B0-----:R-:W-:-:S03]  /*85cb0*/  PRMT R0, R7, 0x7771, RZ ;  /* 0x0000777107007816 */ /* 0x001fc600000000ff */
[----:B-1----:R-:W4:Y:S04]  /*85cc0*/  LDL.LU.64 R188, [R1+0x538] ;  /* 0x0005380001bc7983 */ /* 0x002f280000300a00 */
[----:B---3--:R0:W-:Y:S01]  /*85cd0*/  @P3 STG.E.U8 desc[UR40][R184.64], R0 ;  /* 0x00000000b8003986 */ /* 0x0081e2000c101128 */
[----:B------:R-:W-:Y:S01]  /*85ce0*/  ISETP.LT.AND P2, PT, R4, UR6, !P2 ;  /* 0x0000000604007c0c */ /* 0x000fe2000d741270 */
[----:B------:R-:W-:Y:S01]  /*85cf0*/  ULDC UR6, c[0x0][0x228] ;  /* 0x00008a0000067ab9 */ /* 0x000fe20000000800 */
[----:B------:R-:W-:Y:S01]  /*85d00*/  ISETP.LT.AND P6, PT, R3, UR8, !P1 ;  /* 0x0000000803007c0c */ /* 0x000fe2000cfc1270 */
[----:B------:R-:W3:Y:S01]  /*85d10*/  LDL.LU.64 R178, [R1+0x530] ;  /* 0x0005300001b27983 */ /* 0x000ee20000300a00 */
[----:B------:R-:W-:Y:S01]  /*85d20*/  PRMT R5, R7, 0x7772, RZ ;  /* 0x0000777207057816 */ /* 0x000fe200000000ff */
[C---:B------:R-:W-:Y:S01]  /*85d30*/  VIADD R6, R2.reuse, 0x188 ;  /* 0x0000018802067836 */ /* 0x040fe20000000000 */
[----:B------:R-:W-:Y:S01]  /*85d40*/  ULDC UR8, c[0x0][0x228] ;  /* 0x00008a0000087ab9 */ /* 0x000fe20000000800 */
[----:B0-----:R-:W-:Y:S01]  /*85d50*/  VIADD R0, R2, 0x185 ;  /* 0x0000018502007836 */ /* 0x001fe20000000000 */
[----:B------:R-:W3:Y:S04]  /*85d60*/  LDL.LU.64 R184, [R1+0x528] ;  /* 0x0005280001b87983 */ /* 0x000ee80000300a00 */
[----:B------:R-:W-:Y:S01]  /*85d70*/  ISETP.GE.AND P0, PT, R0, UR4, PT ;  /* 0x0000000400007c0c */ /* 0x000fe2000bf06270 */
[----:B------:R-:W-:Y:S01]  /*85d80*/  VIADD R0, R2, 0x186 ;  /* 0x0000018602007836 */ /* 0x000fe20000000000 */
[----:B------:R-:W-:-:S04]  /*85d90*/  ULDC UR4, c[0x0][0x22c] ;  /* 0x00008b0000047ab9 */ /* 0x000fc80000000800 */
[----:B------:R-:W-:Y:S01]  /*85da0*/  ISETP.GE.AND P3, PT, R0, UR4, PT ;  /* 0x0000000400007c0c */ /* 0x000fe2000bf66270 */
[----:B------:R-:W-:Y:S01]  /*85db0*/  ULDC UR4, c[0x0][0x228] ;  /* 0x00008a0000047ab9 */ /* 0x000fe20000000800 */
[----:B--2---:R0:W-:Y:S01]  /*85dc0*/  @P5 STG.E.U8 desc[UR40][R180.64], R5 ;  /* 0x00000005b4005986 */ /* 0x0041e2000c101128 */
[----:B------:R-:W-:-:S03]  /*85dd0*/  PRMT R0, R236, 0x7770, RZ ;  /* 0x00007770ec007816 */ /* 0x000fc600000000ff */
[----:B0-----:R-:W2:Y:S01]  /*85de0*/  LDL.LU.64 R180, [R1+0x2128] ;  /* 0x0021280001b47983 */ /* 0x001ea20000300a00 */
[----:B------:R-:W-:-:S03]  /*85df0*/  PRMT R5, R7, 0x7773, RZ ;  /* 0x0000777307057816 */ /* 0x000fc600000000ff */
[----:B------:R-:W2:Y:S04]  /*85e00*/  LDL.LU R237, [R1+0x7c] ;  /* 0x00007c0001ed7983 */ /* 0x000ea80000300800 */
[----:B------:R0:W-:Y:S04]  /*85e10*/  @P2 STG.E.U8 desc[UR40][R250.64], R5 ;  /* 0x00000005fa002986 */ /* 0x0001e8000c101128 */
[----:B----4-:R1:W-:Y:S04]  /*85e20*/  @P6 STG.E.U8 desc[UR40][R186.64], R0 ;  /* 0x00000000ba006986 */ /* 0x0103e8000c101128 */
[----:B0-----:R-:W4:Y:S04]  /*85e30*/  LDL.LU.64 R250, [R1+0x520] ;  /* 0x0005200001fa7983 */ /* 0x001f280000300a00 */
[----:B-1----:R-:W4:Y:S01]  /*85e40*/  LDL.LU.64 R186, [R1+0x518] ;  /* 0x0005180001ba7983 */ /* 0x002f220000300a00 */
[C---:B------:R-:W-:Y:S01]  /*85e50*/  ISETP.LT.AND P1, PT, R4.reuse, UR4, !P1 ;  /* 0x0000000404007c0c */ /* 0x040fe2000cf21270 */
[----:B------:R-:W-:Y:S01]  /*85e60*/  ULDC UR4, c[0x0][0x228] ;  /* 0x00008a0000047ab9 */ /* 0x000fe20000000800 */
[----:B------:R-:W-:Y:S01]  /*85e70*/  ISETP.LT.AND P2, PT, R4, UR6, !P0 ;  /* 0x0000000604007c0c */ /* 0x000fe2000c741270 */
[----:B------:R-:W-:Y:S01]  /*85e80*/  VIADD R5, R2, 0x187 ;  /* 0x0000018702057836 */ /* 0x000fe20000000000 */
[----:B------:R-:W-:Y:S01]  /*85e90*/  ISETP.LT.AND P5, PT, R3, UR4, !P0 ;  /* 0x0000000403007c0c */ /* 0x000fe2000c7a1270 */
[----:B------:R-:W-:Y:S01]  /*85ea0*/  ULDC UR4, c[0x0][0x22c] ;  /* 0x00008b0000047ab9 */ /* 0x000fe20000000800 */
[C---:B------:R-:W-:Y:S01]  /*85eb0*/  PRMT R0, R236.reuse, 0x7771, RZ ;  /* 0x00007771ec007816 */ /* 0x040fe200000000ff */
[----:B------:R-:W-:Y:S01]  /*85ec0*/  ULDC UR6, c[0x0][0x228] ;  /* 0x00008a0000067ab9 */ /* 0x000fe20000000800 */
[----:B------:R-:W-:Y:S01]  /*85ed0*/  ISETP.GE.AND P0, PT, R5, UR4, PT ;  /* 0x0000000405007c0c */ /* 0x000fe2000bf06270 */
[----:B------:R-:W-:Y:S01]  /*85ee0*/  ULDC UR4, c[0x0][0x22c] ;  /* 0x00008b0000047ab9 */ /* 0x000fe20000000800 */
[----:B------:R-:W-:-:S02]  /*85ef0*/  PRMT R5, R236, 0x7772, RZ ;  /* 0x00007772ec057816 */ /* 0x000fc400000000ff */
[----:B------:R-:W-:Y:S01]  /*85f00*/  ISETP.LT.AND P6, PT, R3, UR6, !P3 ;  /* 0x0000000603007c0c */ /* 0x000fe2000dfc1270 */
[----:B------:R-:W-:Y:S01]  /*85f10*/  ULDC UR6, c[0x0][0x228] ;  /* 0x00008a0000067ab9 */ /* 0x000fe20000000800 */
[----:B------:R0:W-:Y:S01]  /*85f20*/  @P1 STG.E.U8 desc[UR40][R188.64], R0 ;  /* 0x00000000bc001986 */ /* 0x0001e2000c101128 */
[----:B------:R-:W-:Y:S01]  /*85f30*/  ISETP.GE.AND P1, PT, R6, UR4, PT ;  /* 0x0000000406007c0c */ /* 0x000fe2000bf26270 */
[----:B------:R-:W-:Y:S02]  /*85f40*/  ULDC UR4, c[0x0][0x228] ;  /* 0x00008a0000047ab9 */ /* 0x000fe40000000800 */
[----:B------:R-:W-:Y:S01]  /*85f50*/  ISETP.LT.AND P3, PT, R4, UR4, !P3 ;  /* 0x0000000404007c0c */ /* 0x000fe2000df61270 */
[----:B------:R-:W-:Y:S01]  /*85f60*/  ULDC UR4, c[0x0][0x228] ;  /* 0x00008a0000047ab9 */ /* 0x000fe20000000800 */
[----:B---3--:R1:W-:Y:S01]  /*85f70*/  @P5 STG.E.U8 desc[UR40][R178.64], R5 ;  /* 0x00000005b2005986 */ /* 0x0083e2000c101128 */
[----:B0-----:R-:W-:-:S03]  /*85f80*/  PRMT R0, R236, 0x7773, RZ ;  /* 0x00007773ec007816 */ /* 0x001fc600000000ff */
[----:B------:R-:W3:Y:S04]  /*85f90*/  LDL.LU.64 R188, [R1+0x508] ;  /* 0x0005080001bc7983 */ /* 0x000ee80000300a00 */
[----:B------:R0:W-:Y:S01]  /*85fa0*/  @P2 STG.E.U8 desc[UR40][R184.64], R0 ;  /* 0x00000000b8002986 */ /* 0x0001e2000c101128 */
[----:B------:R-:W-:Y:S01]  /*85fb0*/  ISETP.LT.AND P2, PT, R3, UR6, !P0 ;  /* 0x0000000603007c0c */ /* 0x000fe2000c741270 */
[----:B------:R-:W-:Y:S01]  /*85fc0*/  ULDC UR6, c[0x0][0x228] ;  /* 0x00008a0000067ab9 */ /* 0x000fe20000000800 */
[----:B-1----:R-:W-:Y:S01]  /*85fd0*/  VIADD R5, R2, 0x189 ;  /* 0x0000018902057836 */ /* 0x002fe20000000000 */
[----:B------:R-:W-:Y:S01]  /*85fe0*/  ISETP.LT.AND P5, PT, R4, UR4, !P0 ;  /* 0x0000000404007c0c */ /* 0x000fe2000c7a1270 */
[----:B------:R-:W-:-:S03]  /*85ff0*/  ULDC UR4, c[0x0][0x22c] ;  /* 0x00008b0000047ab9 */ /* 0x000fc60000000800 */
[----:B------:R-:W-:Y:S01]  /*86000*/  ISETP.GE.AND P0, PT, R5, UR4, PT ;  /* 0x0000000405007c0c */ /* 0x000fe2000bf06270 */
[----:B------:R-:W-:Y:S01]  /*86010*/  ULDC UR4, c[0x0][0x228] ;  /* 0x00008a0000047ab9 */ /* 0x000fe20000000800 */
[----:B0-----:R-:W3:Y:S04]  /*86020*/  LDL.LU.64 R184, [R1+0x500] ;  /* 0x0005000001b87983 */ /* 0x001ee80000300a00 */
[----:B------:R-:W3:Y:S01]  /*86030*/  LDL.LU.64 R178, [R1+0x4f8] ;  /* 0x0004f80001b27983 */ /* 0x000ee20000300a00 */
[C---:B--2---:R-:W-:Y:S02]  /*86040*/  PRMT R0, R237.reuse, 0x7770, RZ ;  /* 0x00007770ed007816 */ /* 0x044fe400000000ff */
[C---:B------:R-:W-:Y:S02]  /*86050*/  PRMT R6, R237.reuse, 0x7771, RZ ;  /* 0x00007771ed067816 */ /* 0x040fe400000000ff */
[C---:B------:R-:W-:Y:S01]  /*86060*/  PRMT R5, R237.reuse, 0x7772, RZ ;  /* 0x00007772ed057816 */ /* 0x040fe200000000ff */
[----:B----4-:R0:W-:Y:S04]  /*86070*/  @P6 STG.E.U8 desc[UR40][R250.64], R0 ;  /* 0x00000000fa006986 */ /* 0x0101e8000c101128 */
[----:B------:R-:W-:Y:S04]  /*86080*/  @P3 STG.E.U8 desc[UR40][R186.64], R6 ;  /* 0x00000006ba003986 */ /* 0x000fe8000c101128 */
[----:B------:R1:W-:Y:S04]  /*86090*/  @P2 STG.E.U8 desc[UR40][R180.64], R5 ;  /* 0x00000005b4002986 */ /* 0x0003e8000c101128 */
[----:B0-----:R-:W2:Y:S04]  /*860a0*/  LDL.LU.64 R250, [R1+0x4f0] ;  /* 0x0004f00001fa7983 */ /* 0x001ea80000300a00 */
[----:B-1----:R-:W4:Y:S01]  /*860b0*/  LDL.LU.64 R180, [R1+0x2120] ;  /* 0x0021200001b47983 */ /* 0x002f220000300a00 */
[----:B------:R-:W-:-:S03]  /*860c0*/  PRMT R0, R237, 0x7773, RZ ;  /* 0x00007773ed007816 */ /* 0x000fc600000000ff */
[----:B------:R-:W2:Y:S04]  /*860d0*/  LDL.LU.64 R186, [R1+0x4e8] ;  /* 0x0004e80001ba7983 */ /* 0x000ea80000300a00 */
[----:B------:R-:W2:Y:S01]  /*860e0*/  LDL.LU.64 R236, [R1+0x4e0] ;  /* 0x0004e00001ec7983 */ /* 0x000ea20000300a00 */
[C---:B------:R-:W-:Y:S01]  /*860f0*/  ISETP.LT.AND P3, PT, R3.reuse, UR4, !P1 ;  /* 0x0000000403007c0c */ /* 0x040fe2000cf61270 */
[----:B------:R-:W-:Y:S02]  /*86100*/  ULDC UR4, c[0x0][0x22c] ;  /* 0x00008b0000047ab9 */ /* 0x000fe40000000800 */
[----:B---3--:R0:W-:Y:S04]  /*86110*/  @P5 STG.E.U8 desc[UR40][R188.64], R0 ;  /* 0x00000000bc005986 */ /* 0x0081e8000c101128 */
[----:B0-----:R-:W3:Y:S01]  /*86120*/  LDL.LU.64 R188, [R1+0x4d0] ;  /* 0x0004d00001bc7983 */ /* 0x001ee20000300a00 */
[----:B------:R-:W-:Y:S01]  /*86130*/  VIADD R0, R2, 0x18a ;  /* 0x0000018a02007836 */ /* 0x000fe20000000000 */
[----:B------:R-:W-:Y:S01]  /*86140*/  ISETP.LT.AND P2, PT, R4, UR6, !P1 ;  /* 0x0000000604007c0c */ /* 0x000fe2000cf41270 */
[----:B------:R-:W-:Y:S01]  /*86150*/  ULDC UR6, c[0x0][0x228] ;  /* 0x00008a0000067ab9 */ /* 0x000fe20000000800 */
[----:B------:R-:W-:Y:S01]  /*86160*/  ISETP.LT.AND P5, PT, R3, UR8, !P0 ;  /* 0x0000000803007c0c */ /* 0x000fe2000c7a1270 */
[----:B------:R-:W-:Y:S01]  /*86170*/  ULDC UR8, c[0x0][0x228] ;  /* 0x00008a0000087ab9 */ /* 0x000fe20000000800 */
[----:B------:R-:W-:Y:S01]  /*86180*/  ISETP.GE.AND P1, PT, R0, UR4, PT ;  /* 0x0000000400007c0c */ /* 0x000fe2000bf26270 */
[----:B------:R-:W-:Y:S01]  /*86190*/  VIADD R0, R2, 0x18b ;  /* 0x0000018b02007836 */ /* 0x000fe20000000000 */
[----:B------:R-:W-:Y:S01]  /*861a0*/  ULDC UR4, c[0x0][0x22c] ;  /* 0x00008b0000047ab9 */ /* 0x000fe20000000800 */
[----:B----4-:R-:W-:-:S05]  /*861b0*/  PRMT R5, R180, 0x7770, RZ ;  /* 0x00007770b4057816 */ /* 0x010fca00000000ff */
[----:B------:R0:W-:Y:S04]  /*861c0*/  @P3 STG.E.U8 desc[UR40][R184.64], R5 ;  /* 0x00000005b8003986 */ /* 0x0001e8000c101128 */
[----:B0-----:R-:W4:Y:S01]  /*861d0*/  LDL.LU.64 R184, [R1+0x4c8] ;  /* 0x0004c80001b87983 */ /* 0x001f220000300a00 */
[----:B------:R-:W-:Y:S01]  /*861e0*/  ISETP.GE.AND P3, PT, R0, UR4, PT ;  /* 0x0000000400007c0c */ /* 0x000fe2000bf66270 */
[----:B------:R-:W-:Y:S01]  /*861f0*/  ULDC UR4, c[0x0][0x228] ;  /* 0x00008a0000047ab9 */ /* 0x000fe20000000800 */
[C---:B------:R-:W-:Y:S02]  /*86200*/  PRMT R5, R180.reuse, 0x7771, RZ ;  /* 0x00007771b4057816 */ /* 0x040fe400000000ff */
[----:B------:R-:W-:Y:S02]  /*86210*/  PRMT R0, R180, 0x7772, RZ ;  /* 0x00007772b4007816 */ /* 0x000fe400000000ff */
[----:B------:R-:W-:Y:S01]  /*86220*/  ISETP.LT.AND P0, PT, R4, UR4, !P0 ;  /* 0x0000000404007c0c */ /* 0x000fe2000c701270 */
[----:B------:R0:W-:Y:S01]  /*86230*/  @P2 STG.E.U8 desc[UR40][R178.64], R5 ;  /* 0x00000005b2002986 */ /* 0x0001e2000c101128 */
[----:B------:R-:W-:-:S03]  /*86240*/  ULDC UR4, c[0x0][0x22c] ;  /* 0x00008b0000047ab9 */ /* 0x000fc60000000800 */
[----:B--2---:R1:W-:Y:S01]  /*86250*/  @P5 STG.E.U8 desc[UR40][R250.64], R0 ;  /* 0x00000000fa005986 */ /* 0x0043e2000c101128 */
[----:B------:R-:W-:Y:S01]  /*86260*/  ISETP.LT.AND P5, PT, R3, UR6, !P1 ;  /* 0x0000000603007c0c */ /* 0x000fe2000cfa1270 */
[----:B------:R-:W-:Y:S01]  /*86270*/  ULDC UR6, c[0x0][0x228] ;  /* 0x00008a0000067ab9 */ /* 0x000fe20000000800 */
[----:B------:R-:W-:Y:S01]  /*86280*/  ISETP.LT.AND P1, PT, R4, UR8, !P1 ;  /* 0x0000000804007c0c */ /* 0x000fe2000cf21270 */
[----:B------:R-:W-:Y:S01]  /*86290*/  VIADD R6, R2, 0x18d ;  /* 0x0000018d02067836 */ /* 0x000fe20000000000 */
[----:B------:R-:W-:Y:S01]  /*862a0*/  PRMT R180, R180, 0x7773, RZ ;  /* 0x00007773b4b47816 */ /* 0x000fe200000000ff */
[----:B------:R-:W-:Y:S01]  /*862b0*/  ULDC UR8, c[0x0][0x228] ;  /* 0x00008a0000087ab9 */ /* 0x000fe20000000800 */
[----:B0-----:R-:W-:Y:S01]  /*862c0*/  PRMT R5, R181, 0x7770, RZ ;  /* 0x00007770b5057816 */ /* 0x001fe200000000ff */
[----:B------:R-:W2:Y:S01]  /*862d0*/  LDL.LU.64 R178, [R1+0x4c0] ;  /* 0x0004c00001b27983 */ /* 0x000ea20000300a00 */
[----:B-1----:R-:W-:-:S03]  /*862e0*/  VIADD R0, R2, 0x18c ;  /* 0x0000018c02007836 */ /* 0x002fc60000000000 */
[----:B------:R0:W-:Y:S02]  /*862f0*/  @P0 STG.E.U8 desc[UR40][R186.64], R180 ;  /* 0x000000b4ba000986 */ /* 0x0001e4000c101128 */
[----:B------:R-:W-:Y:S02]  /*86300*/  ISETP.GE.AND P2, PT, R0, UR4, PT ;  /* 0x0000000400007c0c */ /* 0x000fe4000bf46270 */
[----:B------:R-:W2:Y:S01]  /*86310*/  LDL.LU.64 R250, [R1+0x4b8] ;  /* 0x0004b80001fa7983 */ /* 0x000ea20000300a00 */
[----:B------:R-:W-:Y:S01]  /*86320*/  PRMT R0, R181, 0x7771, RZ ;  /* 0x00007771b5007816 */ /* 0x000fe200000000ff */
[----:B------:R-:W-:Y:S02]  /*86330*/  ULDC UR4, c[0x0][0x228] ;  /* 0x00008a0000047ab9 */ /* 0x000fe40000000800 */
[----:B------:R-:W-:Y:S04]  /*86340*/  @P5 STG.E.U8 desc[UR40][R236.64], R5 ;  /* 0x00000005ec005986 */ /* 0x000fe8000c101128 */
[----:B0-----:R-:W2:Y:S04]  /*86350*/  LDL.LU.64 R186, [R1+0x4b0] ;  /* 0x0004b00001ba7983 */ /* 0x001ea80000300a00 */
[----:B------:R0:W-:Y:S01]  /*86360*/  @P1 STG.E.U8 desc[UR40][R182.64], R0 ;  /* 0x00000000b6001986 */ /* 0x0001e2000c101128 */
[----:B------:R-:W-:Y:S01]  /*86370*/  ISETP.LT.AND P6, PT, R3, UR4, !P3 ;  /* 0x0000000403007c0c */ /* 0x000fe2000dfc1270 */
[----:B------:R-:W-:Y:S01]  /*86380*/  ULDC UR4, c[0x0][0x22c] ;  /* 0x00008b0000047ab9 */ /* 0x000fe20000000800 */
[----:B------:R-:W-:Y:S01]  /*86390*/  ISETP.LT.AND P3, PT, R4, UR6, !P3 ;  /* 0x0000000604007c0c */ /* 0x000fe2000df61270 */
[----:B------:R-:W-:Y:S01]  /*863a0*/  ULDC UR6, c[0x0][0x228] ;  /* 0x00008a0000067ab9 */ /* 0x000fe20000000800 */
[----:B0-----:R-:W2:Y:S01]  /*863b0*/  LDL.LU.64 R182, [R1+0x2118] ;  /* 0x0021180001b67983 */ /* 0x001ea20000300a00 */
[----:B------:R-:W-:-:S02]  /*863c0*/  PRMT R0, R181, 0x7772, RZ ;  /* 0x00007772b5007816 */ /* 0x000fc400000000ff */
[----:B------:R-:W-:-:S06]  /*863d0*/  PRMT R181, R181, 0x7773, RZ ;  /* 0x00007773b5b57816 */ /* 0x000fcc00000000ff */
[----:B---3--:R-:W-:Y:S04]  /*863e0*/  @P6 STG.E.U8 desc[UR40][R188.64], R0 ;  /* 0x00000000bc006986 */ /* 0x008fe8000c101128 */
[----:B----4-:R0:W-:Y:S04]  /*863f0*/  @P3 STG.E.U8 desc[UR40][R184.64], R181 ;  /* 0x000000b5b8003986 */ /* 0x0101e8000c101128 */
[----:B0-----:R-:W3:Y:S01]  /*86400*/  LDL.LU.64 R184, [R1+0x4a8] ;  /* 0x0004a80001b87983 */ /* 0x001ee20000300a00 */
[----:B------:R-:W-:Y:S01]  /*86410*/  ISETP.GE.AND P0, PT, R6, UR4, PT ;  /* 0x0000000406007c0c */ /* 0x000fe2000bf06270 */
[----:B------:R-:W-:-:S02]  /*86420*/  ULDC UR4, c[0x0][0x228] ;  /* 0x00008a0000047ab9 */ /* 0x000fc40000000800 */
[C---:B------:R-:W-:Y:S01]  /*86430*/  ISETP.LT.AND P5, PT, R3.reuse, UR4, !P2 ;  /* 0x0000000403007c0c */ /* 0x040fe2000d7a1270 */
[----:B------:R-:W-:Y:S01]  /*86440*/  VIADD R0, R2, 0x1f4 ;  /* 0x000001f402007836 */ /* 0x000fe20000000000 */
[----:B------:R-:W-:Y:S01]  /*86450*/  ULDC UR4, c[0x0][0x228] ;  /* 0x00008a0000047ab9 */ /* 0x000fe20000000800 */
[----:B------:R-:W4:Y:S01]  /*86460*/  LDL.LU.64 R236, [R1+0x4a0] ;  /* 0x0004a00001ec7983 */ /* 0x000f220000300a00 */
[----:B------:R-:W-:Y:S01]  /*86470*/  ISETP.LT.AND P2, PT, R4, UR4, !P2 ;  /* 0x0000000404007c0c */ /* 0x000fe2000d741270 */
[----:B------:R-:W-:Y:S01]  /*86480*/  ULDC UR4, c[0x0][0x22c] ;  /* 0x00008b0000047ab9 */ /* 0x000fe20000000800 */
[----:B------:R-:W-:Y:S01]  /*86490*/  ISETP.GE.AND P1, PT, R0, UR11, PT ;  /* 0x0000000b00007c0c */ /* 0x000fe2000bf26270 */
[----:B------:R-:W-:Y:S01]  /*864a0*/  VIADD R0, R2, 0x18e ;  /* 0x0000018e02007836 */ /* 0x000fe20000000000 */
[----:B------:R-:W-:Y:S01]  /*864b0*/  ISETP.LT.AND P3, PT, R3, UR6, !P0 ;  /* 0x0000000603007c0c */ /* 0x000fe2000c761270 */
[----:B------:R-:W4:Y:S01]  /*864c0*/  LDL.LU.64 R188, [R1+0x498] ;  /* 0x0004980001bc7983 */ /* 0x000f220000300a00 */
[----:B------:R-:W-:Y:S01]  /*864d0*/  ULDC UR6, c[0x0][0x228] ;  /* 0x00008a0000067ab9 */ /* 0x000fe20000000800 */
[----:B--2---:R-:W-:-:S05]  /*864e0*/  PRMT R5, R182, 0x7770, RZ ;  /* 0x00007770b6057816 */ /* 0x004fca00000000ff */
[----:B------:R0:W-:Y:S01]  /*864f0*/  @P5 STG.E.U8 desc[UR40][R178.64], R5 ;  /* 0x00000005b2005986 */ /* 0x0001e2000c101128 */
[----:B------:R-:W-:Y:S01]  /*86500*/  ISETP.GE.AND P5, PT, R0, UR4, PT ;  /* 0x0000000400007c0c */ /* 0x000fe2000bfa6270 */
[----:B------:R-:W-:Y:S01]  /*86510*/  ULDC UR4, c[0x0][0x228] ;  /* 0x00008a0000047ab9 */ /* 0x000fe20000000800 */
[----:B------:R-:W-:Y:S02]  /*86520*/  PRMT R0, R182, 0x7772, RZ ;  /* 0x00007772b6007816 */ /* 0x000fe400000000ff */
[----:B------:R-:W-:Y:S01]  /*86530*/  ISETP.LT.AND P0, PT, R4, UR4, !P0 ;  /* 0x0000000404007c0c */ /* 0x000fe2000c701270 */
[----:B------:R-:W-:Y:S01]  /*86540*/  ULDC UR4, c[0x0][0x228] ;  /* 0x00008a0000047ab9 */ /* 0x000fe20000000800 */
[C---:B0-----:R-:W-:Y:S02]  /*86550*/  PRMT R5, R182.reuse, 0x7771, RZ ;  /* 0x00007771b6057816 */ /* 0x041fe400000000ff */
[----:B------:R-:W-:-:S03]  /*86560*/  PRMT R182, R182, 0x7773, RZ ;  /* 0x00007773b6b67816 */ /* 0x000fc600000000ff */
[----:B------:R-:W-:Y:S04]  /*86570*/  @P2 STG.E.U8 desc[UR40][R250.64], R5 ;  /* 0x00000005fa002986 */ /* 0x000fe8000c101128 */
[----:B------:R0:W-:Y:S04]  /*86580*/  @P3 STG.E.U8 desc[UR40][R186.64], R0 ;  /* 0x00000000ba003986 */ /* 0x0001e8000c101128 */
[----:B0-----:R-:W2:Y:S04]  /*86590*/  LDL.LU.64 R186, [R1+0x490] ;  /* 0x0004900001ba7983 */ /* 0x001ea80000300a00 */
[----:B------:R-:W2:Y:S04]  /*865a0*/  LDL.LU R251, [R1] ;  /* 0x0000000001fb7983 */ /* 0x000ea80000300800 */
[----:B------:R-:W2:Y:S04]  /*865b0*/  LDL.LU.64 R180, [R1+0x488] ;  /* 0x0004880001b47983 */ /* 0x000ea80000300a00 */
        /* <DEDUP_REMOVED lines=9> */
[----:B------:R-:W-:Y:S01]  /*86650*/  PRMT R5, R183, 0x7770, RZ ;  /* 0x00007770b7057816 */ /* 0x000fe200000000ff */
[----:B------:R-:W-:-:S03]  /*86660*/  ULDC UR4, c[0x0][0x22c] ;  /* 0x00008b0000047ab9 */ /* 0x000fc60000000800 */
[----:B------:R-:W-:Y:S01]  /*86670*/  ISETP.GE.AND P0, PT, R0, UR4, PT ;  /* 0x0000000400007c0c */ /* 0x000fe2000bf06270 */
[----:B------:R-:W-:Y:S01]  /*86680*/  ULDC UR4, c[0x0][0x228] ;  /* 0x00008a0000047ab9 */ /* 0x000fe20000000800 */
[----:B------:R-:W-:Y:S01]  /*86690*/  PRMT R0, R183, 0x7771, RZ ;  /* 0x00007771b7007816 */ /* 0x000fe200000000ff */
[----:B----4-:R0:W-:Y:S01]  /*866a0*/  @P3 STG.E.U8 desc[UR40][R236.64], R5 ;  /* 0x00000005ec003986 */ /* 0x0101e2000c101128 */
[C---:B------:R-:W-:Y:S01]  /*866b0*/  ISETP.LT.AND P3, PT, R3.reuse, UR4, !P2 ;  /* 0x0000000403007c0c */ /* 0x040fe2000d761270 */
[----:B------:R-:W-:Y:S02]  /*866c0*/  ULDC UR4, c[0x0][0x22c] ;  /* 0x00008b0000047ab9 */ /* 0x000fe40000000800 */
[----:B------:R1:W-:Y:S01]  /*866d0*/  @P5 STG.E.U8 desc[UR40][R188.64], R0 ;  /* 0x00000000bc005986 */ /* 0x0003e2000c101128 */
[----:B------:R-:W-:Y:S01]  /*866e0*/  ISETP.LT.AND P2, PT, R4, UR6, !P2 ;  /* 0x0000000604007c0c */ /* 0x000fe2000d741270 */
[----:B------:R-:W-:Y:S02]  /*866f0*/  ULDC UR6, c[0x0][0x228] ;  /* 0x00008a0000067ab9 */ /* 0x000fe40000000800 */
[----:B0-----:R-:W4:Y:S01]  /*86700*/  LDL.LU.64 R236, [R1+0x478] ;  /* 0x0004780001ec7983 */ /* 0x001f220000300a00 */
[----:B-1----:R-:W-:Y:S01]  /*86710*/  VIADD R0, R2, 0x191 ;  /* 0x0000019102007836 */ /* 0x002fe20000000000 */
[----:B------:R-:W-:-:S02]  /*86720*/  ISETP.LT.AND P6, PT, R3, UR8, !P0 ;  /* 0x0000000803007c0c */ /* 0x000fc4000c7c1270 */
[----:B------:R-:W4:Y:S01]  /*86730*/  LDL.LU R7, [R1+0x4] ;  /* 0x0000040001077983 */ /* 0x000f220000300800 */
[C---:B------:R-:W-:Y:S01]  /*86740*/  PRMT R5, R183.reuse, 0x7772, RZ ;  /* 0x00007772b7057816 */ /* 0x040fe200000000ff */
[----:B------:R-:W-:Y:S01]  /*86750*/  VIADD R6, R2, 0x194 ;  /* 0x0000019402067836 */ /* 0x000fe20000000000 */
[----:B------:R-:W-:Y:S01]  /*86760*/  ISETP.GE.AND P5, PT, R0, UR4, PT ;  /* 0x0000000400007c0c */ /* 0x000fe2000bfa6270 */
[----:B------:R-:W-:Y:S01]  /*86770*/  VIADD R0, R2, 0x192 ;  /* 0x0000019202007836 */ /* 0x000fe20000000000 */
[----:B------:R-:W-:Y:S01]  /*86780*/  ULDC UR4, c[0x0][0x22c] ;  /* 0x00008b0000047ab9 */ /* 0x000fe20000000800 */
[----:B------:R-:W4:Y:S01]  /*86790*/  LDL.LU.64 R188, [R1+0x470] ;  /* 0x0004700001bc7983 */ /* 0x000f220000300a00 */
[----:B------:R-:W-:Y:S01]  /*867a0*/  PRMT R183, R183, 0x7773, RZ ;  /* 0x00007773b7b77816 */ /* 0x000fe200000000ff */
[----:B------:R-:W-:Y:S02]  /*867b0*/  ULDC UR8, c[0x0][0x228] ;  /* 0x00008a0000087ab9 */ /* 0x000fe40000000800 */
[----:B--2---:R0:W-:Y:S01]  /*867c0*/  @P3 STG.E.U8 desc[UR40][R186.64], R5 ;  /* 0x00000005ba003986 */ /* 0x0041e2000c101128 */
[----:B------:R-:W-:Y:S01]  /*867d0*/  ISETP.GE.AND P3, PT, R0, UR4, PT ;  /* 0x0000000400007c0c */ /* 0x000fe2000bf66270 */
[----:B------:R-:W-:Y:S01]  /*867e0*/  ULDC UR4, c[0x0][0x228] ;  /* 0x00008a0000047ab9 */ /* 0x000fe20000000800 */
[C---:B------:R-:W-:Y:S01]  /*867f0*/  PRMT R0, R251.reuse, 0x7770, RZ ;  /* 0x00007770fb007816 */ /* 0x040fe200000000ff */
[----:B------:R-:W-:Y:S04]  /*86800*/  @P2 STG.E.U8 desc[UR40][R180.64], R183 ;  /* 0x000000b7b4002986 */ /* 0x000fe8000c101128 */
[----:B0-----:R-:W2:Y:S04]  /*86810*/  LDL.LU.64 R186, [R1+0x468] ;  /* 0x0004680001ba7983 */ /* 0x001ea80000300a00 */
[----:B------:R-:W2:Y:S04]  /*86820*/  LDL.LU.64 R178, [R1+0x460] ;  /* 0x0004600001b27983 */ /* 0x000ea80000300a00 */
[----:B---3--:R0:W-:Y:S04]  /*86830*/  @P6 STG.E.U8 desc[UR40][R184.64], R0 ;  /* 0x00000000b8006986 */ /* 0x0081e8000c101128 */
[----:B0-----:R-:W3:Y:S01]  /*86840*/  LDL.LU.64 R184, [R1+0x458] ;  /* 0x0004580001b87983 */ /* 0x001ee20000300a00 */
[----:B------:R-:W-:Y:S01]  /*86850*/  ISETP.LT.AND P0, PT, R4, UR4, !P0 ;  /* 0x0000000404007c0c */ /* 0x000fe2000c701270 */
[----:B------:R-:W-:Y:S01]  /*86860*/  VIADD R5, R2, 0x193 ;  /* 0x0000019302057836 */ /* 0x000fe20000000000 */
[----:B------:R-:W-:Y:S01]  /*86870*/  PRMT R0, R251, 0x7771, RZ ;  /* 0x00007771fb007816 */ /* 0x000fe200000000ff */
[----:B------:R-:W-:Y:S01]  /*86880*/  ULDC UR4, c[0x0][0x22c] ;  /* 0x00008b0000047ab9 */ /* 0x000fe20000000800 */
[----:B------:R-:W-:Y:S01]  /*86890*/  ISETP.LT.AND P6, PT, R3, UR6, !P5 ;  /* 0x0000000603007c0c */ /* 0x000fe2000efc1270 */
[----:B------:R-:W-:Y:S01]  /*868a0*/  ULDC UR6, c[0x0][0x228] ;  /* 0x00008a0000067ab9 */ /* 0x000fe20000000800 */
[----:B------:R-:W-:Y:S01]  /*868b0*/  ISETP.GE.AND P2, PT, R5, UR4, PT ;  /* 0x0000000405007c0c */ /* 0x000fe2000bf46270 */
[----:B------:R-:W-:Y:S01]  /*868c0*/  ULDC UR4, c[0x0][0x228] ;  /* 0x00008a0000047ab9 */ /* 0x000fe20000000800 */
[----:B------:R-:W-:Y:S01]  /*868d0*/  ISETP.LT.AND P5, PT, R4, UR6, !P5 ;  /* 0x0000000604007c0c */ /* 0x000fe2000efa1270 */
[----:B------:R-:W-:-:S04]  /*868e0*/  ULDC UR6, c[0x0][0x228] ;  /* 0x00008a0000067ab9 */ /* 0x000fc80000000800 */
[----:B----4-:R0:W-:Y:S01]  /*868f0*/  @P0 STG.E.U8 desc[UR40][R236.64], R0 ;  /* 0x00000000ec000986 */ /* 0x0101e2000c101128 */
[----:B------:R-:W-:Y:S01]  /*86900*/  ISETP.LT.AND P0, PT, R3, UR4, !P3 ;  /* 0x0000000403007c0c */ /* 0x000fe2000df01270 */
[----:B------:R-:W-:Y:S01]  /*86910*/  ULDC UR4, c[0x0][0x22c] ;  /* 0x00008b0000047ab9 */ /* 0x000fe20000000800 */
[C---:B------:R-:W-:Y:S01]  /*86920*/  PRMT R5, R251.reuse, 0x7772, RZ ;  /* 0x00007772fb057816 */ /* 0x040fe200000000ff */
[----:B0-----:R-:W4:Y:S04]  /*86930*/  LDL.LU.64 R236, [R1+0x450] ;  /* 0x0004500001ec7983 */ /* 0x001f280000300a00 */
[----:B------:R-:W4:Y:S04]  /*86940*/  LDL.LU.64 R182, [R1+0x448] ;  /* 0x0004480001b67983 */ /* 0x000f280000300a00 */
[----:B------:R-:W4:Y:S04]  /*86950*/  LDL.LU.64 R180, [R1+0x440] ;  /* 0x0004400001b47983 */ /* 0x000f280000300a00 */
[----:B------:R-:W4:Y:S01]  /*86960*/  LDL.LU R250, [R1+0x8] ;  /* 0x0000080001fa7983 */ /* 0x000f220000300800 */
[----:B------:R-:W-:Y:S01]  /*86970*/  ISETP.LT.AND P3, PT, R4, UR6, !P3 ;  /* 0x0000000604007c0c */ /* 0x000fe2000df61270 */
[----:B------:R-:W-:Y:S01]  /*86980*/  ULDC UR6, c[0x0][0x228] ;  /* 0x00008a0000067ab9 */ /* 0x000fe20000000800 */
[----:B------:R-:W-:Y:S01]  /*86990*/  PRMT R0, R251, 0x7773, RZ ;  /* 0x00007773fb007816 */ /* 0x000fe200000000ff */
[----:B------:R0:W-:Y:S02]  /*869a0*/  @P6 STG.E.U8 desc[UR40][R188.64], R5 ;  /* 0x00000005bc006986 */ /* 0x0001e4000c101128 */
[----:B0-----:R-:W-:-:S02]  /*869b0*/  PRMT R5, R7, 0x7770, RZ ;  /* 0x0000777007057816 */ /* 0x001fc400000000ff */
[----:B------:R-:W4:Y:S04]  /*869c0*/  LDL.LU.64 R188, [R1+0x2110] ;  /* 0x0021100001bc7983 */ /* 0x000f280000300a00 */
[----:B--2---:R0:W-:Y:S04]  /*869d0*/  @P5 STG.E.U8 desc[UR40][R186.64], R0 ;  /* 0x00000000ba005986 */ /* 0x0041e8000c101128 */
[----:B------:R1:W-:Y:S01]  /*869e0*/  @P0 STG.E.U8 desc[UR40][R178.64], R5 ;  /* 0x00000005b2000986 */ /* 0x0003e2000c101128 */
[----:B0-----:R-:W-:-:S03]  /*869f0*/  PRMT R0, R7, 0x7771, RZ ;  /* 0x0000777107007816 */ /* 0x001fc600000000ff */
[----:B------:R-:W2:Y:S04]  /*86a00*/  LDL.LU.64 R186, [R1+0x2108] ;  /* 0x0021080001ba7983 */ /* 0x000ea80000300a00 */
[----:B-1----:R-:W2:Y:S04]  /*86a10*/  LDL.LU.64 R178, [R1+0x438] ;  /* 0x0004380001b27983 */ /* 0x002ea80000300a00 */
[----:B---3--:R0:W-:Y:S04]  /*86a20*/  @P3 STG.E.U8 desc[UR40][R184.64], R0 ;  /* 0x00000000b8003986 */ /* 0x0081e8000c101128 */
[----:B0-----:R-:W3:Y:S01]  /*86a30*/  LDL.LU.64 R184, [R1+0x430] ;  /* 0x0004300001b87983 */ /* 0x001ee20000300a00 */
[----:B------:R-:W-:Y:S01]  /*86a40*/  ISETP.GE.AND P6, PT, R6, UR4, PT ;  /* 0x0000000406007c0c */ /* 0x000fe2000bfc6270 */
[----:B------:R-:W-:-:S02]  /*86a50*/  ULDC UR4, c[0x0][0x228] ;  /* 0x00008a0000047ab9 */ /* 0x000fc40000000800 */
[C---:B------:R-:W-:Y:S01]  /*86a60*/  ISETP.LT.AND P0, PT, R3.reuse, UR4, !P2 ;  /* 0x0000000403007c0c */ /* 0x040fe2000d701270 */
[----:B------:R-:W-:Y:S01]  /*86a70*/  VIADD R0, R2, 0x195 ;  /* 0x0000019502007836 */ /* 0x000fe20000000000 */
[----:B------:R-:W-:Y:S01]  /*86a80*/  ULDC UR4, c[0x0][0x22c] ;  /* 0x00008b0000047ab9 */ /* 0x000fe20000000800 */
[----:B------:R-:W-:Y:S01]  /*86a90*/  ISETP.LT.AND P2, PT, R4, UR6, !P2 ;  /* 0x0000000604007c0c */ /* 0x000fe2000d741270 */
[----:B------:R-:W-:Y:S01]  /*86aa0*/  ULDC UR6, c[0x0][0x228] ;  /* 0x00008a0000067ab9 */ /* 0x000fe20000000800 */
[----:B------:R-:W-:Y:S01]  /*86ab0*/  ISETP.LT.AND P5, PT, R3, UR8, !P6 ;  /* 0x0000000803007c0c */ /* 0x000fe2000f7a1270 */
[----:B------:R-:W3:Y:S01]  /*86ac0*/  LDL.LU R251, [R1+0xc] ;  /* 0x00000c0001fb7983 */ /* 0x000ee20000300800 */
[----:B------:R-:W-:Y:S01]  /*86ad0*/  PRMT R5, R7, 0x7772, RZ ;  /* 0x0000777207057816 */ /* 0x000fe200000000ff */
[----:B------:R-:W-:Y:S01]  /*86ae0*/  VIADD R6, R2, 0x198 ;  /* 0x0000019802067836 */ /* 0x000fe20000000000 */
[----:B------:R-:W-:Y:S01]  /*86af0*/  ISETP.GE.AND P3, PT, R0, UR4, PT ;  /* 0x0000000400007c0c */ /* 0x000fe2000bf66270 */
[----:B------:R-:W-:Y:S01]  /*86b00*/  VIADD R0, R2, 0x196 ;  /* 0x0000019602007836 */ /* 0x000fe20000000000 */
[----:B------:R-:W-:Y:S01]  /*86b10*/  ULDC UR4, c[0x0][0x22c] ;  /* 0x00008b0000047ab9 */ /* 0x000fe20000000800 */
[----:B------:R-:W-:Y:S01]  /*86b20*/  ULDC UR8, c[0x0][0x228] ;  /* 0x00008a0000087ab9 */ /* 0x000fe20000000800 */
[----:B----4-:R0:W-:Y:S02]  /*86b30*/  @P0 STG.E.U8 desc[UR40][R236.64], R5 ;  /* 0x00000005ec000986 */ /* 0x0101e4000c101128 */
[----:B------:R-:W-:Y:S01]  /*86b40*/  ISETP.GE.AND P0, PT, R0, UR4, PT ;  /* 0x0000000400007c0c */ /* 0x000fe2000bf06270 */
[----:B------:R-:W-:-:S02]  /*86b50*/  ULDC UR4, c[0x0][0x228] ;  /* 0x00008a0000047ab9 */ /* 0x000fc40000000800 */
[----:B------:R-:W-:Y:S01]  /*86b60*/  ISETP.LT.AND P6, PT, R4, UR4, !P6 ;  /* 0x0000000404007c0c */ /* 0x000fe2000f7c1270 */
[----:B------:R-:W-:Y:S01]  /*86b70*/  ULDC UR4, c[0x0][0x22c] ;  /* 0x00008b0000047ab9 */ /* 0x000fe20000000800 */
[----:B------:R-:W-:Y:S02]  /*86b80*/  PRMT R0, R250, 0x7770, RZ ;  /* 0x00007770fa007816 */ /* 0x000fe400000000ff */
[----:B0-----:R-:W-:Y:S01]  /*86b90*/  PRMT R5, R7, 0x7773, RZ ;  /* 0x0000777307057816 */ /* 0x001fe200000000ff */
[----:B------:R-:W4:Y:S04]  /*86ba0*/  LDL.LU.64 R236, [R1+0x420] ;  /* 0x0004200001ec7983 */ /* 0x000f280000300a00 */
[----:B------:R0:W-:Y:S04]  /*86bb0*/  @P2 STG.E.U8 desc[UR40][R182.64], R5 ;  /* 0x00000005b6002986 */ /* 0x0001e8000c101128 */
[----:B------:R1:W-:Y:S01]  /*86bc0*/  @P5 STG.E.U8 desc[UR40][R180.64], R0 ;  /* 0x00000000b4005986 */ /* 0x0003e2000c101128 */
[----:B------:R-:W-:Y:S01]  /*86bd0*/  ISETP.LT.AND P5, PT, R3, UR6, !P3 ;  /* 0x0000000603007c0c */ /* 0x000fe2000dfa1270 */
[----:B------:R-:W-:Y:S01]  /*86be0*/  ULDC UR6, c[0x0][0x228] ;  /* 0x00008a0000067ab9 */ /* 0x000fe20000000800 */
[----:B0-----:R-:W-:Y:S01]  /*86bf0*/  VIADD R5, R2, 0x197 ;  /* 0x0000019702057836 */ /* 0x001fe20000000000 */
[----:B------:R-:W4:Y:S01]  /*86c00*/  LDL.LU.64 R182, [R1+0x410] ;  /* 0x0004100001b67983 */ /* 0x000f220000300a00 */
[----:B-1----:R-:W-:-:S03]  /*86c10*/  PRMT R0, R250, 0x7771, RZ ;  /* 0x00007771fa007816 */ /* 0x002fc600000000ff */
[----:B------:R-:W4:Y:S01]  /*86c20*/  LDL.LU.64 R180, [R1+0x408] ;  /* 0x0004080001b47983 */ /* 0x000f220000300a00 */
[----:B------:R-:W-:Y:S01]  /*86c30*/  ISETP.GE.AND P2, PT, R5, UR4, PT ;  /* 0x0000000405007c0c */ /* 0x000fe2000bf46270 */
[----:B------:R-:W-:Y:S01]  /*86c40*/  ULDC UR4, c[0x0][0x228] ;  /* 0x00008a0000047ab9 */ /* 0x000fe20000000800 */
[----:B------:R-:W-:Y:S01]  /*86c50*/  PRMT R5, R250, 0x7772, RZ ;  /* 0x00007772fa057816 */ /* 0x000fe200000000ff */
[----:B--2---:R0:W-:Y:S01]  /*86c60*/  @P6 STG.E.U8 desc[UR40][R178.64], R0 ;  /* 0x00000000b2006986 */ /* 0x0041e2000c101128 */
[----:B------:R-:W-:Y:S01]  /*86c70*/  ISETP.LT.AND P6, PT, R3, UR4, !P0 ;  /* 0x0000000403007c0c */ /* 0x000fe2000c7c1270 */
[----:B------:R-:W-:Y:S02]  /*86c80*/  ULDC UR4, c[0x0][0x22c] ;  /* 0x00008b0000047ab9 */ /* 0x000fe40000000800 */
[----:B0-----:R-:W2:Y:S04]  /*86c90*/  LDL.LU.64 R178, [R1+0x400] ;  /* 0x0004000001b27983 */ /* 0x001ea80000300a00 */
[----:B---3--:R0:W-:Y:S01]  /*86ca0*/  @P5 STG.E.U8 desc[UR40][R184.64], R5 ;  /* 0x00000005b8005986 */ /* 0x0081e2000c101128 */
[----:B------:R-:W-:Y:S01]  /*86cb0*/  ISETP.GE.AND P5, PT, R6, UR4, PT ;  /* 0x0000000406007c0c */ /* 0x000fe2000bfa6270 */
[----:B------:R-:W-:-:S02]  /*86cc0*/  ULDC UR4, c[0x0][0x228] ;  /* 0x00008a0000047ab9 */ /* 0x000fc40000000800 */
[----:B0-----:R-:W3:Y:S04]  /*86cd0*/  LDL.LU.64 R184, [R1+0x2100] ;  /* 0x0021000001b87983 */ /* 0x001ee80000300a00 */
[----:B------:R-:W4:Y:S01]  /*86ce0*/  LDL.LU.64 R6, [R1+0x428] ;  /* 0x0004280001067983 */ /* 0x000f220000300a00 */
[C---:B------:R-:W-:Y:S01]  /*86cf0*/  ISETP.LT.AND P3, PT, R4.reuse, UR6, !P3 ;  /* 0x0000000604007c0c */ /* 0x040fe2000df61270 */
[----:B------:R-:W-:Y:S02]  /*86d00*/  ULDC UR6, c[0x0][0x228] ;  /* 0x00008a0000067ab9 */ /* 0x000fe40000000800 */
[----:B------:R-:W-:Y:S01]  /*86d10*/  ISETP.LT.AND P0, PT, R4, UR6, !P0 ;  /* 0x0000000604007c0c */ /* 0x000fe2000c701270 */
[----:B------:R-:W-:Y:S01]  /*86d20*/  ULDC UR6, c[0x0][0x228] ;  /* 0x00008a0000067ab9 */ /* 0x000fe20000000800 */
[----:B------:R-:W-:-:S02]  /*86d30*/  PRMT R0, R250, 0x7773, RZ ;  /* 0x00007773fa007816 */ /* 0x000fc400000000ff */
[----:B------:R-:W-:-:S06]  /*86d40*/  PRMT R5, R251, 0x7770, RZ ;  /* 0x00007770fb057816 */ /* 0x000fcc00000000ff */
[----:B----4-:R0:W-:Y:S04]  /*86d50*/  @P3 STG.E.U8 desc[UR40][R6.64], R0 ;  /* 0x0000000006003986 */ /* 0x0101e8000c101128 */
[----:B------:R1:W-:Y:S01]  /*86d60*/  @P6 STG.E.U8 desc[UR40][R236.64], R5 ;  /* 0x00000005ec006986 */ /* 0x0003e2000c101128 */
[----:B0-----:R-:W-:-:S03]  /*86d70*/  PRMT R0, R251, 0x7771, RZ ;  /* 0x00007771fb007816 */ /* 0x001fc600000000ff */
[----:B-1----:R-:W4:Y:S04]  /*86d80*/  LDL.LU.64 R236, [R1+0x3f8] ;  /* 0x0003f80001ec7983 */ /* 0x002f280000300a00 */
[----:B---3--:R0:W-:Y:S04]  /*86d90*/  @P0 STG.E.U8 desc[UR40][R184.64], R0 ;  /* 0x00000000b8000986 */ /* 0x0081e8000c101128 */
[----:B0-----:R-:W3:Y:S01]  /*86da0*/  LDL.LU.64 R184, [R1+0x20f8] ;  /* 0x0020f80001b87983 */ /* 0x001ee20000300a00 */
[----:B------:R-:W-:Y:S02]  /*86db0*/  ISETP.LT.AND P3, PT, R3, UR4, !P2 ;  /* 0x0000000403007c0c */ /* 0x000fe4000d761270 */
[----:B------:R-:W-:Y:S01]  /*86dc0*/  PRMT R5, R251, 0x7772, RZ ;  /* 0x00007772fb057816 */ /* 0x000fe200000000ff */
[----:B------:R-:W4:Y:S01]  /*86dd0*/  LDL.LU.64 R6, [R1+0x3f0] ;  /* 0x0003f00001067983 */ /* 0x000f220000300a00 */
[----:B------:R-:W-:Y:S01]  /*86de0*/  VIADD R0, R2, 0x199 ;  /* 0x0000019902007836 */ /* 0x000fe20000000000 */
[----:B------:R-:W-:-:S08]  /*86df0*/  ULDC UR4, c[0x0][0x22c] ;  /* 0x00008b0000047ab9 */ /* 0x000fd00000000800 */
[----:B------:R0:W-:Y:S01]  /*86e00*/  @P3 STG.E.U8 desc[UR40][R182.64], R5 ;  /* 0x00000005b6003986 */ /* 0x0001e2000c101128 */
[----:B------:R-:W-:Y:S01]  /*86e10*/  ISETP.GE.AND P0, PT, R0, UR4, PT ;  /* 0x0000000400007c0c */ /* 0x000fe2000bf06270 */
[----:B------:R-:W-:Y:S01]  /*86e20*/  VIADD R0, R2, 0x19a ;  /* 0x0000019a02007836 */ /* 0x000fe20000000000 */
[----:B------:R-:W-:Y:S01]  /*86e30*/  ISETP.LT.AND P2, PT, R4, UR6, !P2 ;  /* 0x0000000604007c0c */ /* 0x000fe2000d741270 */
[----:B------:R-:W-:Y:S01]  /*86e40*/  ULDC UR4, c[0x0][0x22c] ;  /* 0x00008b0000047ab9 */ /* 0x000fe20000000800 */
[----:B------:R-:W-:Y:S01]  /*86e50*/  ISETP.LT.AND P6, PT, R3, UR8, !P5 ;  /* 0x0000000803007c0c */ /* 0x000fe2000efc1270 */
[----:B------:R-:W-:Y:S01]  /*86e60*/  ULDC UR6, c[0x0][0x228] ;  /* 0x00008a0000067ab9 */ /* 0x000fe20000000800 */
[----:B0-----:R-:W4:Y:S01]  /*86e70*/  LDL.LU.64 R182, [R1+0x3e8] ;  /* 0x0003e80001b67983 */ /* 0x001f220000300a00 */
[----:B------:R-:W-:Y:S01]  /*86e80*/  PRMT R5, R251, 0x7773, RZ ;  /* 0x00007773fb057816 */ /* 0x000fe200000000ff */
[----:B------:R-:W-:Y:S02]  /*86e90*/  ULDC UR8, c[0x0][0x228] ;  /* 0x00008a0000087ab9 */ /* 0x000fe40000000800 */
[----:B------:R-:W4:Y:S01]  /*86ea0*/  LDL.LU.64 R250, [R1+0x3e0] ;  /* 0x0003e00001fa7983 */ /* 0x000f220000300a00 */
[----:B------:R-:W-:Y:S01]  /*86eb0*/  ISETP.GE.AND P3, PT, R0, UR4, PT ;  /* 0x0000000400007c0c */ /* 0x000fe2000bf66270 */
[----:B------:R-:W-:-:S02]  /*86ec0*/  ULDC UR4, c[0x0][0x228] ;  /* 0x00008a0000047ab9 */ /* 0x000fc40000000800 */
[----:B------:R-:W-:Y:S01]  /*86ed0*/  ISETP.LT.AND P5, PT, R4, UR4, !P5 ;  /* 0x0000000404007c0c */ /* 0x000fe2000efa1270 */
[----:B------:R-:W-:Y:S01]  /*86ee0*/  @P2 STG.E.U8 desc[UR40][R180.64], R5 ;  /* 0x00000005b4002986 */ /* 0x000fe2000c101128 */
[----:B------:R-:W-:Y:S01]  /*86ef0*/  ULDC UR4, c[0x0][0x22c] ;  /* 0x00008b0000047ab9 */ /* 0x000fe20000000800 */
[----:B---3--:R-:W-:-:S05]  /*86f00*/  PRMT R0, R184, 0x7770, RZ ;  /* 0x00007770b8007816 */ /* 0x008fca00000000ff */
[----:B--2---:R0:W-:Y:S02]  /*86f10*/  @P6 STG.E.U8 desc[UR40][R178.64], R0 ;  /* 0x00000000b2006986 */ /* 0x0041e4000c101128 */
[----:B0-----:R-:W-:-:S05]  /*86f20*/  PRMT R0, R184, 0x7771, RZ ;  /* 0x00007771b8007816 */ /* 0x001fca00000000ff */
[----:B----4-:R0:W-:Y:S04]  /*86f30*/  @P5 STG.E.U8 desc[UR40][R236.64], R0 ;  /* 0x00000000ec005986 */ /* 0x0101e8000c101128 */
[----:B0-----:R-:W2:Y:S01]  /*86f40*/  LDL.LU.64 R236, [R1+0x3d0] ;  /* 0x0003d00001ec7983 */ /* 0x001ea20000300a00 */
[----:B------:R-:W-:Y:S01]  /*86f50*/  VIADD R5, R2, 0x19b ;  /* 0x0000019b02057836 */ /* 0x000fe20000000000 */
[----:B------:R-:W-:Y:S01]  /*86f60*/  ISETP.LT.AND P6, PT, R3, UR6, !P0 ;  /* 0x0000000603007c0c */ /* 0x000fe2000c7c1270 */
[----:B------:R-:W-:Y:S01]  /*86f70*/  ULDC UR6, c[0x0][0x228] ;  /* 0x00008a0000067ab9 */ /* 0x000fe20000000800 */
[----:B------:R-:W-:Y:S01]  /*86f80*/  PRMT R0, R184, 0x7772, RZ ;  /* 0x00007772b8007816 */ /* 0x000fe200000000ff */
[----:B------:R-:W3:Y:S01]  /*86f90*/  LDL.LU.64 R180, [R1+0x3c8] ;  /* 0x0003c80001b47983 */ /* 0x000ee20000300a00 */
[----:B------:R-:W-:Y:S01]  /*86fa0*/  ISETP.GE.AND P2, PT, R5, UR4, PT ;  /* 0x0000000405007c0c */ /* 0x000fe2000bf46270 */
[----:B------:R-:W-:Y:S01]  /*86fb0*/  ULDC UR4, c[0x0][0x228] ;  /* 0x00008a0000047ab9 */ /* 0x000fe20000000800 */
[----:B------:R-:W-:Y:S01]  /*86fc0*/  ISETP.LT.AND P0, PT, R4, UR6, !P0 ;  /* 0x0000000604007c0c */ /* 0x000fe2000c701270 */
[----:B------:R-:W-:Y:S01]  /*86fd0*/  ULDC UR6, c[0x0][0x228] ;  /* 0x00008a0000067ab9 */ /* 0x000fe20000000800 */
[----:B------:R-:W-:Y:S01]  /*86fe0*/  ISETP.LT.AND P5, PT, R3, UR4, !P3 ;  /* 0x0000000403007c0c */ /* 0x000fe2000dfa1270 */
[----:B------:R-:W-:Y:S01]  /*86ff0*/  VIADD R5, R2, 0x19c ;  /* 0x0000019c02057836 */ /* 0x000fe20000000000 */
[----:B------:R-:W-:Y:S01]  /*87000*/  ISETP.LT.AND P3, PT, R4, UR6, !P3 ;  /* 0x0000000604007c0c */ /* 0x000fe2000df61270 */
[----:B------:R-:W-:Y:S01]  /*87010*/  ULDC UR4, c[0x0][0x22c] ;  /* 0x00008b0000047ab9 */ /* 0x000fe20000000800 */
[----:B------:R-:W-:Y:S01]  /*87020*/  PRMT R184, R184, 0x7773, RZ ;  /* 0x00007773b8b87816 */ /* 0x000fe200000000ff */
[----:B------:R0:W-:Y:S01]  /*87030*/  @P6 STG.E.U8 desc[UR40][R6.64], R0 ;  /* 0x0000000006006986 */ /* 0x0001e2000c101128 */
[----:B------:R-:W-:Y:S01]  /*87040*/  ISETP.GE.AND P6, PT, R5, UR4, PT ;  /* 0x0000000405007c0c */ /* 0x000fe2000bfc6270 */
[----:B------:R-:W-:Y:S01]  /*87050*/  ULDC UR4, c[0x0][0x228] ;  /* 0x00008a0000047ab9 */ /* 0x000fe20000000800 */
[----:B------:R-:W-:Y:S01]  /*87060*/  PRMT R5, R185, 0x7770, RZ ;  /* 0x00007770b9057816 */ /* 0x000fe200000000ff */
[----:B------:R-:W4:Y:S01]  /*87070*/  LDL.LU.64 R178, [R1+0x3c0] ;  /* 0x0003c00001b27983 */ /* 0x000f220000300a00 */
[----:B------:R-:W-:-:S03]  /*87080*/  ULDC UR6, c[0x0][0x228] ;  /* 0x00008a0000067ab9 */ /* 0x000fc60000000800 */
[----:B------:R-:W-:Y:S01]  /*87090*/  @P0 STG.E.U8 desc[UR40][R182.64], R184 ;  /* 0x000000b8b6000986 */ /* 0x000fe2000c101128 */
[----:B0-----:R-:W-:-:S03]  /*870a0*/  PRMT R0, R185, 0x7771, RZ ;  /* 0x00007771b9007816 */ /* 0x001fc600000000ff */
[----:B------:R0:W-:Y:S04]  /*870b0*/  @P5 STG.E.U8 desc[UR40][R250.64], R5 ;  /* 0x00000005fa005986 */ /* 0x0001e8000c101128 */
[----:B------:R1:W-:Y:S04]  /*870c0*/  @P3 STG.E.U8 desc[UR40][R186.64], R0 ;  /* 0x00000000ba003986 */ /* 0x0003e8000c101128 */
[----:B0-----:R-:W4:Y:S04]  /*870d0*/  LDL.LU.64 R250, [R1+0x3b8] ;  /* 0x0003b80001fa7983 */ /* 0x001f280000300a00 */
[----:B-1----:R-:W4:Y:S01]  /*870e0*/  LDL.LU.64 R186, [R1+0x20f0] ;  /* 0x0020f00001ba7983 */ /* 0x002f220000300a00 */
[----:B------:R-:W-:-:S02]  /*870f0*/  ISETP.LT.AND P0, PT, R3, UR4, !P2 ;  /* 0x0000000403007c0c */ /* 0x000fc4000d701270 */
[----:B------:R-:W-:Y:S01]  /*87100*/  PRMT R5, R185, 0x7772, RZ ;  /* 0x00007772b9057816 */ /* 0x000fe200000000ff */
[----:B------:R-:W4:Y:S01]  /*87110*/  LDL.LU.64 R6, [R1+0x3b0] ;  /* 0x0003b00001067983 */ /* 0x000f220000300a00 */
[----:B------:R-:W-:Y:S01]  /*87120*/  VIADD R0, R2, 0x19d ;  /* 0x0000019d02007836 */ /* 0x000fe20000000000 */
[----:B------:R-:W-:Y:S02]  /*87130*/  ULDC UR4, c[0x0][0x22c] ;  /* 0x00008b0000047ab9 */ /* 0x000fe40000000800 */
[----:B------:R-:W4:Y:S06]  /*87140*/  LDL.LU.64 R182, [R1+0x3a8] ;  /* 0x0003a80001b67983 */ /* 0x000f2c0000300a00 */
[----:B--2---:R0:W-:Y:S04]  /*87150*/  @P0 STG.E.U8 desc[UR40][R236.64], R5 ;  /* 0x00000005ec000986 */ /* 0x0041e8000c101128 */
[----:B0-----:R-:W2:Y:S01]  /*87160*/  LDL.LU.64 R236, [R1+0x3a0] ;  /* 0x0003a00001ec7983 */ /* 0x001ea20000300a00 */
[----:B------:R-:W-:Y:S01]  /*87170*/  ISETP.GE.AND P3, PT, R0, UR4, PT ;  /* 0x0000000400007c0c */ /* 0x000fe2000bf66270 */
[----:B------:R-:W-:Y:S01]  /*87180*/  VIADD R0, R2, 0x19e ;  /* 0x0000019e02007836 */ /* 0x000fe20000000000 */
[----:B------:R-:W-:Y:S01]  /*87190*/  ISETP.LT.AND P2, PT, R4, UR6, !P2 ;  /* 0x0000000604007c0c */ /* 0x000fe2000d741270 */
[----:B------:R-:W-:Y:S01]  /*871a0*/  ULDC UR4, c[0x0][0x22c] ;  /* 0x00008b0000047ab9 */ /* 0x000fe20000000800 */
[----:B------:R-:W-:Y:S01]  /*871b0*/  ISETP.LT.AND P5, PT, R3, UR8, !P6 ;  /* 0x0000000803007c0c */ /* 0x000fe2000f7a1270 */
[----:B------:R-:W-:Y:S01]  /*871c0*/  ULDC UR6, c[0x0][0x228] ;  /* 0x00008a0000067ab9 */ /* 0x000fe20000000800 */
[----:B------:R-:W-:Y:S01]  /*871d0*/  ISETP.GE.AND P0, PT, R0, UR4, PT ;  /* 0x0000000400007c0c */ /* 0x000fe2000bf06270 */
[----:B------:R-:W-:Y:S01]  /*871e0*/  ULDC UR4, c[0x0][0x228] ;  /* 0x00008a0000047ab9 */ /* 0x000fe20000000800 */
[----:B------:R-:W-:Y:S01]  /*871f0*/  PRMT R185, R185, 0x7773, RZ ;  /* 0x00007773b9b97816 */ /* 0x000fe200000000ff */
[----:B------:R-:W-:Y:S01]  /*87200*/  VIADD R5, R2, 0x19f ;  /* 0x0000019f02057836 */ /* 0x000fe20000000000 */
[----:B------:R-:W-:Y:S01]  /*87210*/  ISETP.LT.AND P6, PT, R4, UR4, !P6 ;  /* 0x0000000404007c0c */ /* 0x000fe2000f7c1270 */
[----:B------:R-:W-:Y:S01]  /*87220*/  ULDC UR4, c[0x0][0x22c] ;  /* 0x00008b0000047ab9 */ /* 0x000fe20000000800 */
[----:B------:R-:W-:-:S03]  /*87230*/  ULDC UR8, c[0x0][0x228] ;  /* 0x00008a0000087ab9 */ /* 0x000fc60000000800 */
[----:B---3--:R-:W-:Y:S01]  /*87240*/  @P2 STG.E.U8 desc[UR40][R180.64], R185 ;  /* 0x000000b9b4002986 */ /* 0x008fe2000c101128 */
[----:B------:R-:W-:Y:S01]  /*87250*/  ISETP.GE.AND P2, PT, R5, UR4, PT ;  /* 0x0000000405007c0c */ /* 0x000fe2000bf46270 */
[----:B------:R-:W-:Y:S01]  /*87260*/  ULDC UR4, c[0x0][0x228] ;  /* 0x00008a0000047ab9 */ /* 0x000fe20000000800 */
[----:B----4-:R-:W-:-:S05]  /*87270*/  PRMT R0, R186, 0x7770, RZ ;  /* 0x00007770ba007816 */ /* 0x010fca00000000ff */
[----:B------:R0:W-:Y:S01]  /*87280*/  @P5 STG.E.U8 desc[UR40][R178.64], R0 ;  /* 0x00000000b2005986 */ /* 0x0001e2000c101128 */
[----:B------:R-:W-:Y:S01]  /*87290*/  ISETP.LT.AND P5, PT, R3, UR6, !P3 ;  /* 0x0000000603007c0c */ /* 0x000fe2000dfa1270 */
[----:B------:R-:W-:Y:S02]  /*872a0*/  ULDC UR6, c[0x0][0x228] ;  /* 0x00008a0000067ab9 */ /* 0x000fe40000000800 */
[----:B------:R-:W-:Y:S01]  /*872b0*/  ISETP.LT.AND P3, PT, R4, UR6, !P3 ;  /* 0x0000000604007c0c */ /* 0x000fe2000df61270 */
[----:B------:R-:W-:Y:S01]  /*872c0*/  ULDC UR6, c[0x0][0x228] ;  /* 0x00008a0000067ab9 */ /* 0x000fe20000000800 */
[----:B0-----:R-:W-:Y:S01]  /*872d0*/  PRMT R0, R186, 0x7771, RZ ;  /* 0x00007771ba007816 */ /* 0x001fe200000000ff */
[----:B------:R-:W-:-:S04]  /*872e0*/  VIADD R5, R2, 0x1a0 ;  /* 0x000001a002057836 */ /* 0x000fc80000000000 */
[----:B------:R0:W-:Y:S01]  /*872f0*/  @P6 STG.E.U8 desc[UR40][R250.64], R0 ;  /* 0x00000000fa006986 */ /* 0x0001e2000c101128 */
[----:B------:R-:W-:Y:S01]  /*87300*/  ISETP.LT.AND P6, PT, R3, UR4, !P0 ;  /* 0x0000000403007c0c */ /* 0x000fe2000c7c1270 */
[----:B------:R-:W-:Y:S01]  /*87310*/  ULDC UR4, c[0x0][0x22c] ;  /* 0x00008b0000047ab9 */ /* 0x000fe20000000800 */
[----:B------:R-:W-:Y:S01]  /*87320*/  ISETP.LT.AND P0, PT, R4, UR6, !P0 ;  /* 0x0000000604007c0c */ /* 0x000fe2000c701270 */
[----:B------:R-:W-:Y:S01]  /*87330*/  ULDC UR6, c[0x0][0x228] ;  /* 0x00008a0000067ab9 */ /* 0x000fe20000000800 */
[----:B0-----:R-:W3:Y:S01]  /*87340*/  LDL.LU.64 R250, [R1+0x390] ;  /* 0x0003900001fa7983 */ /* 0x001ee20000300a00 */
[C---:B------:R-:W-:Y:S02]  /*87350*/  PRMT R0, R186.reuse, 0x7772, RZ ;  /* 0x00007772ba007816 */ /* 0x040fe400000000ff */
[----:B------:R-:W-:Y:S01]  /*87360*/  PRMT R186, R186, 0x7773, RZ ;  /* 0x00007773baba7816 */ /* 0x000fe200000000ff */
[----:B------:R-:W4:Y:S04]  /*87370*/  LDL.LU.64 R180, [R1+0x388] ;  /* 0x0003880001b47983 */ /* 0x000f280000300a00 */
[----:B------:R0:W-:Y:S01]  /*87380*/  @P5 STG.E.U8 desc[UR40][R6.64], R0 ;  /* 0x0000000006005986 */ /* 0x0001e2000c101128 */
[----:B------:R-:W-:Y:S01]  /*87390*/  ISETP.GE.AND P5, PT, R5, UR4, PT ;  /* 0x0000000405007c0c */ /* 0x000fe2000bfa6270 */
[----:B------:R-:W-:Y:S01]  /*873a0*/  ULDC UR4, c[0x0][0x228] ;  /* 0x00008a0000047ab9 */ /* 0x000fe20000000800 */
[C---:B------:R-:W-:Y:S01]  /*873b0*/  PRMT R5, R187.reuse, 0x7770, RZ ;  /* 0x00007770bb057816 */ /* 0x040fe200000000ff */
[----:B------:R-:W-:Y:S04]  /*873c0*/  @P3 STG.E.U8 desc[UR40][R182.64], R186 ;  /* 0x000000bab6003986 */ /* 0x000fe8000c101128 */
[----:B------:R-:W4:Y:S01]  /*873d0*/  LDL.LU.64 R178, [R1+0x380] ;  /* 0x0003800001b27983 */ /* 0x000f220000300a00 */
[----:B0-----:R-:W-:-:S03]  /*873e0*/  PRMT R0, R187, 0x7771, RZ ;  /* 0x00007771bb007816 */ /* 0x001fc600000000ff */
[----:B--2---:R0:W-:Y:S04]  /*873f0*/  @P6 STG.E.U8 desc[UR40][R236.64], R5 ;  /* 0x00000005ec006986 */ /* 0x0041e8000c101128 */
[----:B------:R1:W-:Y:S04]  /*87400*/  @P0 STG.E.U8 desc[UR40][R188.64], R0 ;  /* 0x00000000bc000986 */ /* 0x0003e8000c101128 */
[----:B0-----:R-:W2:Y:S04]  /*87410*/  LDL.LU.64 R236, [R1+0x378] ;  /* 0x0003780001ec7983 */ /* 0x001ea80000300a00 */
[----:B-1----:R-:W2:Y:S01]  /*87420*/  LDL.LU.64 R188, [R1+0x20e8] ;  /* 0x0020e80001bc7983 */ /* 0x002ea20000300a00 */
[----:B------:R-:W-:-:S02]  /*87430*/  ISETP.LT.AND P3, PT, R3, UR4, !P2 ;  /* 0x0000000403007c0c */ /* 0x000fc4000d761270 */
[----:B------:R-:W-:Y:S01]  /*87440*/  PRMT R5, R187, 0x7772, RZ ;  /* 0x00007772bb057816 */ /* 0x000fe200000000ff */
[----:B------:R-:W2:Y:S01]  /*87450*/  LDL.LU.64 R6, [R1+0x370] ;  /* 0x0003700001067983 */ /* 0x000ea20000300a00 */
[----:B------:R-:W-:Y:S01]  /*87460*/  VIADD R0, R2, 0x1a1 ;  /* 0x000001a102007836 */ /* 0x000fe20000000000 */
[----:B------:R-:W-:Y:S02]  /*87470*/  ULDC UR4, c[0x0][0x22c] ;  /* 0x00008b0000047ab9 */ /* 0x000fe40000000800 */
[----:B------:R-:W2:Y:S02]  /*87480*/  LDL.LU.64 R182, [R1+0x368] ;  /* 0x0003680001b67983 */ /* 0x000ea40000300a00 */
[----:B------:R-:W-:Y:S01]  /*87490*/  ISETP.GE.AND P0, PT, R0, UR4, PT ;  /* 0x0000000400007c0c */ /* 0x000fe2000bf06270 */
[----:B------:R-:W-:Y:S01]  /*874a0*/  VIADD R0, R2, 0x1a2 ;  /* 0x000001a202007836 */ /* 0x000fe20000000000 */
[----:B------:R-:W-:Y:S01]  /*874b0*/  ISETP.LT.AND P2, PT, R4, UR6, !P2 ;  /* 0x0000000604007c0c */ /* 0x000fe2000d741270 */
[----:B------:R-:W-:Y:S01]  /*874c0*/  ULDC UR4, c[0x0][0x22c] ;  /* 0x00008b0000047ab9 */ /* 0x000fe20000000800 */
[----:B------:R-:W-:Y:S01]  /*874d0*/  ISETP.LT.AND P6, PT, R3, UR8, !P5 ;  /* 0x0000000803007c0c */ /* 0x000fe2000efc1270 */
[----:B------:R-:W-:Y:S01]  /*874e0*/  ULDC UR6, c[0x0][0x228] ;  /* 0x00008a0000067ab9 */ /* 0x000fe20000000800 */
[----:B------:R-:W-:Y:S01]  /*874f0*/  PRMT R187, R187, 0x7773, RZ ;  /* 0x00007773bbbb7816 */ /* 0x000fe200000000ff */
[----:B------:R-:W-:Y:S01]  /*87500*/  ULDC UR8, c[0x0][0x228] ;  /* 0x00008a0000087ab9 */ /* 0x000fe20000000800 */
[----:B---3--:R0:W-:Y:S01]  /*87510*/  @P3 STG.E.U8 desc[UR40][R250.64], R5 ;  /* 0x00000005fa003986 */ /* 0x0081e2000c101128 */
[----:B------:R-:W-:Y:S01]  /*87520*/  ISETP.GE.AND P3, PT, R0, UR4, PT ;  /* 0x0000000400007c0c */ /* 0x000fe2000bf66270 */
[----:B------:R-:W-:-:S02]  /*87530*/  ULDC UR4, c[0x0][0x228] ;  /* 0x00008a0000047ab9 */ /* 0x000fc40000000800 */
[----:B0-----:R-:W3:Y:S01]  /*87540*/  LDL.LU.64 R250, [R1+0x360] ;  /* 0x0003600001fa7983 */ /* 0x001ee20000300a00 */
[----:B------:R-:W-:Y:S01]  /*87550*/  ISETP.LT.AND P5, PT, R4, UR4, !P5 ;  /* 0x0000000404007c0c */ /* 0x000fe2000efa1270 */
[----:B------:R-:W-:Y:S01]  /*87560*/  VIADD R5, R2, 0x1a3 ;  /* 0x000001a302057836 */ /* 0x000fe20000000000 */
[----:B------:R-:W-:Y:S01]  /*87570*/  ULDC UR4, c[0x0][0x22c] ;  /* 0x00008b0000047ab9 */ /* 0x000fe20000000800 */
[----:B----4-:R-:W-:Y:S01]  /*87580*/  @P2 STG.E.U8 desc[UR40][R180.64], R187 ;  /* 0x000000bbb4002986 */ /* 0x010fe2000c101128 */
[----:B--2---:R-:W-:-:S05]  /*87590*/  PRMT R0, R188, 0x7770, RZ ;  /* 0x00007770bc007816 */ /* 0x004fca00000000ff */
[----:B------:R0:W-:Y:S02]  /*875a0*/  @P6 STG.E.U8 desc[UR40][R178.64], R0 ;  /* 0x00000000b2006986 */ /* 0x0001e4000c101128 */
[----:B0-----:R-:W-:-:S05]  /*875b0*/  PRMT R0, R188, 0x7771, RZ ;  /* 0x00007771bc007816 */ /* 0x001fca00000000ff */
[----:B------:R0:W-:Y:S04]  /*875c0*/  @P5 STG.E.U8 desc[UR40][R236.64], R0 ;  /* 0x00000000ec005986 */ /* 0x0001e8000c101128 */
[----:B0-----:R-:W2:Y:S01]  /*875d0*/  LDL.LU.64 R236, [R1+0x350] ;  /* 0x0003500001ec7983 */ /* 0x001ea20000300a00 */
[----:B------:R-:W-:Y:S01]  /*875e0*/  ISETP.LT.AND P6, PT, R3, UR6, !P0 ;  /* 0x0000000603007c0c */ /* 0x000fe2000c7c1270 */
[----:B------:R-:W-:Y:S01]  /*875f0*/  ULDC UR6, c[0x0][0x228] ;  /* 0x00008a0000067ab9 */ /* 0x000fe20000000800 */
[----:B------:R-:W-:Y:S01]  /*87600*/  ISETP.GE.AND P2, PT, R5, UR4, PT ;  /* 0x0000000405007c0c */ /* 0x000fe2000bf46270 */
[----:B------:R-:W-:Y:S01]  /*87610*/  ULDC UR4, c[0x0][0x228] ;  /* 0x00008a0000047ab9 */ /* 0x000fe20000000800 */
[----:B------:R-:W-:Y:S01]  /*87620*/  ISETP.LT.AND P0, PT, R4, UR6, !P0 ;  /* 0x0000000604007c0c */ /* 0x000fe2000c701270 */
[----:B------:R-:W-:Y:S01]  /*87630*/  ULDC UR6, c[0x0][0x228] ;  /* 0x00008a0000067ab9 */ /* 0x000fe20000000800 */
[----:B------:R-:W-:Y:S01]  /*87640*/  ISETP.LT.AND P5, PT, R3, UR4, !P3 ;  /* 0x0000000403007c0c */ /* 0x000fe2000dfa1270 */
[----:B------:R-:W-:Y:S01]  /*87650*/  VIADD R5, R2, 0x1a4 ;  /* 0x000001a402057836 */ /* 0x000fe20000000000 */
[----:B------:R-:W-:Y:S01]  /*87660*/  PRMT R0, R188, 0x7772, RZ ;  /* 0x00007772bc007816 */ /* 0x000fe200000000ff */
[----:B------:R-:W-:Y:S01]  /*87670*/  ULDC UR4, c[0x0][0x22c] ;  /* 0x00008b0000047ab9 */ /* 0x000fe20000000800 */
[----:B------:R-:W-:Y:S01]  /*87680*/  ISETP.LT.AND P3, PT, R4, UR6, !P3 ;  /* 0x0000000604007c0c */ /* 0x000fe2000df61270 */
[----:B------:R-:W4:Y:S01]  /*87690*/  LDL.LU.64 R180, [R1+0x348] ;  /* 0x0003480001b47983 */ /* 0x000f220000300a00 */
[----:B------:R-:W-:Y:S01]  /*876a0*/  PRMT R188, R188, 0x7773, RZ ;  /* 0x00007773bcbc7816 */ /* 0x000fe200000000ff */
[----:B------:R-:W-:-:S02]  /*876b0*/  ULDC UR6, c[0x0][0x228] ;  /* 0x00008a0000067ab9 */ /* 0x000fc40000000800 */
[----:B------:R0:W-:Y:S01]  /*876c0*/  @P6 STG.E.U8 desc[UR40][R6.64], R0 ;  /* 0x0000000006006986 */ /* 0x0001e2000c101128 */
[----:B------:R-:W-:Y:S01]  /*876d0*/  ISETP.GE.AND P6, PT, R5, UR4, PT ;  /* 0x0000000405007c0c */ /* 0x000fe2000bfc6270 */
[----:B------:R-:W-:Y:S01]  /*876e0*/  ULDC UR4, c[0x0][0x228] ;  /* 0x00008a0000047ab9 */ /* 0x000fe20000000800 */
[C---:B------:R-:W-:Y:S01]  /*876f0*/  PRMT R5, R189.reuse, 0x7770, RZ ;  /* 0x00007770bd057816 */ /* 0x040fe200000000ff */
[----:B------:R-:W-:Y:S04]  /*87700*/  @P0 STG.E.U8 desc[UR40][R182.64], R188 ;  /* 0x000000bcb6000986 */ /* 0x000fe8000c101128 */
[----:B------:R-:W4:Y:S01]  /*87710*/  LDL.LU.64 R178, [R1+0x340] ;  /* 0x0003400001b27983 */ /* 0x000f220000300a00 */
[----:B0-----:R-:W-:-:S03]  /*87720*/  PRMT R0, R189, 0x7771, RZ ;  /* 0x00007771bd007816 */ /* 0x001fc600000000ff */
[----:B---3--:R0:W-:Y:S04]  /*87730*/  @P5 STG.E.U8 desc[UR40][R250.64], R5 ;  /* 0x00000005fa005986 */ /* 0x0081e8000c101128 */
[----:B------:R1:W-:Y:S04]  /*87740*/  @P3 STG.E.U8 desc[UR40][R190.64], R0 ;  /* 0x00000000be003986 */ /* 0x0003e8000c101128 */
[----:B0-----:R-:W3:Y:S04]  /*87750*/  LDL.LU.64 R250, [R1+0x338] ;  /* 0x0003380001fa7983 */ /* 0x001ee80000300a00 */
[----:B-1----:R-:W3:Y:S01]  /*87760*/  LDL.LU.64 R190, [R1+0x20e0] ;  /* 0x0020e00001be7983 */ /* 0x002ee20000300a00 */
[----:B------:R-:W-:-:S02]  /*87770*/  ISETP.LT.AND P0, PT, R3, UR4, !P2 ;  /* 0x0000000403007c0c */ /* 0x000fc4000d701270 */
[----:B------:R-:W-:Y:S01]  /*87780*/  PRMT R5, R189, 0x7772, RZ ;  /* 0x00007772bd057816 */ /* 0x000fe200000000ff */
[----:B------:R-:W3:Y:S01]  /*87790*/  LDL.LU.64 R6, [R1+0x330] ;  /* 0x0003300001067983 */ /* 0x000ee20000300a00 */
[----:B------:R-:W-:Y:S01]  /*877a0*/  VIADD R0, R2, 0x1a5 ;  /* 0x000001a502007836 */ /* 0x000fe20000000000 */
[----:B------:R-:W-:Y:S02]  /*877b0*/  ULDC UR4, c[0x0][0x22c] ;  /* 0x00008b0000047ab9 */ /* 0x000fe40000000800 */
[----:B------:R-:W3:Y:S06]  /*877c0*/  LDL.LU.64 R182, [R1+0x328] ;  /* 0x0003280001b67983 */ /* 0x000eec0000300a00 */
        /* <DEDUP_REMOVED lines=15> */
[----:B----4-:R-:W-:Y:S01]  /*878c0*/  @P2 STG.E.U8 desc[UR40][R180.64], R189 ;  /* 0x000000bdb4002986 */ /* 0x010fe2000c101128 */
[----:B------:R-:W-:Y:S01]  /*878d0*/  ISETP.GE.AND P2, PT, R5, UR4, PT ;  /* 0x0000000405007c0c */ /* 0x000fe2000bf46270 */
[----:B------:R-:W-:Y:S01]  /*878e0*/  ULDC UR4, c[0x0][0x228] ;  /* 0x00008a0000047ab9 */ /* 0x000fe20000000800 */
[----:B---3--:R-:W-:-:S05]  /*878f0*/  PRMT R0, R190, 0x7770, RZ ;  /* 0x00007770be007816 */ /* 0x008fca00000000ff */
        /* <DEDUP_REMOVED lines=365> */
[----:B0-----:R-:W2:Y:S04]  /*88fd0*/  LDL.LU.64 R236, [R1+0x150] ;  /* 0x0001500001ec7983 */ /* 0x001ea80000300a00 */
[----:B------:R-:W4:Y:S01]  /*88fe0*/  LDL.LU.64 R180, [R1+0x148] ;  /* 0x0001480001b47983 */ /* 0x000f220000300a00 */
        /* <DEDUP_REMOVED lines=18> */
[----:B------:R-:W-:Y:S01]  /*89110*/  @P0 STG.E.U8 desc[UR40][R182.64], R204 ;  /* 0x000000ccb6000986 */ /* 0x000fe2000c101128 */
[----:B0-----:R-:W-:-:S03]  /*89120*/  PRMT R0, R205, 0x7771, RZ ;  /* 0x00007771cd007816 */ /* 0x001fc600000000ff */
[----:B---3--:R0:W-:Y:S04]  /*89130*/  @P5 STG.E.U8 desc[UR40][R250.64], R5 ;  /* 0x00000005fa005986 */ /* 0x0081e8000c101128 */
[----:B------:R1:W-:Y:S04]  /*89140*/  @P3 STG.E.U8 desc[UR40][R206.64], R0 ;  /* 0x00000000ce003986 */ /* 0x0003e8000c101128 */
[----:B0-----:R-:W3:Y:S04]  /*89150*/  LDL.LU.64 R250, [R1+0x138] ;  /* 0x0001380001fa7983 */ /* 0x001ee80000300a00 */
[----:B-1----:R-:W3:Y:S01]  /*89160*/  LDL.LU.64 R206, [R1+0x20a0] ;  /* 0x0020a00001ce7983 */ /* 0x002ee20000300a00 */
[----:B------:R-:W-:-:S02]  /*89170*/  ISETP.LT.AND P0, PT, R3, UR4, !P2 ;  /* 0x0000000403007c0c */ /* 0x000fc4000d701270 */
[C---:B------:R-:W-:Y:S01]  /*89180*/  PRMT R5, R205.reuse, 0x7772, RZ ;  /* 0x00007772cd057816 */ /* 0x040fe200000000ff */
[----:B------:R-:W3:Y:S01]  /*89190*/  LDL.LU.64 R6, [R1+0x130] ;  /* 0x0001300001067983 */ /* 0x000ee20000300a00 */
[----:B------:R-:W-:Y:S01]  /*891a0*/  VIADD R0, R2, 0x1c5 ;  /* 0x000001c502007836 */ /* 0x000fe20000000000 */
[----:B------:R-:W-:Y:S02]  /*891b0*/  ULDC UR4, c[0x0][0x22c] ;  /* 0x00008b0000047ab9 */ /* 0x000fe40000000800 */
[----:B------:R-:W3:Y:S01]  /*891c0*/  LDL.LU.64 R182, [R1+0x128] ;  /* 0x0001280001b67983 */ /* 0x000ee20000300a00 */
[----:B------:R-:W-:Y:S01]  /*891d0*/  ISETP.LT.AND P2, PT, R4, UR6, !P2 ;  /* 0x0000000604007c0c */ /* 0x000fe2000d741270 */
[----:B------:R-:W-:Y:S01]  /*891e0*/  ULDC UR6, c[0x0][0x228] ;  /* 0x00008a0000067ab9 */ /* 0x000fe20000000800 */
[----:B------:R-:W-:-:S03]  /*891f0*/  PRMT R205, R205, 0x7773, RZ ;  /* 0x00007773cdcd7816 */ /* 0x000fc600000000ff */
[----:B--2---:R0:W-:Y:S04]  /*89200*/  @P0 STG.E.U8 desc[UR40][R236.64], R5 ;  /* 0x00000005ec000986 */ /* 0x0041e8000c101128 */
[----:B0-----:R-:W2:Y:S04]  /*89210*/  LDL.LU.64 R236, [R1+0x120] ;  /* 0x0001200001ec7983 */ /* 0x001ea80000300a00 */
[----:B----4-:R0:W-:Y:S04]  /*89220*/  @P2 STG.E.U8 desc[UR40][R180.64], R205 ;  /* 0x000000cdb4002986 */ /* 0x0101e8000c101128 */
[----:B0-----:R-:W4:Y:S01]  /*89230*/  LDL.LU.64 R180, [R1+0x110] ;  /* 0x0001100001b47983 */ /* 0x001f220000300a00 */
[----:B------:R-:W-:Y:S01]  /*89240*/  ISETP.GE.AND P3, PT, R0, UR4, PT ;  /* 0x0000000400007c0c */ /* 0x000fe2000bf66270 */
[C---:B------:R-:W-:Y:S01]  /*89250*/  VIADD R0, R2.reuse, 0x1c6 ;  /* 0x000001c602007836 */ /* 0x040fe20000000000 */
[----:B------:R-:W-:Y:S01]  /*89260*/  ISETP.LT.AND P5, PT, R3, UR8, !P6 ;  /* 0x0000000803007c0c */ /* 0x000fe2000f7a1270 */
[----:B------:R-:W-:Y:S01]  /*89270*/  ULDC UR4, c[0x0][0x22c] ;  /* 0x00008b0000047ab9 */ /* 0x000fe20000000800 */
[----:B------:R-:W-:Y:S01]  /*89280*/  VIADD R5, R2, 0x1c7 ;  /* 0x000001c702057836 */ /* 0x000fe20000000000 */
[----:B------:R-:W-:Y:S01]  /*89290*/  ULDC UR8, c[0x0][0x228] ;  /* 0x00008a0000087ab9 */ /* 0x000fe20000000800 */
[----:B------:R-:W-:Y:S01]  /*892a0*/  ISETP.GE.AND P0, PT, R0, UR4, PT ;  /* 0x0000000400007c0c */ /* 0x000fe2000bf06270 */
[----:B------:R-:W-:-:S02]  /*892b0*/  ULDC UR4, c[0x0][0x228] ;  /* 0x00008a0000047ab9 */ /* 0x000fc40000000800 */
[----:B------:R-:W-:Y:S01]  /*892c0*/  ISETP.LT.AND P6, PT, R4, UR4, !P6 ;  /* 0x0000000404007c0c */ /* 0x000fe2000f7c1270 */
[----:B------:R-:W-:Y:S01]  /*892d0*/  ULDC UR4, c[0x0][0x22c] ;  /* 0x00008b0000047ab9 */ /* 0x000fe20000000800 */
[----:B---3--:R-:W-:-:S05]  /*892e0*/  PRMT R0, R206, 0x7770, RZ ;  /* 0x00007770ce007816 */ /* 0x008fca00000000ff */
[----:B------:R0:W-:Y:S01]  /*892f0*/  @P5 STG.E.U8 desc[UR40][R178.64], R0 ;  /* 0x00000000b2005986 */ /* 0x0001e2000c101128 */
[----:B------:R-:W-:Y:S01]  /*89300*/  ISETP.LT.AND P5, PT, R3, UR6, !P3 ;  /* 0x0000000603007c0c */ /* 0x000fe2000dfa1270 */
[----:B------:R-:W-:Y:S01]  /*89310*/  ULDC UR6, c[0x0][0x228] ;  /* 0x00008a0000067ab9 */ /* 0x000fe20000000800 */
[----:B------:R-:W-:Y:S01]  /*89320*/  ISETP.GE.AND P2, PT, R5, UR4, PT ;  /* 0x0000000405007c0c */ /* 0x000fe2000bf46270 */
[----:B------:R-:W-:Y:S01]  /*89330*/  ULDC UR4, c[0x0][0x228] ;  /* 0x00008a0000047ab9 */ /* 0x000fe20000000800 */
[----:B------:R-:W-:Y:S01]  /*89340*/  ISETP.LT.AND P3, PT, R4, UR6, !P3 ;  /* 0x0000000604007c0c */ /* 0x000fe2000df61270 */
[----:B------:R-:W-:Y:S01]  /*89350*/  ULDC UR6, c[0x0][0x228] ;  /* 0x00008a0000067ab9 */ /* 0x000fe20000000800 */
[----:B0-----:R-:W-:Y:S01]  /*89360*/  PRMT R0, R206, 0x7771, RZ ;  /* 0x00007771ce007816 */ /* 0x001fe200000000ff */
[----:B------:R-:W-:Y:S01]  /*89370*/  VIADD R5, R2, 0x1c8 ;  /* 0x000001c802057836 */ /* 0x000fe20000000000 */
[----:B------:R-:W3:Y:S04]  /*89380*/  LDL.LU.64 R178, [R1+0x108] ;  /* 0x0001080001b27983 */ /* 0x000ee80000300a00 */
[----:B------:R0:W-:Y:S01]  /*89390*/  @P6 STG.E.U8 desc[UR40][R250.64], R0 ;  /* 0x00000000fa006986 */ /* 0x0001e2000c101128 */
[----:B------:R-:W-:Y:S01]  /*893a0*/  ISETP.LT.AND P6, PT, R3, UR4, !P0 ;  /* 0x0000000403007c0c */ /* 0x000fe2000c7c1270 */
[----:B------:R-:W-:Y:S01]  /*893b0*/  ULDC UR4, c[0x0][0x22c] ;  /* 0x00008b0000047ab9 */ /* 0x000fe20000000800 */
[----:B------:R-:W-:Y:S01]  /*893c0*/  ISETP.LT.AND P0, PT, R4, UR6, !P0 ;  /* 0x0000000604007c0c */ /* 0x000fe2000c701270 */
[----:B------:R-:W-:Y:S01]  /*893d0*/  ULDC UR6, c[0x0][0x228] ;  /* 0x00008a0000067ab9 */ /* 0x000fe20000000800 */
[C---:B0-----:R-:W-:Y:S01]  /*893e0*/  PRMT R0, R206.reuse, 0x7772, RZ ;  /* 0x00007772ce007816 */ /* 0x041fe200000000ff */
[----:B------:R-:W3:Y:S01]  /*893f0*/  LDL.LU.64 R250, [R1+0x100] ;  /* 0x0001000001fa7983 */ /* 0x000ee20000300a00 */
[----:B------:R-:W-:-:S03]  /*89400*/  PRMT R206, R206, 0x7773, RZ ;  /* 0x00007773cece7816 */ /* 0x000fc600000000ff */
[----:B------:R0:W-:Y:S01]  /*89410*/  @P5 STG.E.U8 desc[UR40][R6.64], R0 ;  /* 0x0000000006005986 */ /* 0x0001e2000c101128 */
[----:B------:R-:W-:Y:S01]  /*89420*/  ISETP.GE.AND P5, PT, R5, UR4, PT ;  /* 0x0000000405007c0c */ /* 0x000fe2000bfa6270 */
[----:B------:R-:W-:Y:S01]  /*89430*/  ULDC UR4, c[0x0][0x228] ;  /* 0x00008a0000047ab9 */ /* 0x000fe20000000800 */
[C---:B------:R-:W-:Y:S01]  /*89440*/  PRMT R5, R207.reuse, 0x7770, RZ ;  /* 0x00007770cf057816 */ /* 0x040fe200000000ff */
[----:B------:R-:W-:Y:S01]  /*89450*/  @P3 STG.E.U8 desc[UR40][R182.64], R206 ;  /* 0x000000ceb6003986 */ /* 0x000fe2000c101128 */
[----:B0-----:R-:W-:Y:S02]  /*89460*/  PRMT R0, R207, 0x7771, RZ ;  /* 0x00007771cf007816 */ /* 0x001fe400000000ff */
[----:B------:R-:W-:Y:S01]  /*89470*/  ISETP.LT.AND P3, PT, R3, UR4, !P2 ;  /* 0x0000000403007c0c */ /* 0x000fe2000d761270 */
[----:B------:R-:W-:Y:S01]  /*89480*/  ULDC UR4, c[0x0][0x22c] ;  /* 0x00008b0000047ab9 */ /* 0x000fe20000000800 */
[----:B--2---:R-:W-:Y:S04]  /*89490*/  @P6 STG.E.U8 desc[UR40][R236.64], R5 ;  /* 0x00000005ec006986 */ /* 0x004fe8000c101128 */
[----:B------:R0:W-:Y:S04]  /*894a0*/  @P0 STG.E.U8 desc[UR40][R208.64], R0 ;  /* 0x00000000d0000986 */ /* 0x0001e8000c101128 */
[----:B0-----:R-:W2:Y:S04]  /*894b0*/  LDL.LU.64 R208, [R1+0x2098] ;  /* 0x0020980001d07983 */ /* 0x001ea80000300a00 */
[----:B------:R-:W2:Y:S01]  /*894c0*/  LDL.LU.64 R236, [R1+0xf8] ;  /* 0x0000f80001ec7983 */ /* 0x000ea20000300a00 */
[----:B------:R-:W-:-:S03]  /*894d0*/  PRMT R5, R207, 0x7772, RZ ;  /* 0x00007772cf057816 */ /* 0x000fc600000000ff */
[----:B------:R-:W2:Y:S04]  /*894e0*/  LDL.LU.64 R184, [R1+0xf0] ;  /* 0x0000f00001b87983 */ /* 0x000ea80000300a00 */
[----:B----4-:R0:W-:Y:S04]  /*894f0*/  @P3 STG.E.U8 desc[UR40][R180.64], R5 ;  /* 0x00000005b4003986 */ /* 0x0101e8000c101128 */
[----:B------:R-:W4:Y:S04]  /*89500*/  LDL.LU.64 R182, [R1+0xe8] ;  /* 0x0000e80001b67983 */ /* 0x000f280000300a00 */
[----:B0-----:R-:W4:Y:S01]  /*89510*/  LDL.LU.64 R180, [R1+0xe0] ;  /* 0x0000e00001b47983 */ /* 0x001f220000300a00 */
[----:B------:R-:W-:Y:S01]  /*89520*/  VIADD R0, R2, 0x1c9 ;  /* 0x000001c902007836 */ /* 0x000fe20000000000 */
[----:B------:R-:W-:Y:S01]  /*89530*/  ISETP.LT.AND P2, PT, R4, UR6, !P2 ;  /* 0x0000000604007c0c */ /* 0x000fe2000d741270 */
[----:B------:R-:W-:Y:S01]  /*89540*/  ULDC UR6, c[0x0][0x228] ;  /* 0x00008a0000067ab9 */ /* 0x000fe20000000800 */
[----:B------:R-:W-:-:S02]  /*89550*/  ISETP.LT.AND P6, PT, R3, UR8, !P5 ;  /* 0x0000000803007c0c */ /* 0x000fc4000efc1270 */
[----:B------:R-:W-:Y:S01]  /*89560*/  PRMT R207, R207, 0x7773, RZ ;  /* 0x00007773cfcf7816 */ /* 0x000fe200000000ff */
[----:B------:R-:W-:Y:S01]  /*89570*/  VIADD R6, R2, 0x1cb ;  /* 0x000001cb02067836 */ /* 0x000fe20000000000 */
[----:B------:R-:W-:Y:S01]  /*89580*/  ISETP.GE.AND P0, PT, R0, UR4, PT ;  /* 0x0000000400007c0c */ /* 0x000fe2000bf06270 */
[C---:B------:R-:W-:Y:S01]  /*89590*/  VIADD R0, R2.reuse, 0x1ca ;  /* 0x000001ca02007836 */ /* 0x040fe20000000000 */
[----:B------:R-:W-:Y:S01]  /*895a0*/  ULDC UR4, c[0x0][0x22c] ;  /* 0x00008b0000047ab9 */ /* 0x000fe20000000800 */
[----:B------:R-:W-:Y:S01]  /*895b0*/  VIADD R5, R2, 0x1cc ;  /* 0x000001cc02057836 */ /* 0x000fe20000000000 */
[----:B------:R-:W-:Y:S02]  /*895c0*/  ULDC UR8, c[0x0][0x228] ;  /* 0x00008a0000087ab9 */ /* 0x000fe40000000800 */
[----:B------:R-:W-:Y:S01]  /*895d0*/  ISETP.GE.AND P3, PT, R0, UR4, PT ;  /* 0x0000000400007c0c */ /* 0x000fe2000bf66270 */
[----:B------:R-:W-:Y:S02]  /*895e0*/  ULDC UR4, c[0x0][0x228] ;  /* 0x00008a0000047ab9 */ /* 0x000fe40000000800 */
[----:B------:R-:W-:Y:S01]  /*895f0*/  ISETP.LT.AND P5, PT, R4, UR4, !P5 ;  /* 0x0000000404007c0c */ /* 0x000fe2000efa1270 */
[----:B---3--:R0:W-:Y:S01]  /*89600*/  @P2 STG.E.U8 desc[UR40][R178.64], R207 ;  /* 0x000000cfb2002986 */ /* 0x0081e2000c101128 */
[----:B------:R-:W-:-:S02]  /*89610*/  ULDC UR4, c[0x0][0x22c] ;  /* 0x00008b0000047ab9 */ /* 0x000fc40000000800 */
[----:B------:R-:W-:Y:S01]  /*89620*/  ISETP.GE.AND P2, PT, R6, UR4, PT ;  /* 0x0000000406007c0c */ /* 0x000fe2000bf46270 */
[----:B------:R-:W-:Y:S01]  /*89630*/  ULDC UR4, c[0x0][0x228] ;  /* 0x00008a0000047ab9 */ /* 0x000fe20000000800 */
[----:B0-----:R-:W3:Y:S01]  /*89640*/  LDL.LU.64 R178, [R1+0xd0] ;  /* 0x0000d00001b27983 */ /* 0x001ee20000300a00 */
[C---:B--2---:R-:W-:Y:S02]  /*89650*/  PRMT R0, R208.reuse, 0x7770, RZ ;  /* 0x00007770d0007816 */ /* 0x044fe400000000ff */
[----:B------:R-:W-:-:S03]  /*89660*/  PRMT R7, R208, 0x7771, RZ ;  /* 0x00007771d0077816 */ /* 0x000fc600000000ff */
[----:B------:R0:W-:Y:S01]  /*89670*/  @P6 STG.E.U8 desc[UR40][R250.64], R0 ;  /* 0x00000000fa006986 */ /* 0x0001e2000c101128 */
[C---:B------:R-:W-:Y:S01]  /*89680*/  ISETP.LT.AND P6, PT, R3.reuse, UR6, !P0 ;  /* 0x0000000603007c0c */ /* 0x040fe2000c7c1270 */
[----:B------:R-:W-:Y:S02]  /*89690*/  ULDC UR6, c[0x0][0x228] ;  /* 0x00008a0000067ab9 */ /* 0x000fe40000000800 */
[----:B------:R-:W-:Y:S01]  /*896a0*/  ISETP.LT.AND P0, PT, R4, UR6, !P0 ;  /* 0x0000000604007c0c */ /* 0x000fe2000c701270 */
[----:B------:R1:W-:Y:S01]  /*896b0*/  @P5 STG.E.U8 desc[UR40][R236.64], R7 ;  /* 0x00000007ec005986 */ /* 0x0003e2000c101128 */
[----:B------:R-:W-:Y:S01]  /*896c0*/  ULDC UR6, c[0x0][0x228] ;  /* 0x00008a0000067ab9 */ /* 0x000fe20000000800 */
[----:B------:R-:W-:Y:S01]  /*896d0*/  ISETP.LT.AND P5, PT, R3, UR4, !P3 ;  /* 0x0000000403007c0c */ /* 0x000fe2000dfa1270 */
[----:B------:R-:W-:Y:S01]  /*896e0*/  ULDC UR4, c[0x0][0x22c] ;  /* 0x00008b0000047ab9 */ /* 0x000fe20000000800 */
[----:B------:R-:W-:Y:S02]  /*896f0*/  PRMT R6, R208, 0x7772, RZ ;  /* 0x00007772d0067816 */ /* 0x000fe400000000ff */
[----:B------:R-:W-:Y:S01]  /*89700*/  ISETP.LT.AND P3, PT, R4, UR6, !P3 ;  /* 0x0000000604007c0c */ /* 0x000fe2000df61270 */
[----:B0-----:R-:W2:Y:S01]  /*89710*/  LDL.LU.64 R250, [R1+0xc8] ;  /* 0x0000c80001fa7983 */ /* 0x001ea20000300a00 */
[----:B------:R-:W-:Y:S01]  /*89720*/  PRMT R208, R208, 0x7773, RZ ;  /* 0x00007773d0d07816 */ /* 0x000fe200000000ff */
[----:B------:R-:W-:Y:S01]  /*89730*/  VIADD R0, R2, 0x1cd ;  /* 0x000001cd02007836 */ /* 0x000fe20000000000 */
[----:B------:R-:W-:Y:S01]  /*89740*/  ULDC UR6, c[0x0][0x228] ;  /* 0x00008a0000067ab9 */ /* 0x000fe20000000800 */
[----:B------:R-:W-:Y:S01]  /*89750*/  @P6 STG.E.U8 desc[UR40][R184.64], R6 ;  /* 0x00000006b8006986 */ /* 0x000fe2000c101128 */
[----:B------:R-:W-:Y:S01]  /*89760*/  ISETP.GE.AND P6, PT, R5, UR4, PT ;  /* 0x0000000405007c0c */ /* 0x000fe2000bfc6270 */
[----:B------:R-:W-:Y:S01]  /*89770*/  ULDC UR4, c[0x0][0x228] ;  /* 0x00008a0000047ab9 */ /* 0x000fe20000000800 */
[----:B------:R-:W-:-:S02]  /*89780*/  PRMT R5, R209, 0x7770, RZ ;  /* 0x00007770d1057816 */ /* 0x000fc400000000ff */
[----:B-1----:R-:W-:Y:S01]  /*89790*/  PRMT R7, R209, 0x7771, RZ ;  /* 0x00007771d1077816 */ /* 0x002fe200000000ff */
[----:B----4-:R-:W-:Y:S04]  /*897a0*/  @P0 STG.E.U8 desc[UR40][R182.64], R208 ;  /* 0x000000d0b6000986 */ /* 0x010fe8000c101128 */
[----:B------:R-:W-:Y:S04]  /*897b0*/  @P5 STG.E.U8 desc[UR40][R180.64], R5 ;  /* 0x00000005b4005986 */ /* 0x000fe8000c101128 */
[----:B------:R-:W4:Y:S04]  /*897c0*/  LDL.LU.64 R236, [R1+0xc0] ;  /* 0x0000c00001ec7983 */ /* 0x000f280000300a00 */
[----:B------:R0:W-:Y:S04]  /*897d0*/  @P3 STG.E.U8 desc[UR40][R210.64], R7 ;  /* 0x00000007d2003986 */ /* 0x0001e8000c101128 */
[----:B0-----:R-:W4:Y:S01]  /*897e0*/  LDL.LU.64 R210, [R1+0x2090] ;  /* 0x0020900001d27983 */ /* 0x001f220000300a00 */
[----:B------:R-:W-:Y:S01]  /*897f0*/  ISETP.LT.AND P0, PT, R3, UR4, !P2 ;  /* 0x0000000403007c0c */ /* 0x000fe2000d701270 */
[----:B------:R-:W-:Y:S01]  /*89800*/  ULDC UR4, c[0x0][0x22c] ;  /* 0x00008b0000047ab9 */ /* 0x000fe20000000800 */
[----:B------:R-:W-:-:S02]  /*89810*/  PRMT R6, R209, 0x7772, RZ ;  /* 0x00007772d1067816 */ /* 0x000fc400000000ff */
[----:B------:R-:W-:Y:S01]  /*89820*/  ISETP.GE.AND P3, PT, R0, UR4, PT ;  /* 0x0000000400007c0c */ /* 0x000fe2000bf66270 */
[----:B------:R-:W-:Y:S01]  /*89830*/  VIADD R0, R2, 0x1ce ;  /* 0x000001ce02007836 */ /* 0x000fe20000000000 */
[----:B------:R-:W-:Y:S01]  /*89840*/  ISETP.LT.AND P2, PT, R4, UR6, !P2 ;  /* 0x0000000604007c0c */ /* 0x000fe2000d741270 */
[----:B------:R-:W-:Y:S01]  /*89850*/  ULDC UR4, c[0x0][0x22c] ;  /* 0x00008b0000047ab9 */ /* 0x000fe20000000800 */
[----:B------:R-:W-:Y:S01]  /*89860*/  ISETP.LT.AND P5, PT, R3, UR8, !P6 ;  /* 0x0000000803007c0c */ /* 0x000fe2000f7a1270 */
[----:B------:R-:W-:Y:S01]  /*89870*/  ULDC UR6, c[0x0][0x228] ;  /* 0x00008a0000067ab9 */ /* 0x000fe20000000800 */
[----:B------:R-:W-:Y:S01]  /*89880*/  PRMT R209, R209, 0x7773, RZ ;  /* 0x00007773d1d17816 */ /* 0x000fe200000000ff */
[----:B------:R-:W-:Y:S02]  /*89890*/  ULDC UR8, c[0x0][0x228] ;  /* 0x00008a0000087ab9 */ /* 0x000fe40000000800 */
[----:B---3--:R0:W-:Y:S01]  /*898a0*/  @P0 STG.E.U8 desc[UR40][R178.64], R6 ;  /* 0x00000006b2000986 */ /* 0x0081e2000c101128 */
[----:B------:R-:W-:Y:S01]  /*898b0*/  ISETP.GE.AND P0, PT, R0, UR4, PT ;  /* 0x0000000400007c0c */ /* 0x000fe2000bf06270 */
[----:B------:R-:W-:-:S02]  /*898c0*/  ULDC UR4, c[0x0][0x228] ;  /* 0x00008a0000047ab9 */ /* 0x000fc40000000800 */
[----:B------:R-:W-:Y:S01]  /*898d0*/  ISETP.LT.AND P6, PT, R4, UR4, !P6 ;  /* 0x0000000404007c0c */ /* 0x000fe2000f7c1270 */
[----:B------:R-:W-:Y:S01]  /*898e0*/  VIADD R0, R2, 0x1cf ;  /* 0x000001cf02007836 */ /* 0x000fe20000000000 */
[----:B------:R-:W-:Y:S01]  /*898f0*/  ULDC UR4, c[0x0][0x22c] ;  /* 0x00008b0000047ab9 */ /* 0x000fe20000000800 */
[----:B--2---:R-:W-:Y:S03]  /*89900*/  @P2 STG.E.U8 desc[UR40][R250.64], R209 ;  /* 0x000000d1fa002986 */ /* 0x004fe6000c101128 */
[----:B------:R-:W-:Y:S01]  /*89910*/  ISETP.GE.AND P2, PT, R0, UR4, PT ;  /* 0x0000000400007c0c */ /* 0x000fe2000bf46270 */
[----:B------:R-:W-:Y:S01]  /*89920*/  ULDC UR4, c[0x0][0x228] ;  /* 0x00008a0000047ab9 */ /* 0x000fe20000000800 */
[C---:B----4-:R-:W-:Y:S02]  /*89930*/  PRMT R5, R210.reuse, 0x7770, RZ ;  /* 0x00007770d2057816 */ /* 0x050fe400000000ff */
[----:B0-----:R-:W-:-:S03]  /*89940*/  PRMT R6, R210, 0x7771, RZ ;  /* 0x00007771d2067816 */ /* 0x001fc600000000ff */
[----:B------:R0:W-:Y:S01]  /*89950*/  @P5 STG.E.U8 desc[UR40][R236.64], R5 ;  /* 0x00000005ec005986 */ /* 0x0001e2000c101128 */
[C---:B------:R-:W-:Y:S01]  /*89960*/  ISETP.LT.AND P5, PT, R3.reuse, UR6, !P3 ;  /* 0x0000000603007c0c */ /* 0x040fe2000dfa1270 */
[----:B------:R-:W-:Y:S02]  /*89970*/  ULDC UR6, c[0x0][0x228] ;  /* 0x00008a0000067ab9 */ /* 0x000fe40000000800 */
[----:B------:R-:W-:Y:S01]  /*89980*/  ISETP.LT.AND P3, PT, R4, UR6, !P3 ;  /* 0x0000000604007c0c */ /* 0x000fe2000df61270 */
[----:B------:R1:W-:Y:S01]  /*89990*/  @P6 STG.E.U8 desc[UR40][R224.64], R6 ;  /* 0x00000006e0006986 */ /* 0x0003e2000c101128 */
[----:B------:R-:W-:Y:S01]  /*899a0*/  ULDC UR6, c[0x0][0x228] ;  /* 0x00008a0000067ab9 */ /* 0x000fe20000000800 */
[----:B------:R-:W-:Y:S02]  /*899b0*/  ISETP.LT.AND P6, PT, R3, UR4, !P0 ;  /* 0x0000000403007c0c */ /* 0x000fe4000c7c1270 */
[----:B------:R-:W-:Y:S01]  /*899c0*/  PRMT R7, R211, 0x7771, RZ ;  /* 0x00007771d3077816 */ /* 0x000fe200000000ff */
[----:B------:R-:W-:Y:S01]  /*899d0*/  VIADD R0, R2, 0x1d0 ;  /* 0x000001d002007836 */ /* 0x000fe20000000000 */
[----:B------:R-:W-:Y:S01]  /*899e0*/  ISETP.LT.AND P0, PT, R4, UR6, !P0 ;  /* 0x0000000604007c0c */ /* 0x000fe2000c701270 */
[----:B------:R-:W-:Y:S01]  /*899f0*/  ULDC UR4, c[0x0][0x22c] ;  /* 0x00008b0000047ab9 */ /* 0x000fe20000000800 */
[C---:B0-----:R-:W-:Y:S01]  /*89a00*/  PRMT R5, R210.reuse, 0x7772, RZ ;  /* 0x00007772d2057816 */ /* 0x041fe200000000ff */
[----:B------:R-:W-:Y:S01]  /*89a10*/  ULDC UR6, c[0x0][0x228] ;  /* 0x00008a0000067ab9 */ /* 0x000fe20000000800 */
[----:B------:R-:W-:-:S02]  /*89a20*/  PRMT R210, R210, 0x7773, RZ ;  /* 0x00007773d2d27816 */ /* 0x000fc400000000ff */
[----:B-1----:R-:W-:Y:S01]  /*89a30*/  PRMT R6, R211, 0x7770, RZ ;  /* 0x00007770d3067816 */ /* 0x002fe200000000ff */
[----:B------:R-:W2:Y:S04]  /*89a40*/  LDL.LU.64 R224, [R1+0x2088] ;  /* 0x0020880001e07983 */ /* 0x000ea80000300a00 */
[----:B------:R0:W-:Y:S04]  /*89a50*/  @P5 STG.E.U8 desc[UR40][R226.64], R5 ;  /* 0x00000005e2005986 */ /* 0x0001e8000c101128 */
[----:B------:R1:W-:Y:S04]  /*89a60*/  @P3 STG.E.U8 desc[UR40][R220.64], R210 ;  /* 0x000000d2dc003986 */ /* 0x0003e8000c101128 */
[----:B------:R3:W-:Y:S04]  /*89a70*/  @P6 STG.E.U8 desc[UR40][R222.64], R6 ;  /* 0x00000006de006986 */ /* 0x0007e8000c101128 */
[----:B0-----:R-:W4:Y:S04]  /*89a80*/  LDL.LU.64 R226, [R1+0x2080] ;  /* 0x0020800001e27983 */ /* 0x001f280000300a00 */
[----:B-1----:R-:W2:Y:S04]  /*89a90*/  LDL.LU.64 R220, [R1+0x2078] ;  /* 0x0020780001dc7983 */ /* 0x002ea80000300a00 */
[----:B---3--:R-:W3:Y:S04]  /*89aa0*/  LDL.LU.64 R222, [R1+0x2070] ;  /* 0x0020700001de7983 */ /* 0x008ee80000300a00 */
[----:B------:R0:W-:Y:S04]  /*89ab0*/  @P0 STG.E.U8 desc[UR40][R212.64], R7 ;  /* 0x00000007d4000986 */ /* 0x0001e8000c101128 */
[----:B0-----:R-:W4:Y:S01]  /*89ac0*/  LDL.LU.64 R212, [R1+0x2068] ;  /* 0x0020680001d47983 */ /* 0x001f220000300a00 */
[----:B------:R-:W-:Y:S01]  /*89ad0*/  ISETP.GE.AND P5, PT, R0, UR4, PT ;  /* 0x0000000400007c0c */ /* 0x000fe2000bfa6270 */
[----:B------:R-:W-:-:S02]  /*89ae0*/  ULDC UR4, c[0x0][0x228] ;  /* 0x00008a0000047ab9 */ /* 0x000fc40000000800 */
[----:B------:R-:W-:Y:S02]  /*89af0*/  ISETP.LT.AND P3, PT, R3, UR4, !P2 ;  /* 0x0000000403007c0c */ /* 0x000fe4000d761270 */
[----:B------:R-:W-:Y:S01]  /*89b00*/  PRMT R5, R211, 0x7772, RZ ;  /* 0x00007772d3057816 */ /* 0x000fe200000000ff */
[----:B------:R-:W-:Y:S01]  /*89b10*/  VIADD R0, R2, 0x1d1 ;  /* 0x000001d102007836 */ /* 0x000fe20000000000 */
[----:B------:R-:W-:Y:S01]  /*89b20*/  ISETP.LT.AND P2, PT, R4, UR6, !P2 ;  /* 0x0000000604007c0c */ /* 0x000fe2000d741270 */
[----:B------:R-:W-:Y:S01]  /*89b30*/  ULDC UR4, c[0x0][0x22c] ;  /* 0x00008b0000047ab9 */ /* 0x000fe20000000800 */
[----:B------:R-:W-:Y:S01]  /*89b40*/  ISETP.LT.AND P6, PT, R3, UR8, !P5 ;  /* 0x0000000803007c0c */ /* 0x000fe2000efc1270 */
[----:B------:R-:W-:Y:S01]  /*89b50*/  ULDC UR6, c[0x0][0x228] ;  /* 0x00008a0000067ab9 */ /* 0x000fe20000000800 */
[----:B------:R-:W-:Y:S01]  /*89b60*/  PRMT R211, R211, 0x7773, RZ ;  /* 0x00007773d3d37816 */ /* 0x000fe200000000ff */
[----:B------:R-:W-:-:S04]  /*89b70*/  ULDC UR8, c[0x0][0x228] ;  /* 0x00008a0000087ab9 */ /* 0x000fc80000000800 */
[----:B------:R0:W-:Y:S04]  /*89b80*/  @P3 STG.E.U8 desc[UR40][R216.64], R5 ;  /* 0x00000005d8003986 */ /* 0x0001e8000c101128 */
[----:B------:R1:W-:Y:S04]  /*89b90*/  @P2 STG.E.U8 desc[UR40][R218.64], R211 ;  /* 0x000000d3da002986 */ /* 0x0003e8000c101128 */
[----:B0-----:R-:W2:Y:S04]  /*89ba0*/  LDL.LU.64 R216, [R1+0x2060] ;  /* 0x0020600001d87983 */ /* 0x001ea80000300a00 */
[----:B-1----:R-:W3:Y:S01]  /*89bb0*/  LDL.LU.64 R218, [R1+0x2058] ;  /* 0x0020580001da7983 */ /* 0x002ee20000300a00 */
[----:B------:R-:W-:Y:S01]  /*89bc0*/  ISETP.GE.AND P0, PT, R0, UR4, PT ;  /* 0x0000000400007c0c */ /* 0x000fe2000bf06270 */
[----:B------:R-:W-:Y:S01]  /*89bd0*/  VIADD R0, R2, 0x1d2 ;  /* 0x000001d202007836 */ /* 0x000fe20000000000 */
[----:B------:R-:W-:Y:S01]  /*89be0*/  ULDC UR4, c[0x0][0x22c] ;  /* 0x00008b0000047ab9 */ /* 0x000fe20000000800 */
[----:B----4-:R-:W-:-:S05]  /*89bf0*/  PRMT R6, R212, 0x7770, RZ ;  /* 0x00007770d4067816 */ /* 0x010fca00000000ff */
[----:B------:R0:W-:Y:S04]  /*89c00*/  @P6 STG.E.U8 desc[UR40][R214.64], R6 ;  /* 0x00000006d6006986 */ /* 0x0001e8000c101128 */
[----:B0-----:R-:W4:Y:S04]  /*89c10*/  LDL.LU.64 R214, [R1+0x2050] ;  /* 0x0020500001d67983 */ /* 0x001f280000300a00 */
[----:B------:R-:W3:Y:S04]  /*89c20*/  LDL.LU R236, [R1+0x60] ;  /* 0x0000600001ec7983 */ /* 0x000ee80000300800 */
[----:B------:R-:W3:Y:S04]  /*89c30*/  LDL.LU R178, [R1+0x64] ;  /* 0x0000640001b27983 */ /* 0x000ee80000300800 */
[----:B------:R-:W3:Y:S04]  /*89c40*/  LDL.LU R237, [R1+0x68] ;  /* 0x0000680001ed7983 */ /* 0x000ee80000300800 */
[----:B------:R-:W3:Y:S01]  /*89c50*/  LDL.LU R251, [R1+0x6c] ;  /* 0x00006c0001fb7983 */ /* 0x000ee20000300800 */
[----:B------:R-:W-:Y:S01]  /*89c60*/  ISETP.GE.AND P3, PT, R0, UR4, PT ;  /* 0x0000000400007c0c */ /* 0x000fe2000bf66270 */
[----:B------:R-:W-:-:S02]  /*89c70*/  ULDC UR4, c[0x0][0x228] ;  /* 0x00008a0000047ab9 */ /* 0x000fc40000000800 */
[----:B------:R-:W-:Y:S02]  /*89c80*/  ISETP.LT.AND P5, PT, R4, UR4, !P5 ;  /* 0x0000000404007c0c */ /* 0x000fe4000efa1270 */
[C---:B------:R-:W-:Y:S01]  /*89c90*/  ISETP.LT.AND P6, PT, R3.reuse, UR6, !P0 ;  /* 0x0000000603007c0c */ /* 0x040fe2000c7c1270 */
[----:B------:R-:W-:Y:S01]  /*89ca0*/  ULDC UR6, c[0x0][0x228] ;  /* 0x00008a0000067ab9 */ /* 0x000fe20000000800 */
[----:B------:R-:W-:Y:S01]  /*89cb0*/  VIADD R0, R2, 0x1d3 ;  /* 0x000001d302007836 */ /* 0x000fe20000000000 */
[----:B------:R-:W-:Y:S01]  /*89cc0*/  ISETP.LT.AND P0, PT, R4, UR6, !P0 ;  /* 0x0000000604007c0c */ /* 0x000fe2000c701270 */
[----:B------:R-:W-:Y:S01]  /*89cd0*/  ULDC UR4, c[0x0][0x22c] ;  /* 0x00008b0000047ab9 */ /* 0x000fe20000000800 */
[----:B------:R-:W-:Y:S01]  /*89ce0*/  PRMT R5, R212, 0x7771, RZ ;  /* 0x00007771d4057816 */ /* 0x000fe200000000ff */
[----:B------:R-:W-:Y:S01]  /*89cf0*/  ULDC UR6, c[0x0][0x228] ;  /* 0x00008a0000067ab9 */ /* 0x000fe20000000800 */
[----:B------:R-:W-:Y:S01]  /*89d00*/  ISETP.GE.AND P2, PT, R0, UR4, PT ;  /* 0x0000000400007c0c */ /* 0x000fe2000bf46270 */
[----:B------:R-:W-:Y:S01]  /*89d10*/  ULDC UR4, c[0x0][0x228] ;  /* 0x00008a0000047ab9 */ /* 0x000fe20000000800 */
[----:B------:R-:W-:Y:S01]  /*89d20*/  PRMT R7, R212, 0x7772, RZ ;  /* 0x00007772d4077816 */ /* 0x000fe200000000ff */
[----:B------:R-:W-:Y:S01]  /*89d30*/  VIADD R0, R2, 0x1d4 ;  /* 0x000001d402007836 */ /* 0x000fe20000000000 */
[----:B------:R0:W-:Y:S01]  /*89d40*/  @P5 STG.E.U8 desc[UR40][R248.64], R5 ;  /* 0x00000005f8005986 */ /* 0x0001e2000c101128 */
[----:B------:R-:W-:Y:S01]  /*89d50*/  ISETP.LT.AND P5, PT, R3, UR4, !P3 ;  /* 0x0000000403007c0c */ /* 0x000fe2000dfa1270 */
[----:B------:R-:W-:Y:S01]  /*89d60*/  ULDC UR4, c[0x0][0x22c] ;  /* 0x00008b0000047ab9 */ /* 0x000fe20000000800 */
[----:B------:R-:W-:-:S02]  /*89d70*/  ISETP.LT.AND P3, PT, R4, UR6, !P3 ;  /* 0x0000000604007c0c */ /* 0x000fc4000df61270 */
[----:B------:R-:W-:Y:S01]  /*89d80*/  PRMT R179, R212, 0x7773, RZ ;  /* 0x00007773d4b37816 */ /* 0x000fe200000000ff */
[----:B------:R1:W-:Y:S01]  /*89d90*/  @P6 STG.E.U8 desc[UR40][R246.64], R7 ;  /* 0x00000007f6006986 */ /* 0x0003e2000c101128 */
[----:B------:R-:W-:Y:S01]  /*89da0*/  ISETP.GE.AND P6, PT, R0, UR4, PT ;  /* 0x0000000400007c0c */ /* 0x000fe2000bfc6270 */
[----:B------:R-:W-:Y:S01]  /*89db0*/  ULDC UR4, c[0x0][0x228] ;  /* 0x00008a0000047ab9 */ /* 0x000fe20000000800 */
[----:B------:R-:W-:Y:S01]  /*89dc0*/  PRMT R181, R213, 0x7771, RZ ;  /* 0x00007771d5b57816 */ /* 0x000fe200000000ff */
[----:B------:R-:W-:Y:S01]  /*89dd0*/  @P0 STG.E.U8 desc[UR40][R244.64], R179 ;  /* 0x000000b3f4000986 */ /* 0x000fe2000c101128 */
[----:B------:R-:W-:Y:S02]  /*89de0*/  ISETP.LT.AND P0, PT, R3, UR4, !P2 ;  /* 0x0000000403007c0c */ /* 0x000fe4000d701270 */
[----:B0-----:R-:W-:Y:S01]  /*89df0*/  PRMT R5, R213, 0x7770, RZ ;  /* 0x00007770d5057816 */ /* 0x001fe200000000ff */
[----:B------:R-:W-:Y:S01]  /*89e00*/  VIADD R0, R2, 0x1d5 ;  /* 0x000001d502007836 */ /* 0x000fe20000000000 */
[----:B------:R-:W-:Y:S01]  /*89e10*/  ULDC UR6, c[0x0][0x228] ;  /* 0x00008a0000067ab9 */ /* 0x000fe20000000800 */
[----:B------:R-:W-:Y:S01]  /*89e20*/  ULDC UR4, c[0x0][0x22c] ;  /* 0x00008b0000047ab9 */ /* 0x000fe20000000800 */
[----:B------:R-:W-:Y:S01]  /*89e30*/  ISETP.LT.AND P2, PT, R4, UR6, !P2 ;  /* 0x0000000604007c0c */ /* 0x000fe2000d741270 */
[----:B------:R4:W-:Y:S01]  /*89e40*/  @P5 STG.E.U8 desc[UR40][R242.64], R5 ;  /* 0x00000005f2005986 */ /* 0x0009e2000c101128 */
[----:B------:R-:W-:Y:S01]  /*89e50*/  ISETP.LT.AND P5, PT, R3, UR8, !P6 ;  /* 0x0000000803007c0c */ /* 0x000fe2000f7a1270 */
[----:B------:R-:W-:Y:S01]  /*89e60*/  ULDC UR6, c[0x0][0x228] ;  /* 0x00008a0000067ab9 */ /* 0x000fe20000000800 */
[C---:B-1----:R-:W-:Y:S01]  /*89e70*/  PRMT R7, R213.reuse, 0x7772, RZ ;  /* 0x00007772d5077816 */ /* 0x042fe200000000ff */
[----:B------:R-:W-:Y:S01]  /*89e80*/  @P3 STG.E.U8 desc[UR40][R240.64], R181 ;  /* 0x000000b5f0003986 */ /* 0x000fe2000c101128 */
[----:B------:R-:W-:Y:S01]  /*89e90*/  ISETP.GE.AND P3, PT, R0, UR4, PT ;  /* 0x0000000400007c0c */ /* 0x000fe2000bf66270 */
[----:B------:R-:W-:Y:S01]  /*89ea0*/  VIADD R0, R2, 0x1d6 ;  /* 0x000001d602007836 */ /* 0x000fe20000000000 */
[----:B------:R-:W-:Y:S01]  /*89eb0*/  ULDC UR4, c[0x0][0x22c] ;  /* 0x00008b0000047ab9 */ /* 0x000fe20000000800 */
[----:B------:R0:W-:Y:S01]  /*89ec0*/  @P0 STG.E.U8 desc[UR40][R238.64], R7 ;  /* 0x00000007ee000986 */ /* 0x0001e2000c101128 */
[----:B------:R-:W-:Y:S01]  /*89ed0*/  PRMT R213, R213, 0x7773, RZ ;  /* 0x00007773d5d57816 */ /* 0x000fe200000000ff */
[----:B------:R-:W-:Y:S01]  /*89ee0*/  ULDC UR8, c[0x0][0x228] ;  /* 0x00008a0000087ab9 */ /* 0x000fe20000000800 */
[----:B------:R-:W-:Y:S01]  /*89ef0*/  ISETP.GE.AND P0, PT, R0, UR4, PT ;  /* 0x0000000400007c0c */ /* 0x000fe2000bf06270 */
[----:B------:R-:W-:-:S02]  /*89f00*/  ULDC UR4, c[0x0][0x228] ;  /* 0x00008a0000047ab9 */ /* 0x000fc40000000800 */
[----:B------:R-:W-:Y:S01]  /*89f10*/  ISETP.LT.AND P6, PT, R4, UR4, !P6 ;  /* 0x0000000404007c0c */ /* 0x000fe2000f7c1270 */
[----:B------:R-:W-:Y:S01]  /*89f20*/  @P2 STG.E.U8 desc[UR40][R234.64], R213 ;  /* 0x000000d5ea002986 */ /* 0x000fe2000c101128 */
[----:B------:R-:W-:Y:S01]  /*89f30*/  VIADD R0, R2, 0x1d7 ;  /* 0x000001d702007836 */ /* 0x000fe20000000000 */
[----:B------:R-:W-:-:S04]  /*89f40*/  ULDC UR4, c[0x0][0x22c] ;  /* 0x00008b0000047ab9 */ /* 0x000fc80000000800 */
[----:B------:R-:W-:Y:S01]  /*89f50*/  ISETP.GE.AND P2, PT, R0, UR4, PT ;  /* 0x0000000400007c0c */ /* 0x000fe2000bf46270 */
[----:B------:R-:W-:Y:S01]  /*89f60*/  ULDC UR4, c[0x0][0x228] ;  /* 0x00008a0000047ab9 */ /* 0x000fe20000000800 */
[----:B------:R-:W-:Y:S01]  /*89f70*/  VIADD R0, R2, 0x1d8 ;  /* 0x000001d802007836 */ /* 0x000fe20000000000 */
[----:B----4-:R-:W-:-:S05]  /*89f80*/  PRMT R5, R214, 0x7770, RZ ;  /* 0x00007770d6057816 */ /* 0x010fca00000000ff */
[----:B------:R1:W-:Y:S01]  /*89f90*/  @P5 STG.E.U8 desc[UR40][R232.64], R5 ;  /* 0x00000005e8005986 */ /* 0x0003e2000c101128 */
[C---:B------:R-:W-:Y:S01]  /*89fa0*/  ISETP.LT.AND P5, PT, R3.reuse, UR6, !P3 ;  /* 0x0000000603007c0c */ /* 0x040fe2000dfa1270 */
[----:B------:R-:W-:Y:S01]  /*89fb0*/  ULDC UR6, c[0x0][0x228] ;  /* 0x00008a0000067ab9 */ /* 0x000fe20000000800 */
[----:B0-----:R-:W-:Y:S02]  /*89fc0*/  PRMT R7, R214, 0x7771, RZ ;  /* 0x00007771d6077816 */ /* 0x001fe400000000ff */
[----:B------:R-:W-:Y:S01]  /*89fd0*/  ISETP.LT.AND P3, PT, R4, UR6, !P3 ;  /* 0x0000000604007c0c */ /* 0x000fe2000df61270 */
[----:B------:R-:W-:Y:S02]  /*89fe0*/  ULDC UR6, c[0x0][0x228] ;  /* 0x00008a0000067ab9 */ /* 0x000fe40000000800 */
[----:B------:R0:W-:Y:S01]  /*89ff0*/  @P6 STG.E.U8 desc[UR40][R230.64], R7 ;  /* 0x00000007e6006986 */ /* 0x0001e2000c101128 */
[----:B------:R-:W-:Y:S01]  /*8a000*/  ISETP.LT.AND P6, PT, R3, UR4, !P0 ;  /* 0x0000000403007c0c */ /* 0x000fe2000c7c1270 */
[----:B------:R-:W-:Y:S01]  /*8a010*/  ULDC UR4, c[0x0][0x22c] ;  /* 0x00008b0000047ab9 */ /* 0x000fe20000000800 */
[----:B-1----:R-:W-:-:S02]  /*8a020*/  PRMT R5, R214, 0x7772, RZ ;  /* 0x00007772d6057816 */ /* 0x002fc400000000ff */
[----:B------:R-:W-:Y:S01]  /*8a030*/  ISETP.LT.AND P0, PT, R4, UR6, !P0 ;  /* 0x0000000604007c0c */ /* 0x000fe2000c701270 */
[----:B------:R-:W-:Y:S01]  /*8a040*/  ULDC UR6, c[0x0][0x228] ;  /* 0x00008a0000067ab9 */ /* 0x000fe20000000800 */
[----:B------:R-:W-:Y:S01]  /*8a050*/  PRMT R179, R214, 0x7773, RZ ;  /* 0x00007773d6b37816 */ /* 0x000fe200000000ff */
[----:B------:R1:W-:Y:S01]  /*8a060*/  @P5 STG.E.U8 desc[UR40][R228.64], R5 ;  /* 0x00000005e4005986 */ /* 0x0003e2000c101128 */
[----:B------:R-:W-:Y:S01]  /*8a070*/  ISETP.GE.AND P5, PT, R0, UR4, PT ;  /* 0x0000000400007c0c */ /* 0x000fe2000bfa6270 */
[----:B------:R-:W-:Y:S02]  /*8a080*/  ULDC UR4, c[0x0][0x228] ;  /* 0x00008a0000047ab9 */ /* 0x000fe40000000800 */
[----:B------:R-:W-:Y:S01]  /*8a090*/  @P3 STG.E.U8 desc[UR40][R176.64], R179 ;  /* 0x000000b3b0003986 */ /* 0x000fe2000c101128 */
[----:B------:R-:W-:Y:S02]  /*8a0a0*/  ISETP.LT.AND P3, PT, R3, UR4, !P2 ;  /* 0x0000000403007c0c */ /* 0x000fe4000d761270 */
[C---:B0-----:R-:W-:Y:S01]  /*8a0b0*/  PRMT R7, R215.reuse, 0x7770, RZ ;  /* 0x00007770d7077816 */ /* 0x041fe200000000ff */
[----:B------:R-:W-:Y:S01]  /*8a0c0*/  VIADD R0, R2, 0x1d9 ;  /* 0x000001d902007836 */ /* 0x000fe20000000000 */
[----:B------:R-:W-:Y:S01]  /*8a0d0*/  PRMT R181, R215, 0x7771, RZ ;  /* 0x00007771d7b57816 */ /* 0x000fe200000000ff */
        /* <DEDUP_REMOVED lines=14> */
[----:B------:R-:W-:Y:S01]  /*8a1c0*/  ULDC UR4, c[0x0][0x228] ;  /* 0x00008a0000047ab9 */ /* 0x000fe20000000800 */
[----:B--2---:R-:W-:-:S02]  /*8a1d0*/  PRMT R7, R216, 0x7770, RZ ;  /* 0x00007770d8077816 */ /* 0x004fc400000000ff */
[----:B------:R-:W-:Y:S01]  /*8a1e0*/  ISETP.LT.AND P5, PT, R4, UR4, !P5 ;  /* 0x0000000404007c0c */ /* 0x000fe2000efa1270 */
[----:B------:R-:W-:Y:S01]  /*8a1f0*/  @P2 STG.E.U8 desc[UR40][R168.64], R215 ;  /* 0x000000d7a8002986 */ /* 0x000fe2000c101128 */
[----:B------:R-:W-:Y:S01]  /*8a200*/  VIADD R0, R2, 0x1db ;  /* 0x000001db02007836 */ /* 0x000fe20000000000 */
[----:B------:R-:W-:Y:S02]  /*8a210*/  ULDC UR4, c[0x0][0x22c] ;  /* 0x00008b0000047ab9 */ /* 0x000fe40000000800 */
[----:B------:R1:W-:Y:S01]  /*8a220*/  @P6 STG.E.U8 desc[UR40][R164.64], R7 ;  /* 0x00000007a4006986 */ /* 0x0003e2000c101128 */
[----:B------:R-:W-:Y:S01]  /*8a230*/  ISETP.LT.AND P6, PT, R3, UR6, !P0 ;  /* 0x0000000603007c0c */ /* 0x000fe2000c7c1270 */
[----:B------:R-:W-:Y:S01]  /*8a240*/  ULDC UR6, c[0x0][0x228] ;  /* 0x00008a0000067ab9 */ /* 0x000fe20000000800 */
[----:B0-----:R-:W-:Y:S02]  /*8a250*/  PRMT R5, R216, 0x7771, RZ ;  /* 0x00007771d8057816 */ /* 0x001fe400000000ff */
[----:B------:R-:W-:Y:S01]  /*8a260*/  ISETP.LT.AND P0, PT, R4, UR6, !P0 ;  /* 0x0000000604007c0c */ /* 0x000fe2000c701270 */
[----:B------:R-:W-:Y:S01]  /*8a270*/  ULDC UR6, c[0x0][0x228] ;  /* 0x00008a0000067ab9 */ /* 0x000fe20000000800 */
[----:B------:R-:W-:Y:S01]  /*8a280*/  ISETP.GE.AND P2, PT, R0, UR4, PT ;  /* 0x0000000400007c0c */ /* 0x000fe2000bf46270 */
[----:B------:R-:W-:Y:S01]  /*8a290*/  ULDC UR4, c[0x0][0x228] ;  /* 0x00008a0000047ab9 */ /* 0x000fe20000000800 */
[----:B------:R0:W-:Y:S01]  /*8a2a0*/  @P5 STG.E.U8 desc[UR40][R140.64], R5 ;  /* 0x000000058c005986 */ /* 0x0001e2000c101128 */
[----:B------:R-:W-:Y:S01]  /*8a2b0*/  VIADD R0, R2, 0x1dc ;  /* 0x000001dc02007836 */ /* 0x000fe20000000000 */
[----:B-1----:R-:W-:-:S02]  /*8a2c0*/  PRMT R7, R216, 0x7772, RZ ;  /* 0x00007772d8077816 */ /* 0x002fc400000000ff */
[----:B------:R-:W-:Y:S01]  /*8a2d0*/  ISETP.LT.AND P5, PT, R3, UR4, !P3 ;  /* 0x0000000403007c0c */ /* 0x000fe2000dfa1270 */
[----:B------:R-:W-:Y:S01]  /*8a2e0*/  ULDC UR4, c[0x0][0x22c] ;  /* 0x00008b0000047ab9 */ /* 0x000fe20000000800 */
[----:B------:R-:W-:Y:S02]  /*8a2f0*/  ISETP.LT.AND P3, PT, R4, UR6, !P3 ;  /* 0x0000000604007c0c */ /* 0x000fe4000df61270 */
[----:B------:R-:W-:Y:S01]  /*8a300*/  PRMT R165, R216, 0x7773, RZ ;  /* 0x00007773d8a57816 */ /* 0x000fe200000000ff */
[----:B------:R1:W-:Y:S01]  /*8a310*/  @P6 STG.E.U8 desc[UR40][R138.64], R7 ;  /* 0x000000078a006986 */ /* 0x0003e2000c101128 */
[----:B------:R-:W-:Y:S01]  /*8a320*/  ISETP.GE.AND P6, PT, R0, UR4, PT ;  /* 0x0000000400007c0c */ /* 0x000fe2000bfc6270 */
[----:B------:R-:W-:Y:S01]  /*8a330*/  ULDC UR4, c[0x0][0x228] ;  /* 0x00008a0000047ab9 */ /* 0x000fe20000000800 */
[----:B0-----:R-:W-:Y:S01]  /*8a340*/  PRMT R5, R217, 0x7770, RZ ;  /* 0x00007770d9057816 */ /* 0x001fe200000000ff */
[----:B------:R-:W-:Y:S01]  /*8a350*/  @P0 STG.E.U8 desc[UR40][R136.64], R165 ;  /* 0x000000a588000986 */ /* 0x000fe2000c101128 */
[----:B------:R-:W-:Y:S01]  /*8a360*/  ISETP.LT.AND P0, PT, R3, UR4, !P2 ;  /* 0x0000000403007c0c */ /* 0x000fe2000d701270 */
[----:B------:R-:W-:Y:S01]  /*8a370*/  VIADD R0, R2, 0x1dd ;  /* 0x000001dd02007836 */ /* 0x000fe20000000000 */
[----:B------:R-:W-:Y:S01]  /*8a380*/  PRMT R141, R217, 0x7771, RZ ;  /* 0x00007771d98d7816 */ /* 0x000fe200000000ff */
[----:B------:R-:W-:Y:S01]  /*8a390*/  ULDC UR6, c[0x0][0x228] ;  /* 0x00008a0000067ab9 */ /* 0x000fe20000000800 */
[----:B------:R3:W-:Y:S01]  /*8a3a0*/  @P5 STG.E.U8 desc[UR40][R132.64], R5 ;  /* 0x0000000584005986 */ /* 0x0007e2000c101128 */
[----:B------:R-:W-:Y:S01]  /*8a3b0*/  ULDC UR4, c[0x0][0x22c] ;  /* 0x00008b0000047ab9 */ /* 0x000fe20000000800 */
[----:B------:R-:W-:Y:S01]  /*8a3c0*/  ISETP.LT.AND P2, PT, R4, UR6, !P2 ;  /* 0x0000000604007c0c */ /* 0x000fe2000d741270 */
[----:B------:R-:W-:Y:S01]  /*8a3d0*/  ULDC UR6, c[0x0][0x228] ;  /* 0x00008a0000067ab9 */ /* 0x000fe20000000800 */
[----:B------:R-:W-:Y:S01]  /*8a3e0*/  @P3 STG.E.U8 desc[UR40][R134.64], R141 ;  /* 0x0000008d86003986 */ /* 0x000fe2000c101128 */
[----:B------:R-:W-:Y:S01]  /*8a3f0*/  ISETP.LT.AND P5, PT, R3, UR8, !P6 ;  /* 0x0000000803007c0c */ /* 0x000fe2000f7a1270 */
[----:B------:R-:W-:Y:S01]  /*8a400*/  ULDC UR8, c[0x0][0x228] ;  /* 0x00008a0000087ab9 */ /* 0x000fe20000000800 */
[----:B-1----:R-:W-:-:S02]  /*8a410*/  PRMT R7, R217, 0x7772, RZ ;  /* 0x00007772d9077816 */ /* 0x002fc400000000ff */
[----:B------:R-:W-:Y:S01]  /*8a420*/  ISETP.GE.AND P3, PT, R0, UR4, PT ;  /* 0x0000000400007c0c */ /* 0x000fe2000bf66270 */
[----:B------:R-:W-:Y:S01]  /*8a430*/  VIADD R0, R2, 0x1de ;  /* 0x000001de02007836 */ /* 0x000fe20000000000 */
[----:B------:R-:W-:Y:S01]  /*8a440*/  ULDC UR4, c[0x0][0x22c] ;  /* 0x00008b0000047ab9 */ /* 0x000fe20000000800 */
[----:B------:R0:W-:Y:S01]  /*8a450*/  @P0 STG.E.U8 desc[UR40][R130.64], R7 ;  /* 0x0000000782000986 */ /* 0x0001e2000c101128 */
[----:B------:R-:W-:Y:S02]  /*8a460*/  PRMT R217, R217, 0x7773, RZ ;  /* 0x00007773d9d97816 */ /* 0x000fe400000000ff */
[----:B------:R-:W-:Y:S01]  /*8a470*/  ISETP.GE.AND P0, PT, R0, UR4, PT ;  /* 0x0000000400007c0c */ /* 0x000fe2000bf06270 */
[----:B------:R-:W-:Y:S01]  /*8a480*/  ULDC UR4, c[0x0][0x228] ;  /* 0x00008a0000047ab9 */ /* 0x000fe20000000800 */
[----:B---3--:R-:W-:Y:S02]  /*8a490*/  PRMT R5, R218, 0x7770, RZ ;  /* 0x00007770da057816 */ /* 0x008fe400000000ff */
[----:B------:R-:W-:Y:S01]  /*8a4a0*/  ISETP.LT.AND P6, PT, R4, UR4, !P6 ;  /* 0x0000000404007c0c */ /* 0x000fe2000f7c1270 */
[----:B------:R-:W-:Y:S01]  /*8a4b0*/  @P2 STG.E.U8 desc[UR40][R126.64], R217 ;  /* 0x000000d97e002986 */ /* 0x000fe2000c101128 */
[----:B------:R-:W-:Y:S01]  /*8a4c0*/  VIADD R0, R2, 0x1df ;  /* 0x000001df02007836 */ /* 0x000fe20000000000 */
[----:B------:R-:W-:-:S02]  /*8a4d0*/  ULDC UR4, c[0x0][0x22c] ;  /* 0x00008b0000047ab9 */ /* 0x000fc40000000800 */
        /* <DEDUP_REMOVED lines=39> */
[----:B0-----:R-:W-:Y:S02]  /*8a750*/  PRMT R7, R220, 0x7770, RZ ;  /* 0x00007770dc077816 */ /* 0x001fe400000000ff */
[----:B------:R-:W-:Y:S01]  /*8a760*/  ISETP.LT.AND P5, PT, R4, UR4, !P5 ;  /* 0x0000000404007c0c */ /* 0x000fe2000efa1270 */
[----:B------:R-:W-:Y:S01]  /*8a770*/  @P2 STG.E.U8 desc[UR40][R110.64], R219 ;  /* 0x000000db6e002986 */ /* 0x000fe2000c101128 */
[----:B------:R-:W-:Y:S01]  /*8a780*/  VIADD R0, R2, 0x1e3 ;  /* 0x000001e302007836 */ /* 0x000fe20000000000 */
[----:B------:R-:W-:-:S02]  /*8a790*/  ULDC UR4, c[0x0][0x22c] ;  /* 0x00008b0000047ab9 */ /* 0x000fc40000000800 */
[----:B------:R0:W-:Y:S01]  /*8a7a0*/  @P6 STG.E.U8 desc[UR40][R112.64], R7 ;  /* 0x0000000770006986 */ /* 0x0001e2000c101128 */
[----:B------:R-:W-:Y:S01]  /*8a7b0*/  ISETP.LT.AND P6, PT, R3, UR6, !P0 ;  /* 0x0000000603007c0c */ /* 0x000fe2000c7c1270 */
[----:B------:R-:W-:Y:S01]  /*8a7c0*/  ULDC UR6, c[0x0][0x228] ;  /* 0x00008a0000067ab9 */ /* 0x000fe20000000800 */
[----:B-1----:R-:W-:Y:S02]  /*8a7d0*/  PRMT R5, R220, 0x7771, RZ ;  /* 0x00007771dc057816 */ /* 0x002fe400000000ff */
[----:B------:R-:W-:Y:S01]  /*8a7e0*/  ISETP.LT.AND P0, PT, R4, UR6, !P0 ;  /* 0x0000000604007c0c */ /* 0x000fe2000c701270 */
[----:B------:R-:W-:Y:S01]  /*8a7f0*/  ULDC UR6, c[0x0][0x228] ;  /* 0x00008a0000067ab9 */ /* 0x000fe20000000800 */
[----:B------:R-:W-:Y:S01]  /*8a800*/  ISETP.GE.AND P2, PT, R0, UR4, PT ;  /* 0x0000000400007c0c */ /* 0x000fe2000bf46270 */
[----:B------:R-:W-:Y:S01]  /*8a810*/  ULDC UR4, c[0x0][0x228] ;  /* 0x00008a0000047ab9 */ /* 0x000fe20000000800 */
[----:B------:R1:W-:Y:S01]  /*8a820*/  @P5 STG.E.U8 desc[UR40][R108.64], R5 ;  /* 0x000000056c005986 */ /* 0x0003e2000c101128 */
[----:B------:R-:W-:Y:S01]  /*8a830*/  VIADD R0, R2, 0x1e4 ;  /* 0x000001e402007836 */ /* 0x000fe20000000000 */
[----:B0-----:R-:W-:-:S02]  /*8a840*/  PRMT R7, R220, 0x7772, RZ ;  /* 0x00007772dc077816 */ /* 0x001fc400000000ff */
[----:B------:R-:W-:Y:S01]  /*8a850*/  ISETP.LT.AND P5, PT, R3, UR4, !P3 ;  /* 0x0000000403007c0c */ /* 0x000fe2000dfa1270 */
[----:B------:R-:W-:Y:S01]  /*8a860*/  ULDC UR4, c[0x0][0x22c] ;  /* 0x00008b0000047ab9 */ /* 0x000fe20000000800 */
[----:B------:R-:W-:Y:S02]  /*8a870*/  ISETP.LT.AND P3, PT, R4, UR6, !P3 ;  /* 0x0000000604007c0c */ /* 0x000fe4000df61270 */
[----:B------:R-:W-:Y:S01]  /*8a880*/  PRMT R111, R220, 0x7773, RZ ;  /* 0x00007773dc6f7816 */ /* 0x000fe200000000ff */
[----:B------:R0:W-:Y:S01]  /*8a890*/  @P6 STG.E.U8 desc[UR40][R106.64], R7 ;  /* 0x000000076a006986 */ /* 0x0001e2000c101128 */
[----:B------:R-:W-:Y:S01]  /*8a8a0*/  ISETP.GE.AND P6, PT, R0, UR4, PT ;  /* 0x0000000400007c0c */ /* 0x000fe2000bfc6270 */
[----:B------:R-:W-:Y:S01]  /*8a8b0*/  ULDC UR4, c[0x0][0x228] ;  /* 0x00008a0000047ab9 */ /* 0x000fe20000000800 */
[----:B-1----:R-:W-:Y:S01]  /*8a8c0*/  PRMT R5, R221, 0x7770, RZ ;  /* 0x00007770dd057816 */ /* 0x002fe200000000ff */
        /* <DEDUP_REMOVED lines=12> */
[----:B0-----:R-:W-:-:S02]  /*8a990*/  PRMT R7, R221, 0x7772, RZ ;  /* 0x00007772dd077816 */ /* 0x001fc400000000ff */
[----:B------:R-:W-:Y:S01]  /*8a9a0*/  ISETP.GE.AND P3, PT, R0, UR4, PT ;  /* 0x0000000400007c0c */ /* 0x000fe2000bf66270 */
[----:B------:R-:W-:Y:S01]  /*8a9b0*/  VIADD R0, R2, 0x1e6 ;  /* 0x000001e602007836 */ /* 0x000fe20000000000 */
[----:B------:R-:W-:Y:S01]  /*8a9c0*/  ULDC UR4, c[0x0][0x22c] ;  /* 0x00008b0000047ab9 */ /* 0x000fe20000000800 */
[----:B------:R0:W-:Y:S01]  /*8a9d0*/  @P0 STG.E.U8 desc[UR40][R98.64], R7 ;  /* 0x0000000762000986 */ /* 0x0001e2000c101128 */
[----:B------:R-:W-:Y:S02]  /*8a9e0*/  PRMT R221, R221, 0x7773, RZ ;  /* 0x00007773dddd7816 */ /* 0x000fe400000000ff */
[----:B------:R-:W-:Y:S01]  /*8a9f0*/  ISETP.GE.AND P0, PT, R0, UR4, PT ;  /* 0x0000000400007c0c */ /* 0x000fe2000bf06270 */
[----:B------:R-:W-:Y:S01]  /*8aa00*/  ULDC UR4, c[0x0][0x228] ;  /* 0x00008a0000047ab9 */ /* 0x000fe20000000800 */
[----:B-1----:R-:W-:Y:S02]  /*8aa10*/  PRMT R5, R222, 0x7770, RZ ;  /* 0x00007770de057816 */ /* 0x002fe400000000ff */
        /* <DEDUP_REMOVED lines=51> */
[----:B------:R-:W-:Y:S02]  /*8ad50*/  ISETP.LT.AND P0, PT, R4, UR8, !P0 ;  /* 0x0000000804007c0c */ /* 0x000fe4000c701270 */
[----:B-1----:R-:W-:Y:S02]  /*8ad60*/  PRMT R5, R236, 0x7771, RZ ;  /* 0x00007771ec057816 */ /* 0x002fe400000000ff */
[----:B------:R-:W-:Y:S01]  /*8ad70*/  ISETP.GE.AND P2, PT, R0, UR4, PT ;  /* 0x0000000400007c0c */ /* 0x000fe2000bf46270 */
[----:B------:R-:W-:Y:S01]  /*8ad80*/  ULDC UR4, c[0x0][0x228] ;  /* 0x00008a0000047ab9 */ /* 0x000fe20000000800 */
[----:B------:R-:W-:Y:S01]  /*8ad90*/  VIADD R0, R2, 0x1ec ;  /* 0x000001ec02007836 */ /* 0x000fe20000000000 */
[----:B------:R1:W-:Y:S01]  /*8ada0*/  @P5 STG.E.U8 desc[UR40][R76.64], R5 ;  /* 0x000000054c005986 */ /* 0x0003e2000c101128 */
[----:B0-----:R-:W-:-:S02]  /*8adb0*/  PRMT R7, R236, 0x7772, RZ ;  /* 0x00007772ec077816 */ /* 0x001fc400000000ff */
[C---:B------:R-:W-:Y:S01]  /*8adc0*/  ISETP.LT.AND P5, PT, R3.reuse, UR4, !P3 ;  /* 0x0000000403007c0c */ /* 0x040fe2000dfa1270 */
        /* <DEDUP_REMOVED lines=8> */
[C---:B------:R-:W-:Y:S01]  /*8ae50*/  ISETP.LT.AND P0, PT, R3.reuse, UR4, !P2 ;  /* 0x0000000403007c0c */ /* 0x040fe2000d701270 */
[----:B------:R-:W-:Y:S01]  /*8ae60*/  VIADD R0, R2, 0x1f5 ;  /* 0x000001f502007836 */ /* 0x000fe20000000000 */
[----:B------:R-:W-:Y:S01]  /*8ae70*/  PRMT R77, R178, 0x7771, RZ ;  /* 0x00007771b24d7816 */ /* 0x000fe200000000ff */
[----:B------:R-:W-:Y:S01]  /*8ae80*/  ULDC UR4, c[0x0][0x228] ;  /* 0x00008a0000047ab9 */ /* 0x000fe20000000800 */
[----:B------:R1:W-:Y:S01]  /*8ae90*/  @P5 STG.E.U8 desc[UR40][R68.64], R5 ;  /* 0x0000000544005986 */ /* 0x0003e2000c101128 */
[----:B------:R-:W-:Y:S01]  /*8aea0*/  ISETP.LT.AND P2, PT, R4, UR4, !P2 ;  /* 0x0000000404007c0c */ /* 0x000fe2000d741270 */
[----:B------:R-:W-:Y:S01]  /*8aeb0*/  ULDC UR6, c[0x0][0x228] ;  /* 0x00008a0000067ab9 */ /* 0x000fe20000000800 */
[----:B0-----:R-:W-:Y:S01]  /*8aec0*/  PRMT R7, R178, 0x7772, RZ ;  /* 0x00007772b2077816 */ /* 0x001fe200000000ff */
[----:B------:R-:W-:Y:S01]  /*8aed0*/  @P3 STG.E.U8 desc[UR40][R70.64], R77 ;  /* 0x0000004d46003986 */ /* 0x000fe2000c101128 */
[----:B------:R-:W-:Y:S01]  /*8aee0*/  ISETP.GE.AND P3, PT, R0, UR5, PT ;  /* 0x0000000500007c0c */ /* 0x000fe2000bf66270 */
[----:B------:R-:W-:Y:S01]  /*8aef0*/  VIADD R0, R2, 0x1ed ;  /* 0x000001ed02007836 */ /* 0x000fe20000000000 */
[----:B------:R-:W-:Y:S01]  /*8af00*/  ULDC UR4, c[0x0][0x22c] ;  /* 0x00008b0000047ab9 */ /* 0x000fe20000000800 */
[----:B------:R-:W-:Y:S01]  /*8af10*/  ISETP.LT.AND P5, PT, R3, UR6, !P6 ;  /* 0x0000000603007c0c */ /* 0x000fe2000f7a1270 */
[----:B------:R0:W-:Y:S01]  /*8af20*/  @P0 STG.E.U8 desc[UR40][R66.64], R7 ;  /* 0x0000000742000986 */ /* 0x0001e2000c101128 */
[----:B------:R-:W-:Y:S01]  /*8af30*/  ULDC UR5, c[0x0][0x228] ;  /* 0x00008a0000057ab9 */ /* 0x000fe20000000800 */
[----:B------:R-:W-:Y:S01]  /*8af40*/  ISETP.GE.AND P0, PT, R0, UR4, PT ;  /* 0x0000000400007c0c */ /* 0x000fe2000bf06270 */
[----:B------:R-:W-:Y:S01]  /*8af50*/  ULDC UR4, c[0x0][0x228] ;  /* 0x00008a0000047ab9 */ /* 0x000fe20000000800 */
[----:B-1----:R-:W-:Y:S01]  /*8af60*/  PRMT R5, R178, 0x7773, RZ ;  /* 0x00007773b2057816 */ /* 0x002fe200000000ff */
[----:B------:R-:W-:Y:S01]  /*8af70*/  ULDC UR6, c[0x0][0x228] ;  /* 0x00008a0000067ab9 */ /* 0x000fe20000000800 */
[----:B------:R-:W-:Y:S01]  /*8af80*/  ISETP.LT.AND P6, PT, R4, UR4, !P6 ;  /* 0x0000000404007c0c */ /* 0x000fe2000f7c1270 */
[----:B------:R-:W-:-:S02]  /*8af90*/  ULDC UR4, c[0x0][0x228] ;  /* 0x00008a0000047ab9 */ /* 0x000fc40000000800 */
[----:B------:R1:W-:Y:S01]  /*8afa0*/  @P2 STG.E.U8 desc[UR40][R62.64], R5 ;  /* 0x000000053e002986 */ /* 0x0003e2000c101128 */
[----:B------:R-:W-:Y:S01]  /*8afb0*/  ISETP.LT.AND P2, PT, R3, UR4, !P0 ;  /* 0x0000000403007c0c */ /* 0x000fe2000c741270 */
[----:B------:R-:W-:Y:S01]  /*8afc0*/  VIADD R0, R2, 0x1ee ;  /* 0x000001ee02007836 */ /* 0x000fe20000000000 */
[C---:B------:R-:W-:Y:S01]  /*8afd0*/  PRMT R69, R237.reuse, 0x7770, RZ ;  /* 0x00007770ed457816 */ /* 0x040fe200000000ff */
[----:B------:R-:W-:Y:S01]  /*8afe0*/  ULDC UR4, c[0x0][0x22c] ;  /* 0x00008b0000047ab9 */ /* 0x000fe20000000800 */
[----:B------:R-:W-:Y:S01]  /*8aff0*/  ISETP.LT.AND P0, PT, R4, UR5, !P0 ;  /* 0x0000000504007c0c */ /* 0x000fe2000c701270 */
[----:B------:R-:W-:Y:S01]  /*8b000*/  ULDC UR5, c[0x0][0x228] ;  /* 0x00008a0000057ab9 */ /* 0x000fe20000000800 */
[C---:B0-----:R-:W-:Y:S01]  /*8b010*/  PRMT R7, R237.reuse, 0x7771, RZ ;  /* 0x00007771ed077816 */ /* 0x041fe200000000ff */
[----:B------:R-:W-:Y:S01]  /*8b020*/  @P5 STG.E.U8 desc[UR40][R64.64], R69 ;  /* 0x0000004540005986 */ /* 0x000fe2000c101128 */
[----:B------:R-:W-:Y:S01]  /*8b030*/  ISETP.GE.AND P5, PT, R0, UR4, PT ;  /* 0x0000000400007c0c */ /* 0x000fe2000bfa6270 */
[----:B------:R-:W-:Y:S01]  /*8b040*/  VIADD R0, R2, 0x1ef ;  /* 0x000001ef02007836 */ /* 0x000fe20000000000 */
[----:B------:R-:W-:Y:S01]  /*8b050*/  ULDC UR4, c[0x0][0x22c] ;  /* 0x00008b0000047ab9 */ /* 0x000fe20000000800 */
[----:B-1----:R-:W-:Y:S01]  /*8b060*/  PRMT R5, R237, 0x7772, RZ ;  /* 0x00007772ed057816 */ /* 0x002fe200000000ff */
[----:B------:R0:W-:Y:S01]  /*8b070*/  @P6 STG.E.U8 desc[UR40][R60.64], R7 ;  /* 0x000000073c006986 */ /* 0x0001e2000c101128 */
[----:B------:R-:W-:Y:S01]  /*8b080*/  ISETP.LT.AND P6, PT, R3, UR5, !P5 ;  /* 0x0000000503007c0c */ /* 0x000fe2000efc1270 */
[----:B------:R-:W-:Y:S01]  /*8b090*/  ULDC UR5, c[0x0][0x228] ;  /* 0x00008a0000057ab9 */ /* 0x000fe20000000800 */
[----:B------:R-:W-:Y:S01]  /*8b0a0*/  PRMT R63, R237, 0x7773, RZ ;  /* 0x00007773ed3f7816 */ /* 0x000fe200000000ff */
[----:B------:R1:W-:Y:S01]  /*8b0b0*/  @P2 STG.E.U8 desc[UR40][R56.64], R5 ;  /* 0x0000000538002986 */ /* 0x0003e2000c101128 */
[----:B------:R-:W-:Y:S01]  /*8b0c0*/  ISETP.GE.AND P2, PT, R0, UR4, PT ;  /* 0x0000000400007c0c */ /* 0x000fe2000bf46270 */
[----:B------:R-:W-:-:S02]  /*8b0d0*/  ULDC UR4, c[0x0][0x228] ;  /* 0x00008a0000047ab9 */ /* 0x000fc40000000800 */
[----:B------:R2:W-:Y:S01]  /*8b0e0*/  @P0 STG.E.U8 desc[UR40][R58.64], R63 ;  /* 0x0000003f3a000986 */ /* 0x0005e2000c101128 */
[----:B------:R-:W-:Y:S01]  /*8b0f0*/  ISETP.LT.AND P5, PT, R4, UR4, !P5 ;  /* 0x0000000404007c0c */ /* 0x000fe2000efa1270 */
[----:B------:R-:W-:Y:S01]  /*8b100*/  VIADD R0, R2, 0x1f0 ;  /* 0x000001f002007836 */ /* 0x000fe20000000000 */
[----:B------:R-:W-:Y:S01]  /*8b110*/  ISETP.LT.AND P0, PT, R3, UR5, !P2 ;  /* 0x0000000503007c0c */ /* 0x000fe2000d701270 */
[----:B------:R-:W-:Y:S01]  /*8b120*/  ULDC UR4, c[0x0][0x22c] ;  /* 0x00008b0000047ab9 */ /* 0x000fe20000000800 */
[C---:B0-----:R-:W-:Y:S01]  /*8b130*/  PRMT R7, R251.reuse, 0x7770, RZ ;  /* 0x00007770fb077816 */ /* 0x041fe200000000ff */
[----:B------:R-:W-:Y:S01]  /*8b140*/  ULDC UR5, c[0x0][0x228] ;  /* 0x00008a0000057ab9 */ /* 0x000fe20000000800 */
[----:B-1----:R-:W-:-:S03]  /*8b150*/  PRMT R5, R251, 0x7771, RZ ;  /* 0x00007771fb057816 */ /* 0x002fc600000000ff */
[----:B------:R-:W-:Y:S01]  /*8b160*/  @P6 STG.E.U8 desc[UR40][R54.64], R7 ;  /* 0x0000000736006986 */ /* 0x000fe2000c101128 */
[----:B------:R-:W-:Y:S01]  /*8b170*/  ISETP.GE.AND P6, PT, R0, UR4, PT ;  /* 0x0000000400007c0c */ /* 0x000fe2000bfc6270 */
[----:B------:R-:W-:Y:S01]  /*8b180*/  ULDC UR4, c[0x0][0x228] ;  /* 0x00008a0000047ab9 */ /* 0x000fe20000000800 */
[----:B------:R-:W-:Y:S02]  /*8b190*/  PRMT R57, R251, 0x7772, RZ ;  /* 0x00007772fb397816 */ /* 0x000fe400000000ff */
[----:B------:R-:W-:Y:S01]  /*8b1a0*/  ISETP.LT.AND P2, PT, R4, UR4, !P2 ;  /* 0x0000000404007c0c */ /* 0x000fe2000d741270 */
[----:B------:R0:W-:Y:S01]  /*8b1b0*/  @P5 STG.E.U8 desc[UR40][R48.64], R5 ;  /* 0x0000000530005986 */ /* 0x0001e2000c101128 */
[----:B------:R-:W-:Y:S01]  /*8b1c0*/  ULDC UR4, c[0x0][0x228] ;  /* 0x00008a0000047ab9 */ /* 0x000fe20000000800 */
[----:B------:R-:W-:Y:S02]  /*8b1d0*/  VIADD R0, R2, 0x1f1 ;  /* 0x000001f102007836 */ /* 0x000fe40000000000 */
[----:B------:R-:W-:Y:S01]  /*8b1e0*/  @P0 STG.E.U8 desc[UR40][R52.64], R57 ;  /* 0x0000003934000986 */ /* 0x000fe2000c101128 */
[----:B------:R-:W-:Y:S01]  /*8b1f0*/  ISETP.LT.AND P0, PT, R3, UR4, !P6 ;  /* 0x0000000403007c0c */ /* 0x000fe2000f701270 */
[----:B------:R-:W-:Y:S01]  /*8b200*/  ULDC UR4, c[0x0][0x22c] ;  /* 0x00008b0000047ab9 */ /* 0x000fe20000000800 */
[----:B--2---:R-:W-:-:S02]  /*8b210*/  PRMT R59, R251, 0x7773, RZ ;  /* 0x00007773fb3b7816 */ /* 0x004fc400000000ff */
[----:B------:R-:W-:Y:S01]  /*8b220*/  ISETP.LT.AND P6, PT, R4, UR5, !P6 ;  /* 0x0000000504007c0c */ /* 0x000fe2000f7c1270 */
[----:B------:R-:W-:Y:S01]  /*8b230*/  ULDC UR5, c[0x0][0x228] ;  /* 0x00008a0000057ab9 */ /* 0x000fe20000000800 */
[----:B------:R-:W-:Y:S01]  /*8b240*/  ISETP.GE.AND P5, PT, R0, UR4, PT ;  /* 0x0000000400007c0c */ /* 0x000fe2000bfa6270 */
[----:B------:R-:W-:Y:S01]  /*8b250*/  @P2 STG.E.U8 desc[UR40][R50.64], R59 ;  /* 0x0000003b32002986 */ /* 0x000fe2000c101128 */
[----:B0-----:R-:W-:Y:S01]  /*8b260*/  PRMT R5, R224, 0x7770, RZ ;  /* 0x00007770e0057816 */ /* 0x001fe200000000ff */
[----:B------:R-:W-:Y:S01]  /*8b270*/  VIADD R0, R2, 0x1f2 ;  /* 0x000001f202007836 */ /* 0x000fe20000000000 */
[C---:B------:R-:W-:Y:S01]  /*8b280*/  ISETP.LT.AND P2, PT, R3.reuse, UR5, !P5 ;  /* 0x0000000503007c0c */ /* 0x040fe2000ef41270 */
[----:B------:R-:W-:Y:S01]  /*8b290*/  ULDC UR4, c[0x0][0x22c] ;  /* 0x00008b0000047ab9 */ /* 0x000fe20000000800 */
[----:B------:R-:W-:Y:S01]  /*8b2a0*/  PRMT R7, R224, 0x7771, RZ ;  /* 0x00007771e0077816 */ /* 0x000fe200000000ff */
[----:B------:R0:W-:Y:S01]  /*8b2b0*/  @P0 STG.E.U8 desc[UR40][R44.64], R5 ;  /* 0x000000052c000986 */ /* 0x0001e2000c101128 */
[----:B------:R-:W-:Y:S01]  /*8b2c0*/  ISETP.GE.AND P0, PT, R0, UR4, PT ;  /* 0x0000000400007c0c */ /* 0x000fe2000bf06270 */
[----:B------:R-:W-:Y:S01]  /*8b2d0*/  ULDC UR4, c[0x0][0x228] ;  /* 0x00008a0000047ab9 */ /* 0x000fe20000000800 */
[----:B------:R-:W-:Y:S01]  /*8b2e0*/  ULDC UR5, c[0x0][0x228] ;  /* 0x00008a0000057ab9 */ /* 0x000fe20000000800 */
[----:B------:R-:W-:Y:S01]  /*8b2f0*/  ISETP.LT.AND P5, PT, R4, UR4, !P5 ;  /* 0x0000000404007c0c */ /* 0x000fe2000efa1270 */
[----:B------:R1:W-:Y:S01]  /*8b300*/  @P6 STG.E.U8 desc[UR40][R46.64], R7 ;  /* 0x000000072e006986 */ /* 0x0003e2000c101128 */
[----:B------:R-:W-:Y:S01]  /*8b310*/  PRMT R49, R224, 0x7772, RZ ;  /* 0x00007772e0317816 */ /* 0x000fe200000000ff */
[----:B------:R-:W-:Y:S01]  /*8b320*/  VIADD R0, R2, 0x1f3 ;  /* 0x000001f302007836 */ /* 0x000fe20000000000 */
[----:B------:R-:W-:Y:S01]  /*8b330*/  ISETP.LT.AND P6, PT, R3, UR5, !P0 ;  /* 0x0000000503007c0c */ /* 0x000fe2000c7c1270 */
[----:B------:R-:W-:Y:S01]  /*8b340*/  ULDC UR4, c[0x0][0x22c] ;  /* 0x00008b0000047ab9 */ /* 0x000fe20000000800 */
[----:B------:R-:W-:Y:S01]  /*8b350*/  ULDC UR5, c[0x0][0x228] ;  /* 0x00008a0000057ab9 */ /* 0x000fe20000000800 */
[----:B------:R2:W-:Y:S01]  /*8b360*/  @P2 STG.E.U8 desc[UR40][R42.64], R49 ;  /* 0x000000312a002986 */ /* 0x0005e2000c101128 */
[----:B------:R-:W-:Y:S01]  /*8b370*/  ISETP.GE.AND P2, PT, R0, UR4, PT ;  /* 0x0000000400007c0c */ /* 0x000fe2000bf46270 */
[----:B------:R-:W-:Y:S01]  /*8b380*/  ULDC UR4, c[0x0][0x228] ;  /* 0x00008a0000047ab9 */ /* 0x000fe20000000800 */
[----:B0-----:R-:W-:-:S02]  /*8b390*/  PRMT R45, R225, 0x7770, RZ ;  /* 0x00007770e12d7816 */ /* 0x001fc400000000ff */
[----:B-1----:R-:W-:Y:S02]  /*8b3a0*/  PRMT R7, R224, 0x7773, RZ ;  /* 0x00007773e0077816 */ /* 0x002fe400000000ff */
[C---:B------:R-:W-:Y:S01]  /*8b3b0*/  ISETP.LT.AND P0, PT, R4.reuse, UR4, !P0 ;  /* 0x0000000404007c0c */ /* 0x040fe2000c701270 */
[----:B------:R-:W-:Y:S02]  /*8b3c0*/  ULDC UR4, c[0x0][0x228] ;  /* 0x00008a0000047ab9 */ /* 0x000fe40000000800 */
[----:B------:R0:W-:Y:S01]  /*8b3d0*/  @P5 STG.E.U8 desc[UR40][R38.64], R7 ;  /* 0x0000000726005986 */ /* 0x0001e2000c101128 */
[C---:B------:R-:W-:Y:S01]  /*8b3e0*/  ISETP.LT.AND P5, PT, R3.reuse, UR5, !P2 ;  /* 0x0000000503007c0c */ /* 0x040fe2000d7a1270 */
[----:B------:R-:W-:Y:S01]  /*8b3f0*/  ULDC UR5, c[0x0][0x228] ;  /* 0x00008a0000057ab9 */ /* 0x000fe20000000800 */
[----:B------:R-:W-:Y:S01]  /*8b400*/  ISETP.LT.AND P2, PT, R4, UR4, !P2 ;  /* 0x0000000404007c0c */ /* 0x000fe2000d741270 */
[----:B------:R-:W-:Y:S01]  /*8b410*/  @P6 STG.E.U8 desc[UR40][R40.64], R45 ;  /* 0x0000002d28006986 */ /* 0x000fe2000c101128 */
[----:B------:R-:W-:Y:S01]  /*8b420*/  ISETP.LT.AND P6, PT, R3, UR5, !P1 ;  /* 0x0000000503007c0c */ /* 0x000fe2000cfc1270 */
[----:B------:R-:W-:Y:S01]  /*8b430*/  VIADD R5, R2, 0x1f6 ;  /* 0x000001f602057836 */ /* 0x000fe20000000000 */
[C---:B--2---:R-:W-:Y:S01]  /*8b440*/  PRMT R43, R225.reuse, 0x7771, RZ ;  /* 0x00007771e12b7816 */ /* 0x044fe200000000ff */
[----:B------:R-:W-:Y:S01]  /*8b450*/  ULDC UR4, c[0x0][0x228] ;  /* 0x00008a0000047ab9 */ /* 0x000fe20000000800 */
[C---:B------:R-:W-:Y:S01]  /*8b460*/  PRMT R47, R225.reuse, 0x7772, RZ ;  /* 0x00007772e12f7816 */ /* 0x040fe200000000ff */
[----:B------:R-:W-:Y:S01]  /*8b470*/  ULDC UR5, c[0x0][0x228] ;  /* 0x00008a0000057ab9 */ /* 0x000fe20000000800 */
[----:B------:R-:W-:Y:S01]  /*8b480*/  PRMT R225, R225, 0x7773, RZ ;  /* 0x00007773e1e17816 */ /* 0x000fe200000000ff */
[----:B------:R-:W-:Y:S01]  /*8b490*/  @P0 STG.E.U8 desc[UR40][R36.64], R43 ;  /* 0x0000002b24000986 */ /* 0x000fe2000c101128 */
[----:B------:R-:W-:-:S02]  /*8b4a0*/  ISETP.GE.AND P0, PT, R5, UR13, PT ;  /* 0x0000000d05007c0c */ /* 0x000fc4000bf06270 */
[----:B------:R-:W-:Y:S01]  /*8b4b0*/  PRMT R5, R226, 0x7770, RZ ;  /* 0x00007770e2057816 */ /* 0x000fe200000000ff */
[----:B------:R-:W1:Y:S01]  /*8b4c0*/  LDS.128 R36, [R252] ;  /* 0x00000000fc247984 */ /* 0x000e620000000c00 */
[----:B------:R-:W-:Y:S01]  /*8b4d0*/  ISETP.LT.AND P1, PT, R4, UR4, !P1 ;  /* 0x0000000404007c0c */ /* 0x000fe2000cf21270 */
[----:B------:R-:W-:Y:S02]  /*8b4e0*/  ULDC UR4, c[0x0][0x228] ;  /* 0x00008a0000047ab9 */ /* 0x000fe40000000800 */
[----:B------:R-:W-:Y:S04]  /*8b4f0*/  @P5 STG.E.U8 desc[UR40][R34.64], R47 ;  /* 0x0000002f22005986 */ /* 0x000fe8000c101128 */
[----:B------:R2:W-:Y:S04]  /*8b500*/  @P2 STG.E.U8 desc[UR40][R30.64], R225 ;  /* 0x000000e11e002986 */ /* 0x0005e8000c101128 */
[----:B------:R3:W-:Y:S01]  /*8b510*/  @P6 STG.E.U8 desc[UR40][R32.64], R5 ;  /* 0x0000000520006986 */ /* 0x0007e2000c101128 */
[----:B------:R-:W-:Y:S01]  /*8b520*/  ISETP.LT.AND P6, PT, R3, UR4, !P3 ;  /* 0x0000000403007c0c */ /* 0x000fe2000dfc1270 */
[----:B------:R-:W-:Y:S01]  /*8b530*/  VIADD R0, R2, 0x1f7 ;  /* 0x000001f702007836 */ /* 0x000fe20000000000 */
[----:B------:R-:W-:Y:S01]  /*8b540*/  ISETP.LT.AND P3, PT, R4, UR5, !P3 ;  /* 0x0000000504007c0c */ /* 0x000fe2000df61270 */
[----:B------:R-:W-:Y:S01]  /*8b550*/  ULDC UR4, c[0x0][0x228] ;  /* 0x00008a0000047ab9 */ /* 0x000fe20000000800 */
[C---:B0-----:R-:W-:Y:S01]  /*8b560*/  PRMT R7, R226.reuse, 0x7771, RZ ;  /* 0x00007771e2077816 */ /* 0x041fe200000000ff */
[----:B------:R-:W-:Y:S01]  /*8b570*/  ULDC UR5, c[0x0][0x228] ;  /* 0x00008a0000057ab9 */ /* 0x000fe20000000800 */
[----:B--2---:R-:W-:-:S02]  /*8b580*/  PRMT R31, R226, 0x7772, RZ ;  /* 0x00007772e21f7816 */ /* 0x004fc400000000ff */
[----:B------:R-:W-:Y:S02]  /*8b590*/  ISETP.GE.AND P5, PT, R0, UR7, PT ;  /* 0x0000000700007c0c */ /* 0x000fe4000bfa6270 */
[----:B---3--:R-:W-:Y:S01]  /*8b5a0*/  PRMT R33, R226, 0x7773, RZ ;  /* 0x00007773e2217816 */ /* 0x008fe200000000ff */
[----:B------:R0:W-:Y:S01]  /*8b5b0*/  @P1 STG.E.U8 desc[UR40][R12.64], R7 ;  /* 0x000000070c001986 */ /* 0x0001e2000c101128 */
[C---:B------:R-:W-:Y:S01]  /*8b5c0*/  ISETP.LT.AND P1, PT, R3.reuse, UR4, !P0 ;  /* 0x0000000403007c0c */ /* 0x040fe2000c721270 */
[----:B------:R-:W-:Y:S01]  /*8b5d0*/  ULDC UR4, c[0x0][0x228] ;  /* 0x00008a0000047ab9 */ /* 0x000fe20000000800 */
[----:B------:R-:W-:Y:S01]  /*8b5e0*/  VIADD R0, R2, 0x1f8 ;  /* 0x000001f802007836 */ /* 0x000fe20000000000 */
[----:B------:R-:W-:Y:S01]  /*8b5f0*/  @P6 STG.E.U8 desc[UR40][R28.64], R31 ;  /* 0x0000001f1c006986 */ /* 0x000fe2000c101128 */
[----:B------:R-:W-:Y:S01]  /*8b600*/  ISETP.LT.AND P0, PT, R4, UR5, !P0 ;  /* 0x0000000504007c0c */ /* 0x000fe2000c701270 */
[----:B------:R-:W-:Y:S01]  /*8b610*/  ULDC UR5, c[0x0][0x228] ;  /* 0x00008a0000057ab9 */ /* 0x000fe20000000800 */
[----:B------:R-:W-:Y:S01]  /*8b620*/  VIADD R5, R2, 0x1fa ;  /* 0x000001fa02057836 */ /* 0x000fe20000000000 */
[----:B------:R2:W-:Y:S01]  /*8b630*/  @P3 STG.E.U8 desc[UR40][R16.64], R33 ;  /* 0x0000002110003986 */ /* 0x0005e2000c101128 */
[----:B------:R-:W-:Y:S01]  /*8b640*/  ISETP.LT.AND P3, PT, R3, UR4, !P5 ;  /* 0x0000000403007c0c */ /* 0x000fe2000ef61270 */
[----:B------:R-:W-:Y:S01]  /*8b650*/  ULDC UR4, c[0x0][0x228] ;  /* 0x00008a0000047ab9 */ /* 0x000fe20000000800 */
[----:B------:R-:W-:Y:S01]  /*8b660*/  ULDC UR7, c[0x0][0x228] ;  /* 0x00008a0000077ab9 */ /* 0x000fe20000000800 */
[----:B------:R-:W-:Y:S01]  /*8b670*/  ISETP.LT.AND P5, PT, R4, UR4, !P5 ;  /* 0x0000000404007c0c */ /* 0x000fe2000efa1270 */
[----:B------:R-:W-:Y:S01]  /*8b680*/  ULDC UR4, c[0x0][0x228] ;  /* 0x00008a0000047ab9 */ /* 0x000fe20000000800 */
[----:B------:R-:W-:Y:S01]  /*8b690*/  ISETP.GE.AND P2, PT, R0, UR21, PT ;  /* 0x0000001500007c0c */ /* 0x000fe2000bf46270 */
[----:B------:R-:W-:Y:S01]  /*8b6a0*/  VIADD R0, R2, 0x1f9 ;  /* 0x000001f902007836 */ /* 0x000fe20000000000 */
[----:B0-----:R-:W-:-:S02]  /*8b6b0*/  PRMT R7, R227, 0x7770, RZ ;  /* 0x00007770e3077816 */ /* 0x001fc400000000ff */
[C---:B------:R-:W-:Y:S02]  /*8b6c0*/  PRMT R13, R227.reuse, 0x7771, RZ ;  /* 0x00007771e30d7816 */ /* 0x040fe400000000ff */
[C---:B--2---:R-:W-:Y:S01]  /*8b6d0*/  PRMT R17, R227.reuse, 0x7772, RZ ;  /* 0x00007772e3117816 */ /* 0x044fe200000000ff */
[----:B------:R0:W-:Y:S01]  /*8b6e0*/  @P1 STG.E.U8 desc[UR40][R24.64], R7 ;  /* 0x0000000718001986 */ /* 0x0001e2000c101128 */
[----:B------:R-:W-:Y:S02]  /*8b6f0*/  PRMT R227, R227, 0x7773, RZ ;  /* 0x00007773e3e37816 */ /* 0x000fe400000000ff */
[----:B------:R-:W-:Y:S01]  /*8b700*/  ISETP.GE.AND P6, PT, R0, UR17, PT ;  /* 0x0000001100007c0c */ /* 0x000fe2000bfc6270 */
[----:B------:R2:W-:Y:S01]  /*8b710*/  @P0 STG.E.U8 desc[UR40][R26.64], R13 ;  /* 0x0000000d1a000986 */ /* 0x0005e2000c101128 */
[----:B------:R-:W-:Y:S01]  /*8b720*/  ISETP.LT.AND P1, PT, R3, UR5, !P2 ;  /* 0x0000000503007c0c */ /* 0x000fe2000d721270 */
[----:B------:R-:W-:Y:S01]  /*8b730*/  ULDC UR5, c[0x0][0x228] ;  /* 0x00008a0000057ab9 */ /* 0x000fe20000000800 */
[----:B------:R-:W-:Y:S01]  /*8b740*/  ISETP.LT.AND P2, PT, R4, UR4, !P2 ;  /* 0x0000000404007c0c */ /* 0x000fe2000d741270 */
[----:B------:R3:W-:Y:S01]  /*8b750*/  @P3 STG.E.U8 desc[UR40][R22.64], R17 ;  /* 0x0000001116003986 */ /* 0x0007e2000c101128 */
[----:B------:R-:W-:-:S03]  /*8b760*/  ULDC UR4, c[0x0][0x228] ;  /* 0x00008a0000047ab9 */ /* 0x000fc60000000800 */
[----:B------:R-:W-:Y:S01]  /*8b770*/  @P5 STG.E.U8 desc[UR40][R18.64], R227 ;  /* 0x000000e312005986 */ /* 0x000fe2000c101128 */
[----:B------:R-:W-:Y:S01]  /*8b780*/  ISETP.LT.AND P5, PT, R3, UR5, !P6 ;  /* 0x0000000503007c0c */ /* 0x000fe2000f7a1270 */
[----:B------:R-:W-:Y:S01]  /*8b790*/  VIADD R0, R2, 0x1fb ;  /* 0x000001fb02007836 */ /* 0x000fe20000000000 */
[----:B------:R-:W-:Y:S01]  /*8b7a0*/  ISETP.GE.AND P0, PT, R5, UR15, PT ;  /* 0x0000000f05007c0c */ /* 0x000fe2000bf06270 */
[----:B------:R-:W-:Y:S01]  /*8b7b0*/  ULDC UR5, c[0x0][0x228] ;  /* 0x00008a0000057ab9 */ /* 0x000fe20000000800 */
[----:B-1----:R-:W-:Y:S02]  /*8b7c0*/  PRMT R5, R36, 0x7770, RZ ;  /* 0x0000777024057816 */ /* 0x002fe400000000ff */
[----:B------:R-:W-:Y:S01]  /*8b7d0*/  ISETP.LT.AND P6, PT, R4, UR4, !P6 ;  /* 0x0000000404007c0c */ /* 0x000fe2000f7c1270 */
[----:B------:R-:W-:Y:S01]  /*8b7e0*/  ULDC UR4, c[0x0][0x228] ;  /* 0x00008a0000047ab9 */ /* 0x000fe20000000800 */
[----:B0-----:R-:W-:Y:S01]  /*8b7f0*/  PRMT R7, R36, 0x7771, RZ ;  /* 0x0000777124077816 */ /* 0x001fe200000000ff */
[----:B------:R0:W-:Y:S01]  /*8b800*/  @P1 STG.E.U8 desc[UR40][R20.64], R5 ;  /* 0x0000000514001986 */ /* 0x0001e2000c101128 */
[----:B------:R-:W-:Y:S01]  /*8b810*/  ISETP.GE.AND P3, PT, R0, UR29, PT ;  /* 0x0000001d00007c0c */ /* 0x000fe2000bf66270 */
[----:B------:R-:W-:Y:S01]  /*8b820*/  VIADD R0, R2, 0x1fc ;  /* 0x000001fc02007836 */ /* 0x000fe20000000000 */
[----:B--2---:R-:W-:-:S02]  /*8b830*/  PRMT R13, R36, 0x7772, RZ ;  /* 0x00007772240d7816 */ /* 0x004fc400000000ff */
[C---:B------:R-:W-:Y:S01]  /*8b840*/  ISETP.LT.AND P1, PT, R3.reuse, UR5, !P0 ;  /* 0x0000000503007c0c */ /* 0x040fe2000c721270 */
[----:B------:R1:W-:Y:S01]  /*8b850*/  @P2 STG.E.U8 desc[UR40][R14.64], R7 ;  /* 0x000000070e002986 */ /* 0x0003e2000c101128 */
[----:B------:R-:W-:Y:S01]  /*8b860*/  ISETP.LT.AND P0, PT, R4, UR4, !P0 ;  /* 0x0000000404007c0c */ /* 0x000fe2000c701270 */
[----:B------:R-:W-:Y:S01]  /*8b870*/  ULDC UR4, c[0x0][0x228] ;  /* 0x00008a0000047ab9 */ /* 0x000fe20000000800 */
[----:B---3--:R-:W-:Y:S01]  /*8b880*/  PRMT R17, R36, 0x7773, RZ ;  /* 0x0000777324117816 */ /* 0x008fe200000000ff */
[----:B------:R2:W-:Y:S01]  /*8b890*/  @P5 STG.E.U8 desc[UR40][R160.64], R13 ;  /* 0x0000000da0005986 */ /* 0x0005e2000c101128 */
[----:B------:R-:W-:Y:S01]  /*8b8a0*/  ISETP.GE.AND P2, PT, R0, UR25, PT ;  /* 0x0000001900007c0c */ /* 0x000fe2000bf46270 */
[----:B------:R-:W-:Y:S01]  /*8b8b0*/  ULDC UR5, c[0x0][0x228] ;  /* 0x00008a0000057ab9 */ /* 0x000fe20000000800 */
[----:B------:R-:W-:Y:S01]  /*8b8c0*/  ISETP.LT.AND P5, PT, R3, UR4, !P3 ;  /* 0x0000000403007c0c */ /* 0x000fe2000dfa1270 */
[----:B------:R-:W-:Y:S01]  /*8b8d0*/  ULDC UR4, c[0x0][0x228] ;  /* 0x00008a0000047ab9 */ /* 0x000fe20000000800 */
[----:B------:R-:W-:Y:S01]  /*8b8e0*/  @P6 STG.E.U8 desc[UR40][R156.64], R17 ;  /* 0x000000119c006986 */ /* 0x000fe2000c101128 */
[----:B------:R-:W-:-:S02]  /*8b8f0*/  ISETP.LT.AND P3, PT, R4, UR4, !P3 ;  /* 0x0000000404007c0c */ /* 0x000fc4000df61270 */
[----:B0-----:R-:W-:Y:S01]  /*8b900*/  PRMT R5, R37, 0x7770, RZ ;  /* 0x0000777025057816 */ /* 0x001fe200000000ff */
[C---:B------:R-:W-:Y:S01]  /*8b910*/  VIADD R0, R2.reuse, 0x1fd ;  /* 0x000001fd02007836 */ /* 0x040fe20000000000 */
[----:B------:R-:W-:Y:S02]  /*8b920*/  ISETP.LT.AND P6, PT, R3, UR5, !P2 ;  /* 0x0000000503007c0c */ /* 0x000fe4000d7c1270 */
[C---:B-1----:R-:W-:Y:S01]  /*8b930*/  PRMT R7, R37.reuse, 0x7771, RZ ;  /* 0x0000777125077816 */ /* 0x042fe200000000ff */
[----:B------:R0:W-:Y:S01]  /*8b940*/  @P1 STG.E.U8 desc[UR40][R158.64], R5 ;  /* 0x000000059e001986 */ /* 0x0001e2000c101128 */
[----:B------:R-:W-:Y:S01]  /*8b950*/  VIADD R2, R2, 0x1fe ;  /* 0x000001fe02027836 */ /* 0x000fe20000000000 */
[----:B--2---:R-:W-:Y:S01]  /*8b960*/  PRMT R13, R38, 0x7770, RZ ;  /* 0x00007770260d7816 */ /* 0x004fe200000000ff */
[----:B------:R-:W-:Y:S01]  /*8b970*/  ULDC UR4, c[0x0][0x228] ;  /* 0x00008a0000047ab9 */ /* 0x000fe20000000800 */
[----:B------:R-:W-:Y:S01]  /*8b980*/  ISETP.GE.AND P1, PT, R0, UR23, PT ;  /* 0x0000001700007c0c */ /* 0x000fe2000bf26270 */
[----:B------:R-:W-:Y:S01]  /*8b990*/  @P0 STG.E.U8 desc[UR40][R152.64], R7 ;  /* 0x0000000798000986 */ /* 0x000fe2000c101128 */
[----:B------:R-:W-:Y:S01]  /*8b9a0*/  ISETP.GE.AND P0, PT, R2, UR9, PT ;  /* 0x0000000902007c0c */ /* 0x000fe2000bf06270 */
[----:B------:R-:W-:Y:S01]  /*8b9b0*/  ULDC UR5, c[0x0][0x228] ;  /* 0x00008a0000057ab9 */ /* 0x000fe20000000800 */
[----:B0-----:R-:W-:-:S02]  /*8b9c0*/  PRMT R5, R37, 0x7772, RZ ;  /* 0x0000777225057816 */ /* 0x001fc400000000ff */
[----:B------:R-:W-:Y:S02]  /*8b9d0*/  PRMT R37, R37, 0x7773, RZ ;  /* 0x0000777325257816 */ /* 0x000fe400000000ff */
[----:B------:R-:W-:Y:S01]  /*8b9e0*/  ISETP.LT.AND P2, PT, R4, UR4, !P2 ;  /* 0x0000000404007c0c */ /* 0x000fe2000d741270 */
[----:B------:R0:W-:Y:S01]  /*8b9f0*/  @P5 STG.E.U8 desc[UR40][R148.64], R5 ;  /* 0x0000000594005986 */ /* 0x0001e2000c101128 */
[----:B------:R-:W-:-:S03]  /*8ba00*/  ULDC UR4, c[0x0][0x228] ;  /* 0x00008a0000047ab9 */ /* 0x000fc60000000800 */
[----:B------:R-:W-:Y:S01]  /*8ba10*/  @P3 STG.E.U8 desc[UR40][R154.64], R37 ;  /* 0x000000259a003986 */ /* 0x000fe2000c101128 */
[----:B------:R-:W-:-:S03]  /*8ba20*/  ISETP.LT.AND P5, PT, R3, UR6, !P0 ;  /* 0x0000000603007c0c */ /* 0x000fc6000c7a1270 */
[----:B------:R1:W-:Y:S01]  /*8ba30*/  @P6 STG.E.U8 desc[UR40][R150.64], R13 ;  /* 0x0000000d96006986 */ /* 0x0003e2000c101128 */
[C---:B------:R-:W-:Y:S01]  /*8ba40*/  ISETP.LT.AND P6, PT, R3.reuse, UR5, !P1 ;  /* 0x0000000503007c0c */ /* 0x040fe2000cfc1270 */
[----:B------:R-:W-:Y:S01]  /*8ba50*/  ULDC UR5, c[0x0][0x228] ;  /* 0x00008a0000057ab9 */ /* 0x000fe20000000800 */
[C---:B------:R-:W-:Y:S02]  /*8ba60*/  ISETP.LT.AND P1, PT, R4.reuse, UR4, !P1 ;  /* 0x0000000404007c0c */ /* 0x040fe4000cf21270 */
[----:B------:R-:W-:Y:S02]  /*8ba70*/  ISETP.LT.AND P0, PT, R4, UR5, !P0 ;  /* 0x0000000504007c0c */ /* 0x000fe4000c701270 */
[----:B------:R-:W-:Y:S02]  /*8ba80*/  ISETP.LT.AND P3, PT, R3, UR7, !P4 ;  /* 0x0000000703007c0c */ /* 0x000fe4000e761270 */
[C---:B------:R-:W-:Y:S02]  /*8ba90*/  PRMT R3, R38.reuse, 0x7771, RZ ;  /* 0x0000777126037816 */ /* 0x040fe400000000ff */
[----:B0-----:R-:W-:-:S02]  /*8baa0*/  PRMT R5, R38, 0x7772, RZ ;  /* 0x0000777226057816 */ /* 0x001fc400000000ff */
[----:B------:R-:W-:Y:S02]  /*8bab0*/  PRMT R7, R38, 0x7773, RZ ;  /* 0x0000777326077816 */ /* 0x000fe400000000ff */
[C---:B-1----:R-:W-:Y:S01]  /*8bac0*/  PRMT R13, R39.reuse, 0x7770, RZ ;  /* 0x00007770270d7816 */ /* 0x042fe200000000ff */
[----:B------:R0:W-:Y:S01]  /*8bad0*/  @P2 STG.E.U8 desc[UR40][R142.64], R3 ;  /* 0x000000038e002986 */ /* 0x0001e2000c101128 */
[C---:B------:R-:W-:Y:S02]  /*8bae0*/  PRMT R15, R39.reuse, 0x7771, RZ ;  /* 0x00007771270f7816 */ /* 0x040fe400000000ff */
[----:B------:R-:W-:Y:S01]  /*8baf0*/  PRMT R17, R39, 0x7772, RZ ;  /* 0x0000777227117816 */ /* 0x000fe200000000ff */
[----:B------:R0:W-:Y:S04]  /*8bb00*/  @P6 STG.E.U8 desc[UR40][R146.64], R5 ;  /* 0x0000000592006986 */ /* 0x0001e8000c101128 */
[----:B------:R0:W-:Y:S04]  /*8bb10*/  @P1 STG.E.U8 desc[UR40][R144.64], R7 ;  /* 0x0000000790001986 */ /* 0x0001e8000c101128 */
[----:B------:R0:W-:Y:S04]  /*8bb20*/  @P5 STG.E.U8 desc[UR40][R162.64], R13 ;  /* 0x0000000da2005986 */ /* 0x0001e8000c101128 */
[----:B------:R0:W-:Y:S04]  /*8bb30*/  @P0 STG.E.U8 desc[UR40][R166.64], R15 ;  /* 0x0000000fa6000986 */ /* 0x0001e8000c101128 */
[----:B------:R0:W-:Y:S01]  /*8bb40*/  @P3 STG.E.U8 desc[UR40][R10.64], R17 ;  /* 0x000000110a003986 */ /* 0x0001e2000c101128 */
[----:B------:R-:W-:-:S02]  /*8bb50*/  ISETP.LT.AND P4, PT, R4, UR7, !P4 ;  /* 0x0000000704007c0c */ /* 0x000fc4000e781270 */
[----:B------:R-:W-:-:S11]  /*8bb60*/  PRMT R39, R39, 0x7773, RZ ;  /* 0x0000777327277816 */ /* 0x000fd600000000ff */
[----:B0-----:R-:W-:Y:S05]  /*8bb70*/  @!P4 EXIT ;  /* 0x000000000000c94d */ /* 0x001fea0003800000 */
[----:B------:R-:W-:Y:S01]  /*8bb80*/  STG.E.U8 desc[UR40][R8.64], R39 ;  /* 0x0000002708007986 */ /* 0x000fe2000c101128 */
[----:B------:R-:W-:Y:S05]  /*8bb90*/  EXIT ;  /* 0x000000000000794d */ /* 0x000fea0003800000 */
.L_x_3:
[----:B------:R-:W-:-:S00]  /*8bba0*/  BRA `(.L_x_3) ;  /* 0xfffffffc00fc7947 */ /* 0x000fc0000383ffff */
[----:B------:R-:W-:-:S00]  /*8bbb0*/  NOP ;  /* 0x0000000000007918 */ /* 0x000fc00000000000 */
        /* <DEDUP_REMOVED lines=12> */
.L_x_4:


//--------------------- .nv.shared.matmul_kernel  --------------------------
	.section	.nv.shared.matmul_kernel,"aw",@nobits
	.sectionflags	@""
	.align	16
	.zero		1024


//--------------------- .nv.shared.reserved.0     --------------------------
	.section	.nv.shared.reserved.0,"aw",@nobits
	.weak		__nv_reservedSMEM_offset_0_alias
	.size		__nv_reservedSMEM_offset_0_alias, 0, 0
	.other		__nv_reservedSMEM_offset_0_alias,@"STO_CUDA_RESERVED_SHARED STV_DEFAULT"
__nv_reservedSMEM_offset_0_alias:
	.zero		0


//--------------------- .nv.constant0.matmul_kernel --------------------------
	.section	.nv.constant0.matmul_kernel,"a",@progbits
	.sectionflags	@""
	.align	4
.nv.constant0.matmul_kernel:
	.zero		608


//--------------------- SYMBOLS --------------------------

	.type		.nv.reservedSmem.offset0,@object
	.size		.nv.reservedSmem.offset0,0x4
